//
// Generated by NVIDIA NVVM Compiler
//
// Compiler Build ID: CL-36424714
// Cuda compilation tools, release 13.0, V13.0.88
// Based on NVVM 20.0.0
//

.version 9.0
.target sm_100
.address_size 64

	// .globl	_Z10initKernelPii
.extern .func  (.param .b32 func_retval0) vprintf
(
	.param .b64 vprintf_param_0,
	.param .b64 vprintf_param_1
)
;
// _ZZ23reverseCopySharedKernelPiS_iE9sharedMem has been demoted
// _ZZ16radixCountKernelPjS_iiE11localCounts has been demoted
// _ZZ18radixScatterKernelPjS_S_iiE11localPrefix has been demoted
// _ZZ21radixScatterOptimizedPjS_S_S_iiiE9sh_counts has been demoted
// _ZZ21radixScatterOptimizedPjS_S_S_iiiE10sh_offsets has been demoted
// _ZZN3cub18CUB_300001_SM_10006detail10radix_sort31DeviceRadixSortSingleTileKernelINS1_5radix10policy_hubIjNS0_8NullTypeEyE10Policy1000ELNS0_9SortOrderE0EjS6_yNS1_21identity_decomposer_tEEEvPKT1_PSB_PKT2_PSF_T3_iiT4_E12temp_storage has been demoted
// _ZZN3cub18CUB_300001_SM_10006detail10radix_sort30DeviceRadixSortHistogramKernelINS1_5radix10policy_hubIjNS0_8NullTypeEyE10Policy1000ELNS0_9SortOrderE0EjyNS1_21identity_decomposer_tEEEvPT2_PKT1_SB_iiT3_E12temp_storage has been demoted
// _ZZN3cub18CUB_300001_SM_10006detail10radix_sort33DeviceRadixSortExclusiveSumKernelINS1_5radix10policy_hubIjNS0_8NullTypeEyE10Policy1000EyEEvPT0_E12temp_storage has been demoted
// _ZZN3cub18CUB_300001_SM_10006detail10radix_sort29DeviceRadixSortOnesweepKernelINS1_5radix10policy_hubIjNS0_8NullTypeEyE10Policy1000ELNS0_9SortOrderE0EjS6_yiiNS1_21identity_decomposer_tEEEvPT5_SC_PT3_PKSD_PT1_PKSH_PT2_PKSL_T4_iiT6_E1s has been demoted
.global .align 1 .b8 _ZN34_INTERNAL_020b9390_4_k_cu_7a2e9bd24cuda3std3__45__cpo5beginE[1];
.global .align 1 .b8 _ZN34_INTERNAL_020b9390_4_k_cu_7a2e9bd24cuda3std3__45__cpo3endE[1];
.global .align 1 .b8 _ZN34_INTERNAL_020b9390_4_k_cu_7a2e9bd24cuda3std3__45__cpo6cbeginE[1];
.global .align 1 .b8 _ZN34_INTERNAL_020b9390_4_k_cu_7a2e9bd24cuda3std3__45__cpo4cendE[1];
.global .align 1 .b8 _ZN34_INTERNAL_020b9390_4_k_cu_7a2e9bd24cuda3std3__45__cpo6rbeginE[1];
.global .align 1 .b8 _ZN34_INTERNAL_020b9390_4_k_cu_7a2e9bd24cuda3std3__45__cpo4rendE[1];
.global .align 1 .b8 _ZN34_INTERNAL_020b9390_4_k_cu_7a2e9bd24cuda3std3__45__cpo7crbeginE[1];
.global .align 1 .b8 _ZN34_INTERNAL_020b9390_4_k_cu_7a2e9bd24cuda3std3__45__cpo5crendE[1];
.global .align 1 .b8 _ZN34_INTERNAL_020b9390_4_k_cu_7a2e9bd24cuda3std3__436_GLOBAL__N__020b9390_4_k_cu_7a2e9bd26ignoreE[1];
.global .align 1 .b8 _ZN34_INTERNAL_020b9390_4_k_cu_7a2e9bd24cuda3std3__419piecewise_constructE[1];
.global .align 1 .b8 _ZN34_INTERNAL_020b9390_4_k_cu_7a2e9bd24cuda3std3__48in_placeE[1];
.global .align 1 .b8 _ZN34_INTERNAL_020b9390_4_k_cu_7a2e9bd24cuda3std3__420unreachable_sentinelE[1];
.global .align 1 .b8 _ZN34_INTERNAL_020b9390_4_k_cu_7a2e9bd24cuda3std3__47nulloptE[1];
.global .align 1 .b8 _ZN34_INTERNAL_020b9390_4_k_cu_7a2e9bd24cuda3std3__48unexpectE[1];
.global .align 1 .b8 _ZN34_INTERNAL_020b9390_4_k_cu_7a2e9bd24cuda3std6ranges3__45__cpo4swapE[1];
.global .align 1 .b8 _ZN34_INTERNAL_020b9390_4_k_cu_7a2e9bd24cuda3std6ranges3__45__cpo9iter_moveE[1];
.global .align 1 .b8 _ZN34_INTERNAL_020b9390_4_k_cu_7a2e9bd24cuda3std6ranges3__45__cpo5beginE[1];
.global .align 1 .b8 _ZN34_INTERNAL_020b9390_4_k_cu_7a2e9bd24cuda3std6ranges3__45__cpo3endE[1];
.global .align 1 .b8 _ZN34_INTERNAL_020b9390_4_k_cu_7a2e9bd24cuda3std6ranges3__45__cpo6cbeginE[1];
.global .align 1 .b8 _ZN34_INTERNAL_020b9390_4_k_cu_7a2e9bd24cuda3std6ranges3__45__cpo4cendE[1];
.global .align 1 .b8 _ZN34_INTERNAL_020b9390_4_k_cu_7a2e9bd24cuda3std6ranges3__45__cpo7advanceE[1];
.global .align 1 .b8 _ZN34_INTERNAL_020b9390_4_k_cu_7a2e9bd24cuda3std6ranges3__45__cpo9iter_swapE[1];
.global .align 1 .b8 _ZN34_INTERNAL_020b9390_4_k_cu_7a2e9bd24cuda3std6ranges3__45__cpo4nextE[1];
.global .align 1 .b8 _ZN34_INTERNAL_020b9390_4_k_cu_7a2e9bd24cuda3std6ranges3__45__cpo4prevE[1];
.global .align 1 .b8 _ZN34_INTERNAL_020b9390_4_k_cu_7a2e9bd24cuda3std6ranges3__45__cpo4dataE[1];
.global .align 1 .b8 _ZN34_INTERNAL_020b9390_4_k_cu_7a2e9bd24cuda3std6ranges3__45__cpo5cdataE[1];
.global .align 1 .b8 _ZN34_INTERNAL_020b9390_4_k_cu_7a2e9bd24cuda3std6ranges3__45__cpo4sizeE[1];
.global .align 1 .b8 _ZN34_INTERNAL_020b9390_4_k_cu_7a2e9bd24cuda3std6ranges3__45__cpo5ssizeE[1];
.global .align 1 .b8 _ZN34_INTERNAL_020b9390_4_k_cu_7a2e9bd24cuda3std6ranges3__45__cpo8distanceE[1];
.global .align 1 .b8 _ZN34_INTERNAL_020b9390_4_k_cu_7a2e9bd26thrust24THRUST_300001_SM_1000_NS8cuda_cub3parE[1];
.global .align 1 .b8 _ZN34_INTERNAL_020b9390_4_k_cu_7a2e9bd26thrust24THRUST_300001_SM_1000_NS8cuda_cub10par_nosyncE[1];
.global .align 1 .b8 _ZN34_INTERNAL_020b9390_4_k_cu_7a2e9bd26thrust24THRUST_300001_SM_1000_NS6system6detail10sequential3seqE[1];
.global .align 1 .b8 _ZN34_INTERNAL_020b9390_4_k_cu_7a2e9bd26thrust24THRUST_300001_SM_1000_NS6system3cpp3parE[1];
.global .align 1 .b8 _ZN34_INTERNAL_020b9390_4_k_cu_7a2e9bd26thrust24THRUST_300001_SM_1000_NS12placeholders2_1E[1];
.global .align 1 .b8 _ZN34_INTERNAL_020b9390_4_k_cu_7a2e9bd26thrust24THRUST_300001_SM_1000_NS12placeholders2_2E[1];
.global .align 1 .b8 _ZN34_INTERNAL_020b9390_4_k_cu_7a2e9bd26thrust24THRUST_300001_SM_1000_NS12placeholders2_3E[1];
.global .align 1 .b8 _ZN34_INTERNAL_020b9390_4_k_cu_7a2e9bd26thrust24THRUST_300001_SM_1000_NS12placeholders2_4E[1];
.global .align 1 .b8 _ZN34_INTERNAL_020b9390_4_k_cu_7a2e9bd26thrust24THRUST_300001_SM_1000_NS12placeholders2_5E[1];
.global .align 1 .b8 _ZN34_INTERNAL_020b9390_4_k_cu_7a2e9bd26thrust24THRUST_300001_SM_1000_NS12placeholders2_6E[1];
.global .align 1 .b8 _ZN34_INTERNAL_020b9390_4_k_cu_7a2e9bd26thrust24THRUST_300001_SM_1000_NS12placeholders2_7E[1];
.global .align 1 .b8 _ZN34_INTERNAL_020b9390_4_k_cu_7a2e9bd26thrust24THRUST_300001_SM_1000_NS12placeholders2_8E[1];
.global .align 1 .b8 _ZN34_INTERNAL_020b9390_4_k_cu_7a2e9bd26thrust24THRUST_300001_SM_1000_NS12placeholders2_9E[1];
.global .align 1 .b8 _ZN34_INTERNAL_020b9390_4_k_cu_7a2e9bd26thrust24THRUST_300001_SM_1000_NS12placeholders3_10E[1];
.global .align 1 .b8 _ZN34_INTERNAL_020b9390_4_k_cu_7a2e9bd26thrust24THRUST_300001_SM_1000_NS3seqE[1];
.global .align 1 .b8 _ZN34_INTERNAL_020b9390_4_k_cu_7a2e9bd26thrust24THRUST_300001_SM_1000_NS6deviceE[1];
.extern .shared .align 16 .b8 temp[];
.global .align 1 .b8 $str[65] = {105, 100, 120, 61, 37, 100, 44, 32, 118, 97, 108, 117, 101, 61, 37, 117, 44, 32, 100, 105, 103, 105, 116, 61, 37, 117, 44, 32, 114, 97, 110, 107, 61, 37, 117, 44, 32, 98, 108, 111, 99, 107, 66, 97, 115, 101, 61, 37, 117, 44, 32, 111, 117, 116, 112, 117, 116, 80, 111, 115, 61, 37, 117, 10};

.visible .entry _Z10initKernelPii(
	.param .u64 .ptr .align 1 _Z10initKernelPii_param_0,
	.param .u32 _Z10initKernelPii_param_1
)
{
	.reg .pred 	%p<2>;
	.reg .b32 	%r<6>;
	.reg .b64 	%rd<5>;

	ld.param.u64 	%rd1, [_Z10initKernelPii_param_0];
	ld.param.u32 	%r2, [_Z10initKernelPii_param_1];
	mov.u32 	%r3, %ctaid.x;
	mov.u32 	%r4, %ntid.x;
	mov.u32 	%r5, %tid.x;
	mad.lo.s32 	%r1, %r3, %r4, %r5;
	setp.ge.s32 	%p1, %r1, %r2;
	@%p1 bra 	$L__BB0_2;
	cvta.to.global.u64 	%rd2, %rd1;
	mul.wide.s32 	%rd3, %r1, 4;
	add.s64 	%rd4, %rd2, %rd3;
	st.global.u32 	[%rd4], %r1;
$L__BB0_2:
	ret;

}
	// .globl	_Z17reverseCopyKernelPiS_i
.visible .entry _Z17reverseCopyKernelPiS_i(
	.param .u64 .ptr .align 1 _Z17reverseCopyKernelPiS_i_param_0,
	.param .u64 .ptr .align 1 _Z17reverseCopyKernelPiS_i_param_1,
	.param .u32 _Z17reverseCopyKernelPiS_i_param_2
)
{
	.reg .pred 	%p<2>;
	.reg .b32 	%r<6>;
	.reg .b64 	%rd<9>;

	ld.param.u64 	%rd1, [_Z17reverseCopyKernelPiS_i_param_0];
	ld.param.u64 	%rd2, [_Z17reverseCopyKernelPiS_i_param_1];
	ld.param.u32 	%r2, [_Z17reverseCopyKernelPiS_i_param_2];
	mov.u32 	%r1, %tid.x;
	setp.ge.s32 	%p1, %r1, %r2;
	@%p1 bra 	$L__BB1_2;
	cvta.to.global.u64 	%rd3, %rd1;
	cvta.to.global.u64 	%rd4, %rd2;
	mul.wide.u32 	%rd5, %r1, 4;
	add.s64 	%rd6, %rd3, %rd5;
	ld.global.u32 	%r3, [%rd6];
	not.b32 	%r4, %r1;
	add.s32 	%r5, %r2, %r4;
	mul.wide.s32 	%rd7, %r5, 4;
	add.s64 	%rd8, %rd4, %rd7;
	st.global.u32 	[%rd8], %r3;
$L__BB1_2:
	ret;

}
	// .globl	_Z18reverseCopyKernelNPiS_i
.visible .entry _Z18reverseCopyKernelNPiS_i(
	.param .u64 .ptr .align 1 _Z18reverseCopyKernelNPiS_i_param_0,
	.param .u64 .ptr .align 1 _Z18reverseCopyKernelNPiS_i_param_1,
	.param .u32 _Z18reverseCopyKernelNPiS_i_param_2
)
{
	.reg .pred 	%p<2>;
	.reg .b32 	%r<9>;
	.reg .b64 	%rd<9>;

	ld.param.u64 	%rd1, [_Z18reverseCopyKernelNPiS_i_param_0];
	ld.param.u64 	%rd2, [_Z18reverseCopyKernelNPiS_i_param_1];
	ld.param.u32 	%r2, [_Z18reverseCopyKernelNPiS_i_param_2];
	mov.u32 	%r3, %ctaid.x;
	mov.u32 	%r4, %ntid.x;
	mov.u32 	%r5, %tid.x;
	mad.lo.s32 	%r1, %r3, %r4, %r5;
	setp.ge.s32 	%p1, %r1, %r2;
	@%p1 bra 	$L__BB2_2;
	cvta.to.global.u64 	%rd3, %rd1;
	cvta.to.global.u64 	%rd4, %rd2;
	mul.wide.s32 	%rd5, %r1, 4;
	add.s64 	%rd6, %rd3, %rd5;
	ld.global.u32 	%r6, [%rd6];
	not.b32 	%r7, %r1;
	add.s32 	%r8, %r2, %r7;
	mul.wide.s32 	%rd7, %r8, 4;
	add.s64 	%rd8, %rd4, %rd7;
	st.global.u32 	[%rd8], %r6;
$L__BB2_2:
	ret;

}
	// .globl	_Z23reverseCopySharedKernelPiS_i
.visible .entry _Z23reverseCopySharedKernelPiS_i(
	.param .u64 .ptr .align 1 _Z23reverseCopySharedKernelPiS_i_param_0,
	.param .u64 .ptr .align 1 _Z23reverseCopySharedKernelPiS_i_param_1,
	.param .u32 _Z23reverseCopySharedKernelPiS_i_param_2
)
{
	.reg .pred 	%p<3>;
	.reg .b32 	%r<18>;
	.reg .b64 	%rd<9>;
	// demoted variable
	.shared .align 4 .b8 _ZZ23reverseCopySharedKernelPiS_iE9sharedMem[1024];
	ld.param.u64 	%rd1, [_Z23reverseCopySharedKernelPiS_i_param_0];
	ld.param.u64 	%rd2, [_Z23reverseCopySharedKernelPiS_i_param_1];
	ld.param.u32 	%r4, [_Z23reverseCopySharedKernelPiS_i_param_2];
	mov.u32 	%r5, %ctaid.x;
	mov.u32 	%r1, %ntid.x;
	mov.u32 	%r2, %tid.x;
	mad.lo.s32 	%r3, %r5, %r1, %r2;
	setp.ge.s32 	%p1, %r3, %r4;
	@%p1 bra 	$L__BB3_2;
	cvta.to.global.u64 	%rd3, %rd1;
	mul.wide.s32 	%rd4, %r3, 4;
	add.s64 	%rd5, %rd3, %rd4;
	ld.global.u32 	%r6, [%rd5];
	shl.b32 	%r7, %r2, 2;
	mov.u32 	%r8, _ZZ23reverseCopySharedKernelPiS_iE9sharedMem;
	add.s32 	%r9, %r8, %r7;
	st.shared.u32 	[%r9], %r6;
$L__BB3_2:
	setp.ge.s32 	%p2, %r3, %r4;
	bar.sync 	0;
	@%p2 bra 	$L__BB3_4;
	not.b32 	%r10, %r2;
	add.s32 	%r11, %r1, %r10;
	shl.b32 	%r12, %r11, 2;
	mov.u32 	%r13, _ZZ23reverseCopySharedKernelPiS_iE9sharedMem;
	add.s32 	%r14, %r13, %r12;
	ld.shared.u32 	%r15, [%r14];
	not.b32 	%r16, %r3;
	add.s32 	%r17, %r4, %r16;
	cvta.to.global.u64 	%rd6, %rd2;
	mul.wide.s32 	%rd7, %r17, 4;
	add.s64 	%rd8, %rd6, %rd7;
	st.global.u32 	[%rd8], %r15;
$L__BB3_4:
	ret;

}
	// .globl	_Z16radixCountKernelPjS_ii
.visible .entry _Z16radixCountKernelPjS_ii(
	.param .u64 .ptr .align 1 _Z16radixCountKernelPjS_ii_param_0,
	.param .u64 .ptr .align 1 _Z16radixCountKernelPjS_ii_param_1,
	.param .u32 _Z16radixCountKernelPjS_ii_param_2,
	.param .u32 _Z16radixCountKernelPjS_ii_param_3
)
{
	.reg .pred 	%p<4>;
	.reg .b32 	%r<21>;
	.reg .b64 	%rd<9>;
	// demoted variable
	.shared .align 4 .b8 _ZZ16radixCountKernelPjS_iiE11localCounts[1024];
	ld.param.u64 	%rd1, [_Z16radixCountKernelPjS_ii_param_0];
	ld.param.u64 	%rd2, [_Z16radixCountKernelPjS_ii_param_1];
	ld.param.u32 	%r5, [_Z16radixCountKernelPjS_ii_param_2];
	ld.param.u32 	%r6, [_Z16radixCountKernelPjS_ii_param_3];
	mov.u32 	%r1, %tid.x;
	mov.u32 	%r2, %ctaid.x;
	mov.u32 	%r7, %ntid.x;
	mad.lo.s32 	%r3, %r2, %r7, %r1;
	setp.gt.u32 	%p1, %r1, 255;
	shl.b32 	%r8, %r1, 2;
	mov.u32 	%r9, _ZZ16radixCountKernelPjS_iiE11localCounts;
	add.s32 	%r4, %r9, %r8;
	@%p1 bra 	$L__BB4_2;
	mov.b32 	%r10, 0;
	st.shared.u32 	[%r4], %r10;
$L__BB4_2:
	bar.sync 	0;
	setp.ge.s32 	%p2, %r3, %r5;
	@%p2 bra 	$L__BB4_4;
	cvta.to.global.u64 	%rd3, %rd1;
	mul.wide.s32 	%rd4, %r3, 4;
	add.s64 	%rd5, %rd3, %rd4;
	ld.global.u32 	%r11, [%rd5];
	shr.u32 	%r12, %r11, %r6;
	shl.b32 	%r13, %r12, 2;
	and.b32  	%r14, %r13, 1020;
	add.s32 	%r16, %r9, %r14;
	atom.shared.add.u32 	%r17, [%r16], 1;
$L__BB4_4:
	setp.gt.u32 	%p3, %r1, 255;
	bar.sync 	0;
	@%p3 bra 	$L__BB4_6;
	ld.shared.u32 	%r18, [%r4];
	shl.b32 	%r19, %r2, 8;
	add.s32 	%r20, %r19, %r1;
	cvta.to.global.u64 	%rd6, %rd2;
	mul.wide.u32 	%rd7, %r20, 4;
	add.s64 	%rd8, %rd6, %rd7;
	st.global.u32 	[%rd8], %r18;
$L__BB4_6:
	ret;

}
	// .globl	_Z17parallelPrefixSumPji
.visible .entry _Z17parallelPrefixSumPji(
	.param .u64 .ptr .align 1 _Z17parallelPrefixSumPji_param_0,
	.param .u32 _Z17parallelPrefixSumPji_param_1
)
{
	.reg .pred 	%p<10>;
	.reg .b32 	%r<44>;
	.reg .b64 	%rd<5>;

	ld.param.u64 	%rd2, [_Z17parallelPrefixSumPji_param_0];
	ld.param.u32 	%r11, [_Z17parallelPrefixSumPji_param_1];
	cvta.to.global.u64 	%rd3, %rd2;
	mov.u32 	%r1, %tid.x;
	setp.ge.s32 	%p1, %r1, %r11;
	mul.wide.u32 	%rd4, %r1, 4;
	add.s64 	%rd1, %rd3, %rd4;
	shl.b32 	%r12, %r1, 2;
	mov.u32 	%r13, temp;
	add.s32 	%r2, %r13, %r12;
	@%p1 bra 	$L__BB5_2;
	ld.global.u32 	%r15, [%rd1];
	st.shared.u32 	[%r2], %r15;
	bra.uni 	$L__BB5_3;
$L__BB5_2:
	mov.b32 	%r14, 0;
	st.shared.u32 	[%r2], %r14;
$L__BB5_3:
	bar.sync 	0;
	setp.lt.s32 	%p2, %r11, 2;
	@%p2 bra 	$L__BB5_8;
	shl.b32 	%r17, %r1, 1;
	add.s32 	%r3, %r17, 2;
	mov.b32 	%r42, 1;
$L__BB5_5:
	mul.lo.s32 	%r5, %r3, %r42;
	setp.gt.s32 	%p3, %r5, %r11;
	@%p3 bra 	$L__BB5_7;
	sub.s32 	%r18, %r5, %r42;
	shl.b32 	%r19, %r18, 2;
	add.s32 	%r21, %r13, %r19;
	ld.shared.u32 	%r22, [%r21+-4];
	shl.b32 	%r23, %r42, 2;
	add.s32 	%r24, %r21, %r23;
	ld.shared.u32 	%r25, [%r24+-4];
	add.s32 	%r26, %r25, %r22;
	st.shared.u32 	[%r24+-4], %r26;
$L__BB5_7:
	bar.sync 	0;
	shl.b32 	%r42, %r42, 1;
	setp.lt.s32 	%p4, %r42, %r11;
	@%p4 bra 	$L__BB5_5;
$L__BB5_8:
	setp.ne.s32 	%p5, %r1, 0;
	@%p5 bra 	$L__BB5_10;
	shl.b32 	%r27, %r11, 2;
	add.s32 	%r29, %r13, %r27;
	mov.b32 	%r30, 0;
	st.shared.u32 	[%r29+-4], %r30;
$L__BB5_10:
	setp.lt.s32 	%p6, %r11, 2;
	bar.sync 	0;
	@%p6 bra 	$L__BB5_15;
	shl.b32 	%r31, %r1, 1;
	add.s32 	%r7, %r31, 2;
	mov.u32 	%r43, %r11;
$L__BB5_12:
	shr.u32 	%r9, %r43, 1;
	mul.lo.s32 	%r10, %r7, %r9;
	setp.gt.s32 	%p7, %r10, %r11;
	@%p7 bra 	$L__BB5_14;
	shl.b32 	%r32, %r10, 2;
	add.s32 	%r34, %r13, %r32;
	ld.shared.u32 	%r35, [%r34+-4];
	sub.s32 	%r36, %r10, %r9;
	shl.b32 	%r37, %r36, 2;
	add.s32 	%r38, %r13, %r37;
	ld.shared.u32 	%r39, [%r38+-4];
	add.s32 	%r40, %r39, %r35;
	st.shared.u32 	[%r34+-4], %r40;
	st.shared.u32 	[%r38+-4], %r35;
$L__BB5_14:
	bar.sync 	0;
	setp.gt.u32 	%p8, %r43, 3;
	mov.u32 	%r43, %r9;
	@%p8 bra 	$L__BB5_12;
$L__BB5_15:
	setp.ge.s32 	%p9, %r1, %r11;
	@%p9 bra 	$L__BB5_17;
	ld.shared.u32 	%r41, [%r2];
	st.global.u32 	[%rd1], %r41;
$L__BB5_17:
	ret;

}
	// .globl	_Z14blockPrefixSumPjS_i
.visible .entry _Z14blockPrefixSumPjS_i(
	.param .u64 .ptr .align 1 _Z14blockPrefixSumPjS_i_param_0,
	.param .u64 .ptr .align 1 _Z14blockPrefixSumPjS_i_param_1,
	.param .u32 _Z14blockPrefixSumPjS_i_param_2
)
{
	.reg .pred 	%p<11>;
	.reg .b32 	%r<121>;
	.reg .b64 	%rd<42>;

	ld.param.u64 	%rd8, [_Z14blockPrefixSumPjS_i_param_0];
	ld.param.u64 	%rd9, [_Z14blockPrefixSumPjS_i_param_1];
	ld.param.u32 	%r30, [_Z14blockPrefixSumPjS_i_param_2];
	cvta.to.global.u64 	%rd1, %rd9;
	mov.u32 	%r1, %ctaid.x;
	setp.gt.u32 	%p1, %r1, 255;
	@%p1 bra 	$L__BB6_15;
	setp.lt.s32 	%p2, %r30, 1;
	mov.b32 	%r120, 0;
	@%p2 bra 	$L__BB6_14;
	and.b32  	%r2, %r30, 15;
	setp.lt.u32 	%p3, %r30, 16;
	mov.b32 	%r113, 0;
	mov.u32 	%r120, %r113;
	@%p3 bra 	$L__BB6_5;
	and.b32  	%r113, %r30, 2147483632;
	neg.s32 	%r107, %r113;
	mul.wide.u32 	%rd10, %r1, 4;
	add.s64 	%rd11, %rd10, %rd1;
	add.s64 	%rd40, %rd11, 8192;
	mov.b32 	%r120, 0;
$L__BB6_4:
	.pragma "nounroll";
	ld.global.u32 	%r35, [%rd40+-8192];
	st.global.u32 	[%rd40+-8192], %r120;
	add.s32 	%r36, %r35, %r120;
	ld.global.u32 	%r37, [%rd40+-7168];
	st.global.u32 	[%rd40+-7168], %r36;
	add.s32 	%r38, %r37, %r36;
	ld.global.u32 	%r39, [%rd40+-6144];
	st.global.u32 	[%rd40+-6144], %r38;
	add.s32 	%r40, %r39, %r38;
	ld.global.u32 	%r41, [%rd40+-5120];
	st.global.u32 	[%rd40+-5120], %r40;
	add.s32 	%r42, %r41, %r40;
	ld.global.u32 	%r43, [%rd40+-4096];
	st.global.u32 	[%rd40+-4096], %r42;
	add.s32 	%r44, %r43, %r42;
	ld.global.u32 	%r45, [%rd40+-3072];
	st.global.u32 	[%rd40+-3072], %r44;
	add.s32 	%r46, %r45, %r44;
	ld.global.u32 	%r47, [%rd40+-2048];
	st.global.u32 	[%rd40+-2048], %r46;
	add.s32 	%r48, %r47, %r46;
	ld.global.u32 	%r49, [%rd40+-1024];
	st.global.u32 	[%rd40+-1024], %r48;
	add.s32 	%r50, %r49, %r48;
	ld.global.u32 	%r51, [%rd40];
	st.global.u32 	[%rd40], %r50;
	add.s32 	%r52, %r51, %r50;
	ld.global.u32 	%r53, [%rd40+1024];
	st.global.u32 	[%rd40+1024], %r52;
	add.s32 	%r54, %r53, %r52;
	ld.global.u32 	%r55, [%rd40+2048];
	st.global.u32 	[%rd40+2048], %r54;
	add.s32 	%r56, %r55, %r54;
	ld.global.u32 	%r57, [%rd40+3072];
	st.global.u32 	[%rd40+3072], %r56;
	add.s32 	%r58, %r57, %r56;
	ld.global.u32 	%r59, [%rd40+4096];
	st.global.u32 	[%rd40+4096], %r58;
	add.s32 	%r60, %r59, %r58;
	ld.global.u32 	%r61, [%rd40+5120];
	st.global.u32 	[%rd40+5120], %r60;
	add.s32 	%r62, %r61, %r60;
	ld.global.u32 	%r63, [%rd40+6144];
	st.global.u32 	[%rd40+6144], %r62;
	add.s32 	%r64, %r63, %r62;
	ld.global.u32 	%r65, [%rd40+7168];
	st.global.u32 	[%rd40+7168], %r64;
	add.s32 	%r120, %r65, %r64;
	add.s32 	%r107, %r107, 16;
	add.s64 	%rd40, %rd40, 16384;
	setp.ne.s32 	%p4, %r107, 0;
	@%p4 bra 	$L__BB6_4;
$L__BB6_5:
	setp.eq.s32 	%p5, %r2, 0;
	@%p5 bra 	$L__BB6_14;
	and.b32  	%r12, %r30, 7;
	setp.lt.u32 	%p6, %r2, 8;
	@%p6 bra 	$L__BB6_8;
	shl.b32 	%r67, %r113, 8;
	add.s32 	%r68, %r67, %r1;
	mul.wide.u32 	%rd12, %r68, 4;
	add.s64 	%rd13, %rd1, %rd12;
	ld.global.u32 	%r69, [%rd13];
	st.global.u32 	[%rd13], %r120;
	add.s32 	%r70, %r69, %r120;
	add.s32 	%r71, %r68, 256;
	mul.wide.u32 	%rd14, %r71, 4;
	add.s64 	%rd15, %rd1, %rd14;
	ld.global.u32 	%r72, [%rd15];
	st.global.u32 	[%rd15], %r70;
	add.s32 	%r73, %r72, %r70;
	add.s32 	%r74, %r68, 512;
	mul.wide.u32 	%rd16, %r74, 4;
	add.s64 	%rd17, %rd1, %rd16;
	ld.global.u32 	%r75, [%rd17];
	st.global.u32 	[%rd17], %r73;
	add.s32 	%r76, %r75, %r73;
	add.s32 	%r77, %r68, 768;
	mul.wide.u32 	%rd18, %r77, 4;
	add.s64 	%rd19, %rd1, %rd18;
	ld.global.u32 	%r78, [%rd19];
	st.global.u32 	[%rd19], %r76;
	add.s32 	%r79, %r78, %r76;
	add.s32 	%r80, %r68, 1024;
	mul.wide.u32 	%rd20, %r80, 4;
	add.s64 	%rd21, %rd1, %rd20;
	ld.global.u32 	%r81, [%rd21];
	st.global.u32 	[%rd21], %r79;
	add.s32 	%r82, %r81, %r79;
	add.s32 	%r83, %r68, 1280;
	mul.wide.u32 	%rd22, %r83, 4;
	add.s64 	%rd23, %rd1, %rd22;
	ld.global.u32 	%r84, [%rd23];
	st.global.u32 	[%rd23], %r82;
	add.s32 	%r85, %r84, %r82;
	add.s32 	%r86, %r68, 1536;
	mul.wide.u32 	%rd24, %r86, 4;
	add.s64 	%rd25, %rd1, %rd24;
	ld.global.u32 	%r87, [%rd25];
	st.global.u32 	[%rd25], %r85;
	add.s32 	%r88, %r87, %r85;
	add.s32 	%r89, %r68, 1792;
	mul.wide.u32 	%rd26, %r89, 4;
	add.s64 	%rd27, %rd1, %rd26;
	ld.global.u32 	%r90, [%rd27];
	st.global.u32 	[%rd27], %r88;
	add.s32 	%r120, %r90, %r88;
	add.s32 	%r113, %r113, 8;
$L__BB6_8:
	setp.eq.s32 	%p7, %r12, 0;
	@%p7 bra 	$L__BB6_14;
	and.b32  	%r18, %r30, 3;
	setp.lt.u32 	%p8, %r12, 4;
	@%p8 bra 	$L__BB6_11;
	shl.b32 	%r92, %r113, 8;
	add.s32 	%r93, %r92, %r1;
	mul.wide.u32 	%rd28, %r93, 4;
	add.s64 	%rd29, %rd1, %rd28;
	ld.global.u32 	%r94, [%rd29];
	st.global.u32 	[%rd29], %r120;
	add.s32 	%r95, %r94, %r120;
	add.s32 	%r96, %r93, 256;
	mul.wide.u32 	%rd30, %r96, 4;
	add.s64 	%rd31, %rd1, %rd30;
	ld.global.u32 	%r97, [%rd31];
	st.global.u32 	[%rd31], %r95;
	add.s32 	%r98, %r97, %r95;
	add.s32 	%r99, %r93, 512;
	mul.wide.u32 	%rd32, %r99, 4;
	add.s64 	%rd33, %rd1, %rd32;
	ld.global.u32 	%r100, [%rd33];
	st.global.u32 	[%rd33], %r98;
	add.s32 	%r101, %r100, %r98;
	add.s32 	%r102, %r93, 768;
	mul.wide.u32 	%rd34, %r102, 4;
	add.s64 	%rd35, %rd1, %rd34;
	ld.global.u32 	%r103, [%rd35];
	st.global.u32 	[%rd35], %r101;
	add.s32 	%r120, %r103, %r101;
	add.s32 	%r113, %r113, 4;
$L__BB6_11:
	setp.eq.s32 	%p9, %r18, 0;
	@%p9 bra 	$L__BB6_14;
	shl.b32 	%r104, %r113, 8;
	add.s32 	%r105, %r1, %r104;
	mul.wide.u32 	%rd36, %r105, 4;
	add.s64 	%rd41, %rd1, %rd36;
	neg.s32 	%r118, %r18;
$L__BB6_13:
	.pragma "nounroll";
	ld.global.u32 	%r106, [%rd41];
	st.global.u32 	[%rd41], %r120;
	add.s32 	%r120, %r106, %r120;
	add.s64 	%rd41, %rd41, 1024;
	add.s32 	%r118, %r118, 1;
	setp.ne.s32 	%p10, %r118, 0;
	@%p10 bra 	$L__BB6_13;
$L__BB6_14:
	cvta.to.global.u64 	%rd37, %rd8;
	mul.wide.u32 	%rd38, %r1, 4;
	add.s64 	%rd39, %rd37, %rd38;
	st.global.u32 	[%rd39], %r120;
$L__BB6_15:
	ret;

}
	// .globl	_Z18radixScatterKernelPjS_S_ii
.visible .entry _Z18radixScatterKernelPjS_S_ii(
	.param .u64 .ptr .align 1 _Z18radixScatterKernelPjS_S_ii_param_0,
	.param .u64 .ptr .align 1 _Z18radixScatterKernelPjS_S_ii_param_1,
	.param .u64 .ptr .align 1 _Z18radixScatterKernelPjS_S_ii_param_2,
	.param .u32 _Z18radixScatterKernelPjS_S_ii_param_3,
	.param .u32 _Z18radixScatterKernelPjS_S_ii_param_4
)
{
	.reg .pred 	%p<4>;
	.reg .b32 	%r<25>;
	.reg .b64 	%rd<13>;
	// demoted variable
	.shared .align 4 .b8 _ZZ18radixScatterKernelPjS_S_iiE11localPrefix[1024];
	ld.param.u64 	%rd1, [_Z18radixScatterKernelPjS_S_ii_param_0];
	ld.param.u64 	%rd2, [_Z18radixScatterKernelPjS_S_ii_param_1];
	ld.param.u64 	%rd3, [_Z18radixScatterKernelPjS_S_ii_param_2];
	ld.param.u32 	%r8, [_Z18radixScatterKernelPjS_S_ii_param_3];
	ld.param.u32 	%r9, [_Z18radixScatterKernelPjS_S_ii_param_4];
	mov.u32 	%r1, %tid.x;
	mov.u32 	%r2, %ctaid.x;
	mov.u32 	%r10, %ntid.x;
	mad.lo.s32 	%r3, %r2, %r10, %r1;
	setp.gt.u32 	%p1, %r1, 255;
	@%p1 bra 	$L__BB7_2;
	cvta.to.global.u64 	%rd4, %rd3;
	shl.b32 	%r11, %r2, 8;
	add.s32 	%r12, %r11, %r1;
	mul.wide.u32 	%rd5, %r12, 4;
	add.s64 	%rd6, %rd4, %rd5;
	ld.global.u32 	%r13, [%rd6];
	shl.b32 	%r14, %r1, 2;
	mov.u32 	%r15, _ZZ18radixScatterKernelPjS_S_iiE11localPrefix;
	add.s32 	%r16, %r15, %r14;
	st.shared.u32 	[%r16], %r13;
$L__BB7_2:
	bar.sync 	0;
	setp.ge.s32 	%p2, %r3, %r8;
	mov.b32 	%r23, 0;
	mov.u32 	%r24, %r23;
	@%p2 bra 	$L__BB7_4;
	cvta.to.global.u64 	%rd7, %rd1;
	mul.wide.s32 	%rd8, %r3, 4;
	add.s64 	%rd9, %rd7, %rd8;
	ld.global.u32 	%r23, [%rd9];
	shr.u32 	%r18, %r23, %r9;
	and.b32  	%r24, %r18, 255;
$L__BB7_4:
	setp.ge.s32 	%p3, %r3, %r8;
	bar.sync 	0;
	@%p3 bra 	$L__BB7_6;
	shl.b32 	%r19, %r24, 2;
	mov.u32 	%r20, _ZZ18radixScatterKernelPjS_S_iiE11localPrefix;
	add.s32 	%r21, %r20, %r19;
	atom.shared.add.u32 	%r22, [%r21], 1;
	cvta.to.global.u64 	%rd10, %rd2;
	mul.wide.u32 	%rd11, %r22, 4;
	add.s64 	%rd12, %rd10, %rd11;
	st.global.u32 	[%rd12], %r23;
$L__BB7_6:
	ret;

}
	// .globl	_Z21radixScatterOptimizedPjS_S_S_iii
.visible .entry _Z21radixScatterOptimizedPjS_S_S_iii(
	.param .u64 .ptr .align 1 _Z21radixScatterOptimizedPjS_S_S_iii_param_0,
	.param .u64 .ptr .align 1 _Z21radixScatterOptimizedPjS_S_S_iii_param_1,
	.param .u64 .ptr .align 1 _Z21radixScatterOptimizedPjS_S_S_iii_param_2,
	.param .u64 .ptr .align 1 _Z21radixScatterOptimizedPjS_S_S_iii_param_3,
	.param .u32 _Z21radixScatterOptimizedPjS_S_S_iii_param_4,
	.param .u32 _Z21radixScatterOptimizedPjS_S_S_iii_param_5,
	.param .u32 _Z21radixScatterOptimizedPjS_S_S_iii_param_6
)
{
	.local .align 8 .b8 	__local_depot8[24];
	.reg .b64 	%SP;
	.reg .b64 	%SPL;
	.reg .pred 	%p<17>;
	.reg .b16 	%rs<4>;
	.reg .b32 	%r<155>;
	.reg .b64 	%rd<17>;
	// demoted variable
	.shared .align 4 .b8 _ZZ21radixScatterOptimizedPjS_S_S_iiiE9sh_counts[1024];
	// demoted variable
	.shared .align 4 .b8 _ZZ21radixScatterOptimizedPjS_S_S_iiiE10sh_offsets[1024];
	mov.u64 	%SPL, __local_depot8;
	cvta.local.u64 	%SP, %SPL;
	ld.param.u64 	%rd1, [_Z21radixScatterOptimizedPjS_S_S_iii_param_0];
	ld.param.u64 	%rd2, [_Z21radixScatterOptimizedPjS_S_S_iii_param_1];
	ld.param.u64 	%rd3, [_Z21radixScatterOptimizedPjS_S_S_iii_param_2];
	ld.param.u32 	%r46, [_Z21radixScatterOptimizedPjS_S_S_iii_param_4];
	ld.param.u32 	%r47, [_Z21radixScatterOptimizedPjS_S_S_iii_param_5];
	mov.u32 	%r1, %tid.x;
	mov.u32 	%r2, %ctaid.x;
	mov.u32 	%r48, %ntid.x;
	mad.lo.s32 	%r3, %r2, %r48, %r1;
	setp.gt.u32 	%p1, %r1, 255;
	@%p1 bra 	$L__BB8_2;
	shl.b32 	%r49, %r1, 2;
	mov.u32 	%r50, _ZZ21radixScatterOptimizedPjS_S_S_iiiE9sh_counts;
	add.s32 	%r51, %r50, %r49;
	mov.b32 	%r52, 0;
	st.shared.u32 	[%r51], %r52;
$L__BB8_2:
	bar.sync 	0;
	setp.ge.s32 	%p2, %r3, %r46;
	mov.b32 	%r136, 0;
	mov.u32 	%r137, %r136;
	mov.u32 	%r138, %r136;
	@%p2 bra 	$L__BB8_4;
	cvta.to.global.u64 	%rd4, %rd1;
	mul.wide.s32 	%rd5, %r3, 4;
	add.s64 	%rd6, %rd4, %rd5;
	ld.global.u32 	%r136, [%rd6];
	shr.u32 	%r54, %r136, %r47;
	and.b32  	%r137, %r54, 255;
	shl.b32 	%r55, %r54, 2;
	and.b32  	%r56, %r55, 1020;
	mov.u32 	%r57, _ZZ21radixScatterOptimizedPjS_S_S_iiiE9sh_counts;
	add.s32 	%r58, %r57, %r56;
	atom.shared.add.u32 	%r138, [%r58], 1;
$L__BB8_4:
	setp.gt.u32 	%p3, %r1, 255;
	bar.sync 	0;
	@%p3 bra 	$L__BB8_19;
	shl.b32 	%r59, %r1, 2;
	mov.u32 	%r60, _ZZ21radixScatterOptimizedPjS_S_S_iiiE10sh_offsets;
	add.s32 	%r10, %r60, %r59;
	mov.b32 	%r61, 0;
	st.shared.u32 	[%r10], %r61;
	setp.eq.s32 	%p4, %r1, 0;
	@%p4 bra 	$L__BB8_19;
	and.b32  	%r11, %r1, 15;
	setp.lt.u32 	%p5, %r1, 16;
	mov.b32 	%r154, 0;
	mov.u32 	%r147, %r154;
	@%p5 bra 	$L__BB8_9;
	and.b32  	%r147, %r1, 240;
	mov.u32 	%r66, _ZZ21radixScatterOptimizedPjS_S_S_iiiE9sh_counts;
	add.s32 	%r139, %r66, 32;
	cvt.u16.u32 	%rs1, %r1;
	shr.u16 	%rs2, %rs1, 4;
	and.b16  	%rs3, %rs2, 15;
	mul.wide.u16 	%r67, %rs3, 16;
	neg.s32 	%r140, %r67;
	mov.b32 	%r154, 0;
$L__BB8_8:
	.pragma "nounroll";
	ld.shared.u32 	%r68, [%r139+-32];
	add.s32 	%r69, %r154, %r68;
	ld.shared.u32 	%r70, [%r139+-28];
	add.s32 	%r71, %r69, %r70;
	ld.shared.u32 	%r72, [%r139+-24];
	add.s32 	%r73, %r71, %r72;
	ld.shared.u32 	%r74, [%r139+-20];
	add.s32 	%r75, %r73, %r74;
	ld.shared.u32 	%r76, [%r139+-16];
	add.s32 	%r77, %r75, %r76;
	ld.shared.u32 	%r78, [%r139+-12];
	add.s32 	%r79, %r77, %r78;
	ld.shared.u32 	%r80, [%r139+-8];
	add.s32 	%r81, %r79, %r80;
	ld.shared.u32 	%r82, [%r139+-4];
	add.s32 	%r83, %r81, %r82;
	ld.shared.u32 	%r84, [%r139];
	add.s32 	%r85, %r83, %r84;
	ld.shared.u32 	%r86, [%r139+4];
	add.s32 	%r87, %r85, %r86;
	ld.shared.u32 	%r88, [%r139+8];
	add.s32 	%r89, %r87, %r88;
	ld.shared.u32 	%r90, [%r139+12];
	add.s32 	%r91, %r89, %r90;
	ld.shared.u32 	%r92, [%r139+16];
	add.s32 	%r93, %r91, %r92;
	ld.shared.u32 	%r94, [%r139+20];
	add.s32 	%r95, %r93, %r94;
	ld.shared.u32 	%r96, [%r139+24];
	add.s32 	%r97, %r95, %r96;
	ld.shared.u32 	%r98, [%r139+28];
	add.s32 	%r154, %r97, %r98;
	add.s32 	%r140, %r140, 16;
	add.s32 	%r139, %r139, 64;
	setp.ne.s32 	%p6, %r140, 0;
	@%p6 bra 	$L__BB8_8;
$L__BB8_9:
	setp.eq.s32 	%p7, %r11, 0;
	@%p7 bra 	$L__BB8_18;
	and.b32  	%r23, %r1, 7;
	setp.lt.u32 	%p8, %r11, 8;
	@%p8 bra 	$L__BB8_12;
	shl.b32 	%r100, %r147, 2;
	mov.u32 	%r101, _ZZ21radixScatterOptimizedPjS_S_S_iiiE9sh_counts;
	add.s32 	%r102, %r101, %r100;
	ld.shared.u32 	%r103, [%r102];
	add.s32 	%r104, %r154, %r103;
	ld.shared.u32 	%r105, [%r102+4];
	add.s32 	%r106, %r104, %r105;
	ld.shared.u32 	%r107, [%r102+8];
	add.s32 	%r108, %r106, %r107;
	ld.shared.u32 	%r109, [%r102+12];
	add.s32 	%r110, %r108, %r109;
	ld.shared.u32 	%r111, [%r102+16];
	add.s32 	%r112, %r110, %r111;
	ld.shared.u32 	%r113, [%r102+20];
	add.s32 	%r114, %r112, %r113;
	ld.shared.u32 	%r115, [%r102+24];
	add.s32 	%r116, %r114, %r115;
	ld.shared.u32 	%r117, [%r102+28];
	add.s32 	%r154, %r116, %r117;
	add.s32 	%r147, %r147, 8;
$L__BB8_12:
	setp.eq.s32 	%p9, %r23, 0;
	@%p9 bra 	$L__BB8_18;
	and.b32  	%r29, %r1, 3;
	setp.lt.u32 	%p10, %r23, 4;
	@%p10 bra 	$L__BB8_15;
	shl.b32 	%r119, %r147, 2;
	mov.u32 	%r120, _ZZ21radixScatterOptimizedPjS_S_S_iiiE9sh_counts;
	add.s32 	%r121, %r120, %r119;
	ld.shared.u32 	%r122, [%r121];
	add.s32 	%r123, %r154, %r122;
	ld.shared.u32 	%r124, [%r121+4];
	add.s32 	%r125, %r123, %r124;
	ld.shared.u32 	%r126, [%r121+8];
	add.s32 	%r127, %r125, %r126;
	ld.shared.u32 	%r128, [%r121+12];
	add.s32 	%r154, %r127, %r128;
	add.s32 	%r147, %r147, 4;
$L__BB8_15:
	setp.eq.s32 	%p11, %r29, 0;
	@%p11 bra 	$L__BB8_18;
	shl.b32 	%r129, %r147, 2;
	mov.u32 	%r130, _ZZ21radixScatterOptimizedPjS_S_S_iiiE9sh_counts;
	add.s32 	%r152, %r130, %r129;
	neg.s32 	%r151, %r29;
$L__BB8_17:
	.pragma "nounroll";
	ld.shared.u32 	%r131, [%r152];
	add.s32 	%r154, %r154, %r131;
	add.s32 	%r152, %r152, 4;
	add.s32 	%r151, %r151, 1;
	setp.ne.s32 	%p12, %r151, 0;
	@%p12 bra 	$L__BB8_17;
$L__BB8_18:
	st.shared.u32 	[%r10], %r154;
$L__BB8_19:
	setp.ge.s32 	%p13, %r3, %r46;
	bar.sync 	0;
	@%p13 bra 	$L__BB8_23;
	shl.b32 	%r132, %r2, 8;
	or.b32  	%r133, %r132, %r137;
	cvta.to.global.u64 	%rd7, %rd3;
	mul.wide.u32 	%rd8, %r133, 4;
	add.s64 	%rd9, %rd7, %rd8;
	ld.global.u32 	%r44, [%rd9];
	add.s32 	%r45, %r44, %r138;
	setp.gt.s32 	%p14, %r3, 4;
	setp.ne.s32 	%p15, %r47, 0;
	or.pred  	%p16, %p14, %p15;
	@%p16 bra 	$L__BB8_22;
	add.u64 	%rd10, %SP, 0;
	add.u64 	%rd11, %SPL, 0;
	st.local.v2.u32 	[%rd11], {%r3, %r136};
	st.local.v2.u32 	[%rd11+8], {%r137, %r138};
	st.local.v2.u32 	[%rd11+16], {%r44, %r45};
	mov.u64 	%rd12, $str;
	cvta.global.u64 	%rd13, %rd12;
	{ // callseq 0, 0
	.param .b64 param0;
	st.param.b64 	[param0], %rd13;
	.param .b64 param1;
	st.param.b64 	[param1], %rd10;
	.param .b32 retval0;
	call.uni (retval0), 
	vprintf, 
	(
	param0, 
	param1
	);
	ld.param.b32 	%r134, [retval0];
	} // callseq 0
$L__BB8_22:
	cvta.to.global.u64 	%rd14, %rd2;
	mul.wide.u32 	%rd15, %r45, 4;
	add.s64 	%rd16, %rd14, %rd15;
	st.global.u32 	[%rd16], %r136;
$L__BB8_23:
	ret;

}
	// .globl	_ZN3cub18CUB_300001_SM_10006detail11EmptyKernelIvEEvv
.visible .entry _ZN3cub18CUB_300001_SM_10006detail11EmptyKernelIvEEvv()
{


	ret;

}
	// .globl	_ZN3cub18CUB_300001_SM_10006detail10radix_sort31DeviceRadixSortSingleTileKernelINS1_5radix10policy_hubIjNS0_8NullTypeEyE10Policy1000ELNS0_9SortOrderE0EjS6_yNS1_21identity_decomposer_tEEEvPKT1_PSB_PKT2_PSF_T3_iiT4_
.visible .entry _ZN3cub18CUB_300001_SM_10006detail10radix_sort31DeviceRadixSortSingleTileKernelINS1_5radix10policy_hubIjNS0_8NullTypeEyE10Policy1000ELNS0_9SortOrderE0EjS6_yNS1_21identity_decomposer_tEEEvPKT1_PSB_PKT2_PSF_T3_iiT4_(
	.param .u64 .ptr .align 1 _ZN3cub18CUB_300001_SM_10006detail10radix_sort31DeviceRadixSortSingleTileKernelINS1_5radix10policy_hubIjNS0_8NullTypeEyE10Policy1000ELNS0_9SortOrderE0EjS6_yNS1_21identity_decomposer_tEEEvPKT1_PSB_PKT2_PSF_T3_iiT4__param_0,
	.param .u64 .ptr .align 1 _ZN3cub18CUB_300001_SM_10006detail10radix_sort31DeviceRadixSortSingleTileKernelINS1_5radix10policy_hubIjNS0_8NullTypeEyE10Policy1000ELNS0_9SortOrderE0EjS6_yNS1_21identity_decomposer_tEEEvPKT1_PSB_PKT2_PSF_T3_iiT4__param_1,
	.param .u64 .ptr .align 1 _ZN3cub18CUB_300001_SM_10006detail10radix_sort31DeviceRadixSortSingleTileKernelINS1_5radix10policy_hubIjNS0_8NullTypeEyE10Policy1000ELNS0_9SortOrderE0EjS6_yNS1_21identity_decomposer_tEEEvPKT1_PSB_PKT2_PSF_T3_iiT4__param_2,
	.param .u64 .ptr .align 1 _ZN3cub18CUB_300001_SM_10006detail10radix_sort31DeviceRadixSortSingleTileKernelINS1_5radix10policy_hubIjNS0_8NullTypeEyE10Policy1000ELNS0_9SortOrderE0EjS6_yNS1_21identity_decomposer_tEEEvPKT1_PSB_PKT2_PSF_T3_iiT4__param_3,
	.param .u64 _ZN3cub18CUB_300001_SM_10006detail10radix_sort31DeviceRadixSortSingleTileKernelINS1_5radix10policy_hubIjNS0_8NullTypeEyE10Policy1000ELNS0_9SortOrderE0EjS6_yNS1_21identity_decomposer_tEEEvPKT1_PSB_PKT2_PSF_T3_iiT4__param_4,
	.param .u32 _ZN3cub18CUB_300001_SM_10006detail10radix_sort31DeviceRadixSortSingleTileKernelINS1_5radix10policy_hubIjNS0_8NullTypeEyE10Policy1000ELNS0_9SortOrderE0EjS6_yNS1_21identity_decomposer_tEEEvPKT1_PSB_PKT2_PSF_T3_iiT4__param_5,
	.param .u32 _ZN3cub18CUB_300001_SM_10006detail10radix_sort31DeviceRadixSortSingleTileKernelINS1_5radix10policy_hubIjNS0_8NullTypeEyE10Policy1000ELNS0_9SortOrderE0EjS6_yNS1_21identity_decomposer_tEEEvPKT1_PSB_PKT2_PSF_T3_iiT4__param_6,
	.param .align 1 .b8 _ZN3cub18CUB_300001_SM_10006detail10radix_sort31DeviceRadixSortSingleTileKernelINS1_5radix10policy_hubIjNS0_8NullTypeEyE10Policy1000ELNS0_9SortOrderE0EjS6_yNS1_21identity_decomposer_tEEEvPKT1_PSB_PKT2_PSF_T3_iiT4__param_7[1]
)
.maxntid 256
.minnctapersm 1
{
	.reg .pred 	%p<52>;
	.reg .b16 	%rs<39>;
	.reg .b32 	%r<706>;
	.reg .b64 	%rd<29>;
	// demoted variable
	.shared .align 16 .b8 _ZZN3cub18CUB_300001_SM_10006detail10radix_sort31DeviceRadixSortSingleTileKernelINS1_5radix10policy_hubIjNS0_8NullTypeEyE10Policy1000ELNS0_9SortOrderE0EjS6_yNS1_21identity_decomposer_tEEEvPKT1_PSB_PKT2_PSF_T3_iiT4_E12temp_storage[33856];
	ld.param.u64 	%rd5, [_ZN3cub18CUB_300001_SM_10006detail10radix_sort31DeviceRadixSortSingleTileKernelINS1_5radix10policy_hubIjNS0_8NullTypeEyE10Policy1000ELNS0_9SortOrderE0EjS6_yNS1_21identity_decomposer_tEEEvPKT1_PSB_PKT2_PSF_T3_iiT4__param_0];
	ld.param.u64 	%rd3, [_ZN3cub18CUB_300001_SM_10006detail10radix_sort31DeviceRadixSortSingleTileKernelINS1_5radix10policy_hubIjNS0_8NullTypeEyE10Policy1000ELNS0_9SortOrderE0EjS6_yNS1_21identity_decomposer_tEEEvPKT1_PSB_PKT2_PSF_T3_iiT4__param_1];
	ld.param.u64 	%rd4, [_ZN3cub18CUB_300001_SM_10006detail10radix_sort31DeviceRadixSortSingleTileKernelINS1_5radix10policy_hubIjNS0_8NullTypeEyE10Policy1000ELNS0_9SortOrderE0EjS6_yNS1_21identity_decomposer_tEEEvPKT1_PSB_PKT2_PSF_T3_iiT4__param_4];
	ld.param.u32 	%r189, [_ZN3cub18CUB_300001_SM_10006detail10radix_sort31DeviceRadixSortSingleTileKernelINS1_5radix10policy_hubIjNS0_8NullTypeEyE10Policy1000ELNS0_9SortOrderE0EjS6_yNS1_21identity_decomposer_tEEEvPKT1_PSB_PKT2_PSF_T3_iiT4__param_5];
	ld.param.u32 	%r190, [_ZN3cub18CUB_300001_SM_10006detail10radix_sort31DeviceRadixSortSingleTileKernelINS1_5radix10policy_hubIjNS0_8NullTypeEyE10Policy1000ELNS0_9SortOrderE0EjS6_yNS1_21identity_decomposer_tEEEvPKT1_PSB_PKT2_PSF_T3_iiT4__param_6];
	cvta.to.global.u64 	%rd6, %rd5;
	cvt.u32.u64 	%r1, %rd4;
	mov.u32 	%r2, %tid.x;
	mul.lo.s32 	%r3, %r2, 19;
	setp.ge.s32 	%p1, %r3, %r1;
	mul.wide.u32 	%rd7, %r3, 4;
	add.s64 	%rd1, %rd6, %rd7;
	mov.b32 	%r703, -1;
	@%p1 bra 	$L__BB10_2;
	ld.global.u32 	%r703, [%rd1];
$L__BB10_2:
	add.s32 	%r193, %r3, 1;
	setp.ge.s32 	%p2, %r193, %r1;
	mov.b32 	%r702, -1;
	@%p2 bra 	$L__BB10_4;
	ld.global.u32 	%r702, [%rd1+4];
$L__BB10_4:
	add.s32 	%r195, %r3, 2;
	setp.ge.s32 	%p3, %r195, %r1;
	mov.b32 	%r701, -1;
	@%p3 bra 	$L__BB10_6;
	ld.global.u32 	%r701, [%rd1+8];
$L__BB10_6:
	add.s32 	%r197, %r3, 3;
	setp.ge.s32 	%p4, %r197, %r1;
	mov.b32 	%r700, -1;
	@%p4 bra 	$L__BB10_8;
	ld.global.u32 	%r700, [%rd1+12];
$L__BB10_8:
	add.s32 	%r199, %r3, 4;
	setp.ge.s32 	%p5, %r199, %r1;
	mov.b32 	%r699, -1;
	@%p5 bra 	$L__BB10_10;
	ld.global.u32 	%r699, [%rd1+16];
$L__BB10_10:
	add.s32 	%r201, %r3, 5;
	setp.ge.s32 	%p6, %r201, %r1;
	mov.b32 	%r698, -1;
	@%p6 bra 	$L__BB10_12;
	ld.global.u32 	%r698, [%rd1+20];
$L__BB10_12:
	add.s32 	%r203, %r3, 6;
	setp.ge.s32 	%p7, %r203, %r1;
	mov.b32 	%r697, -1;
	@%p7 bra 	$L__BB10_14;
	ld.global.u32 	%r697, [%rd1+24];
$L__BB10_14:
	add.s32 	%r205, %r3, 7;
	setp.ge.s32 	%p8, %r205, %r1;
	mov.b32 	%r696, -1;
	@%p8 bra 	$L__BB10_16;
	ld.global.u32 	%r696, [%rd1+28];
$L__BB10_16:
	add.s32 	%r207, %r3, 8;
	setp.ge.s32 	%p9, %r207, %r1;
	mov.b32 	%r695, -1;
	@%p9 bra 	$L__BB10_18;
	ld.global.u32 	%r695, [%rd1+32];
$L__BB10_18:
	add.s32 	%r209, %r3, 9;
	setp.ge.s32 	%p10, %r209, %r1;
	mov.b32 	%r694, -1;
	@%p10 bra 	$L__BB10_20;
	ld.global.u32 	%r694, [%rd1+36];
$L__BB10_20:
	add.s32 	%r211, %r3, 10;
	setp.ge.s32 	%p11, %r211, %r1;
	mov.b32 	%r693, -1;
	@%p11 bra 	$L__BB10_22;
	ld.global.u32 	%r693, [%rd1+40];
$L__BB10_22:
	add.s32 	%r213, %r3, 11;
	setp.ge.s32 	%p12, %r213, %r1;
	mov.b32 	%r692, -1;
	@%p12 bra 	$L__BB10_24;
	ld.global.u32 	%r692, [%rd1+44];
$L__BB10_24:
	add.s32 	%r215, %r3, 12;
	setp.ge.s32 	%p13, %r215, %r1;
	mov.b32 	%r691, -1;
	@%p13 bra 	$L__BB10_26;
	ld.global.u32 	%r691, [%rd1+48];
$L__BB10_26:
	add.s32 	%r217, %r3, 13;
	setp.ge.s32 	%p14, %r217, %r1;
	mov.b32 	%r690, -1;
	@%p14 bra 	$L__BB10_28;
	ld.global.u32 	%r690, [%rd1+52];
$L__BB10_28:
	add.s32 	%r219, %r3, 14;
	setp.ge.s32 	%p15, %r219, %r1;
	mov.b32 	%r689, -1;
	@%p15 bra 	$L__BB10_30;
	ld.global.u32 	%r689, [%rd1+56];
$L__BB10_30:
	add.s32 	%r221, %r3, 15;
	setp.ge.s32 	%p16, %r221, %r1;
	mov.b32 	%r688, -1;
	@%p16 bra 	$L__BB10_32;
	ld.global.u32 	%r688, [%rd1+60];
$L__BB10_32:
	add.s32 	%r223, %r3, 16;
	setp.ge.s32 	%p17, %r223, %r1;
	mov.b32 	%r687, -1;
	@%p17 bra 	$L__BB10_34;
	ld.global.u32 	%r687, [%rd1+64];
$L__BB10_34:
	add.s32 	%r225, %r3, 17;
	setp.ge.s32 	%p18, %r225, %r1;
	mov.b32 	%r686, -1;
	@%p18 bra 	$L__BB10_36;
	ld.global.u32 	%r686, [%rd1+68];
$L__BB10_36:
	add.s32 	%r227, %r3, 18;
	setp.ge.s32 	%p19, %r227, %r1;
	mov.b32 	%r685, -1;
	@%p19 bra 	$L__BB10_38;
	ld.global.u32 	%r685, [%rd1+72];
$L__BB10_38:
	bar.sync 	0;
	shr.u32 	%r42, %r2, 5;
	shl.b32 	%r229, %r2, 2;
	mov.u32 	%r230, _ZZN3cub18CUB_300001_SM_10006detail10radix_sort31DeviceRadixSortSingleTileKernelINS1_5radix10policy_hubIjNS0_8NullTypeEyE10Policy1000ELNS0_9SortOrderE0EjS6_yNS1_21identity_decomposer_tEEEvPKT1_PSB_PKT2_PSF_T3_iiT4_E12temp_storage;
	add.s32 	%r43, %r230, %r229;
	shl.b32 	%r231, %r2, 7;
	add.s32 	%r44, %r43, %r231;
	shl.b32 	%r232, %r42, 2;
	add.s32 	%r233, %r230, %r232;
	add.s32 	%r45, %r233, 33792;
	mad.lo.s32 	%r46, %r2, -56, %r44;
	add.s32 	%r684, %r189, 6;
	sub.s32 	%r683, %r190, %r189;
$L__BB10_39:
	add.s32 	%r293, %r684, -6;
	min.s32 	%r236, %r683, 6;
	mov.b32 	%r322, 0;
	st.shared.u32 	[%r43], %r322;
	st.shared.u32 	[%r43+1024], %r322;
	st.shared.u32 	[%r43+2048], %r322;
	st.shared.u32 	[%r43+3072], %r322;
	st.shared.u32 	[%r43+4096], %r322;
	st.shared.u32 	[%r43+5120], %r322;
	st.shared.u32 	[%r43+6144], %r322;
	st.shared.u32 	[%r43+7168], %r322;
	st.shared.u32 	[%r43+8192], %r322;
	st.shared.u32 	[%r43+9216], %r322;
	st.shared.u32 	[%r43+10240], %r322;
	st.shared.u32 	[%r43+11264], %r322;
	st.shared.u32 	[%r43+12288], %r322;
	st.shared.u32 	[%r43+13312], %r322;
	st.shared.u32 	[%r43+14336], %r322;
	st.shared.u32 	[%r43+15360], %r322;
	st.shared.u32 	[%r43+16384], %r322;
	st.shared.u32 	[%r43+17408], %r322;
	st.shared.u32 	[%r43+18432], %r322;
	st.shared.u32 	[%r43+19456], %r322;
	st.shared.u32 	[%r43+20480], %r322;
	st.shared.u32 	[%r43+21504], %r322;
	st.shared.u32 	[%r43+22528], %r322;
	st.shared.u32 	[%r43+23552], %r322;
	st.shared.u32 	[%r43+24576], %r322;
	st.shared.u32 	[%r43+25600], %r322;
	st.shared.u32 	[%r43+26624], %r322;
	st.shared.u32 	[%r43+27648], %r322;
	st.shared.u32 	[%r43+28672], %r322;
	st.shared.u32 	[%r43+29696], %r322;
	st.shared.u32 	[%r43+30720], %r322;
	st.shared.u32 	[%r43+31744], %r322;
	st.shared.u32 	[%r43+32768], %r322;
	// begin inline asm
	bmsk.clamp.b32 %r234, %r322, %r236;
	// end inline asm
	// begin inline asm
	shr.b32 %r237, %r703, %r293;
	// end inline asm
	and.b32  	%r325, %r234, %r237;
	shl.b32 	%r326, %r325, 10;
	and.b32  	%r327, %r326, 31744;
	add.s32 	%r328, %r43, %r327;
	shr.u32 	%r329, %r325, 4;
	and.b32  	%r330, %r329, 268435454;
	add.s32 	%r71, %r328, %r330;
	ld.shared.u16 	%rs1, [%r71];
	add.s16 	%rs20, %rs1, 1;
	st.shared.u16 	[%r71], %rs20;
	// begin inline asm
	shr.b32 %r240, %r702, %r293;
	// end inline asm
	and.b32  	%r331, %r234, %r240;
	shl.b32 	%r332, %r331, 10;
	and.b32  	%r333, %r332, 31744;
	add.s32 	%r334, %r43, %r333;
	shr.u32 	%r335, %r331, 4;
	and.b32  	%r336, %r335, 268435454;
	add.s32 	%r72, %r334, %r336;
	ld.shared.u16 	%rs2, [%r72];
	add.s16 	%rs21, %rs2, 1;
	st.shared.u16 	[%r72], %rs21;
	// begin inline asm
	shr.b32 %r243, %r701, %r293;
	// end inline asm
	and.b32  	%r337, %r234, %r243;
	shl.b32 	%r338, %r337, 10;
	and.b32  	%r339, %r338, 31744;
	add.s32 	%r340, %r43, %r339;
	shr.u32 	%r341, %r337, 4;
	and.b32  	%r342, %r341, 268435454;
	add.s32 	%r73, %r340, %r342;
	ld.shared.u16 	%rs3, [%r73];
	add.s16 	%rs22, %rs3, 1;
	st.shared.u16 	[%r73], %rs22;
	// begin inline asm
	shr.b32 %r246, %r700, %r293;
	// end inline asm
	and.b32  	%r343, %r234, %r246;
	shl.b32 	%r344, %r343, 10;
	and.b32  	%r345, %r344, 31744;
	add.s32 	%r346, %r43, %r345;
	shr.u32 	%r347, %r343, 4;
	and.b32  	%r348, %r347, 268435454;
	add.s32 	%r74, %r346, %r348;
	ld.shared.u16 	%rs4, [%r74];
	add.s16 	%rs23, %rs4, 1;
	st.shared.u16 	[%r74], %rs23;
	// begin inline asm
	shr.b32 %r249, %r699, %r293;
	// end inline asm
	and.b32  	%r349, %r234, %r249;
	shl.b32 	%r350, %r349, 10;
	and.b32  	%r351, %r350, 31744;
	add.s32 	%r352, %r43, %r351;
	shr.u32 	%r353, %r349, 4;
	and.b32  	%r354, %r353, 268435454;
	add.s32 	%r75, %r352, %r354;
	ld.shared.u16 	%rs5, [%r75];
	add.s16 	%rs24, %rs5, 1;
	st.shared.u16 	[%r75], %rs24;
	// begin inline asm
	shr.b32 %r252, %r698, %r293;
	// end inline asm
	and.b32  	%r355, %r234, %r252;
	shl.b32 	%r356, %r355, 10;
	and.b32  	%r357, %r356, 31744;
	add.s32 	%r358, %r43, %r357;
	shr.u32 	%r359, %r355, 4;
	and.b32  	%r360, %r359, 268435454;
	add.s32 	%r76, %r358, %r360;
	ld.shared.u16 	%rs6, [%r76];
	add.s16 	%rs25, %rs6, 1;
	st.shared.u16 	[%r76], %rs25;
	// begin inline asm
	shr.b32 %r255, %r697, %r293;
	// end inline asm
	and.b32  	%r361, %r234, %r255;
	shl.b32 	%r362, %r361, 10;
	and.b32  	%r363, %r362, 31744;
	add.s32 	%r364, %r43, %r363;
	shr.u32 	%r365, %r361, 4;
	and.b32  	%r366, %r365, 268435454;
	add.s32 	%r77, %r364, %r366;
	ld.shared.u16 	%rs7, [%r77];
	add.s16 	%rs26, %rs7, 1;
	st.shared.u16 	[%r77], %rs26;
	// begin inline asm
	shr.b32 %r258, %r696, %r293;
	// end inline asm
	and.b32  	%r367, %r234, %r258;
	shl.b32 	%r368, %r367, 10;
	and.b32  	%r369, %r368, 31744;
	add.s32 	%r370, %r43, %r369;
	shr.u32 	%r371, %r367, 4;
	and.b32  	%r372, %r371, 268435454;
	add.s32 	%r78, %r370, %r372;
	ld.shared.u16 	%rs8, [%r78];
	add.s16 	%rs27, %rs8, 1;
	st.shared.u16 	[%r78], %rs27;
	// begin inline asm
	shr.b32 %r261, %r695, %r293;
	// end inline asm
	and.b32  	%r373, %r234, %r261;
	shl.b32 	%r374, %r373, 10;
	and.b32  	%r375, %r374, 31744;
	add.s32 	%r376, %r43, %r375;
	shr.u32 	%r377, %r373, 4;
	and.b32  	%r378, %r377, 268435454;
	add.s32 	%r79, %r376, %r378;
	ld.shared.u16 	%rs9, [%r79];
	add.s16 	%rs28, %rs9, 1;
	st.shared.u16 	[%r79], %rs28;
	// begin inline asm
	shr.b32 %r264, %r694, %r293;
	// end inline asm
	and.b32  	%r379, %r234, %r264;
	shl.b32 	%r380, %r379, 10;
	and.b32  	%r381, %r380, 31744;
	add.s32 	%r382, %r43, %r381;
	shr.u32 	%r383, %r379, 4;
	and.b32  	%r384, %r383, 268435454;
	add.s32 	%r80, %r382, %r384;
	ld.shared.u16 	%rs10, [%r80];
	add.s16 	%rs29, %rs10, 1;
	st.shared.u16 	[%r80], %rs29;
	// begin inline asm
	shr.b32 %r267, %r693, %r293;
	// end inline asm
	and.b32  	%r385, %r234, %r267;
	shl.b32 	%r386, %r385, 10;
	and.b32  	%r387, %r386, 31744;
	add.s32 	%r388, %r43, %r387;
	shr.u32 	%r389, %r385, 4;
	and.b32  	%r390, %r389, 268435454;
	add.s32 	%r81, %r388, %r390;
	ld.shared.u16 	%rs11, [%r81];
	add.s16 	%rs30, %rs11, 1;
	st.shared.u16 	[%r81], %rs30;
	// begin inline asm
	shr.b32 %r270, %r692, %r293;
	// end inline asm
	and.b32  	%r391, %r234, %r270;
	shl.b32 	%r392, %r391, 10;
	and.b32  	%r393, %r392, 31744;
	add.s32 	%r394, %r43, %r393;
	shr.u32 	%r395, %r391, 4;
	and.b32  	%r396, %r395, 268435454;
	add.s32 	%r82, %r394, %r396;
	ld.shared.u16 	%rs12, [%r82];
	add.s16 	%rs31, %rs12, 1;
	st.shared.u16 	[%r82], %rs31;
	// begin inline asm
	shr.b32 %r273, %r691, %r293;
	// end inline asm
	and.b32  	%r397, %r234, %r273;
	shl.b32 	%r398, %r397, 10;
	and.b32  	%r399, %r398, 31744;
	add.s32 	%r400, %r43, %r399;
	shr.u32 	%r401, %r397, 4;
	and.b32  	%r402, %r401, 268435454;
	add.s32 	%r83, %r400, %r402;
	ld.shared.u16 	%rs13, [%r83];
	add.s16 	%rs32, %rs13, 1;
	st.shared.u16 	[%r83], %rs32;
	// begin inline asm
	shr.b32 %r276, %r690, %r293;
	// end inline asm
	and.b32  	%r403, %r234, %r276;
	shl.b32 	%r404, %r403, 10;
	and.b32  	%r405, %r404, 31744;
	add.s32 	%r406, %r43, %r405;
	shr.u32 	%r407, %r403, 4;
	and.b32  	%r408, %r407, 268435454;
	add.s32 	%r84, %r406, %r408;
	ld.shared.u16 	%rs14, [%r84];
	add.s16 	%rs33, %rs14, 1;
	st.shared.u16 	[%r84], %rs33;
	// begin inline asm
	shr.b32 %r279, %r689, %r293;
	// end inline asm
	and.b32  	%r409, %r234, %r279;
	shl.b32 	%r410, %r409, 10;
	and.b32  	%r411, %r410, 31744;
	add.s32 	%r412, %r43, %r411;
	shr.u32 	%r413, %r409, 4;
	and.b32  	%r414, %r413, 268435454;
	add.s32 	%r85, %r412, %r414;
	ld.shared.u16 	%rs15, [%r85];
	add.s16 	%rs34, %rs15, 1;
	st.shared.u16 	[%r85], %rs34;
	// begin inline asm
	shr.b32 %r282, %r688, %r293;
	// end inline asm
	and.b32  	%r415, %r234, %r282;
	shl.b32 	%r416, %r415, 10;
	and.b32  	%r417, %r416, 31744;
	add.s32 	%r418, %r43, %r417;
	shr.u32 	%r419, %r415, 4;
	and.b32  	%r420, %r419, 268435454;
	add.s32 	%r86, %r418, %r420;
	ld.shared.u16 	%rs16, [%r86];
	add.s16 	%rs35, %rs16, 1;
	st.shared.u16 	[%r86], %rs35;
	// begin inline asm
	shr.b32 %r285, %r687, %r293;
	// end inline asm
	and.b32  	%r421, %r234, %r285;
	shl.b32 	%r422, %r421, 10;
	and.b32  	%r423, %r422, 31744;
	add.s32 	%r424, %r43, %r423;
	shr.u32 	%r425, %r421, 4;
	and.b32  	%r426, %r425, 268435454;
	add.s32 	%r87, %r424, %r426;
	ld.shared.u16 	%rs17, [%r87];
	add.s16 	%rs36, %rs17, 1;
	st.shared.u16 	[%r87], %rs36;
	// begin inline asm
	shr.b32 %r288, %r686, %r293;
	// end inline asm
	and.b32  	%r427, %r234, %r288;
	shl.b32 	%r428, %r427, 10;
	and.b32  	%r429, %r428, 31744;
	add.s32 	%r430, %r43, %r429;
	shr.u32 	%r431, %r427, 4;
	and.b32  	%r432, %r431, 268435454;
	add.s32 	%r88, %r430, %r432;
	ld.shared.u16 	%rs18, [%r88];
	add.s16 	%rs37, %rs18, 1;
	st.shared.u16 	[%r88], %rs37;
	// begin inline asm
	shr.b32 %r291, %r685, %r293;
	// end inline asm
	and.b32  	%r433, %r234, %r291;
	shl.b32 	%r434, %r433, 10;
	and.b32  	%r435, %r434, 31744;
	add.s32 	%r436, %r43, %r435;
	shr.u32 	%r437, %r433, 4;
	and.b32  	%r438, %r437, 268435454;
	add.s32 	%r89, %r436, %r438;
	ld.shared.u16 	%rs19, [%r89];
	add.s16 	%rs38, %rs19, 1;
	st.shared.u16 	[%r89], %rs38;
	bar.sync 	0;
	ld.shared.u32 	%r90, [%r44];
	ld.shared.u32 	%r439, [%r44+4];
	ld.shared.u32 	%r440, [%r44+8];
	ld.shared.u32 	%r441, [%r44+12];
	ld.shared.u32 	%r442, [%r44+16];
	ld.shared.u32 	%r443, [%r44+20];
	ld.shared.u32 	%r444, [%r44+24];
	ld.shared.u32 	%r445, [%r44+28];
	ld.shared.u32 	%r446, [%r44+32];
	ld.shared.u32 	%r447, [%r44+36];
	ld.shared.u32 	%r448, [%r44+40];
	ld.shared.u32 	%r449, [%r44+44];
	ld.shared.u32 	%r450, [%r44+48];
	ld.shared.u32 	%r451, [%r44+52];
	ld.shared.u32 	%r452, [%r44+56];
	ld.shared.u32 	%r453, [%r44+60];
	ld.shared.u32 	%r454, [%r44+64];
	ld.shared.u32 	%r455, [%r44+68];
	ld.shared.u32 	%r456, [%r44+72];
	ld.shared.u32 	%r457, [%r44+76];
	ld.shared.u32 	%r458, [%r44+80];
	ld.shared.u32 	%r459, [%r44+84];
	ld.shared.u32 	%r460, [%r44+88];
	ld.shared.u32 	%r461, [%r44+92];
	ld.shared.u32 	%r462, [%r44+96];
	ld.shared.u32 	%r463, [%r44+100];
	ld.shared.u32 	%r464, [%r44+104];
	ld.shared.u32 	%r465, [%r44+108];
	ld.shared.u32 	%r466, [%r44+112];
	ld.shared.u32 	%r467, [%r44+116];
	ld.shared.u32 	%r468, [%r44+120];
	ld.shared.u32 	%r469, [%r44+124];
	ld.shared.u32 	%r470, [%r44+128];
	add.s32 	%r91, %r439, %r90;
	add.s32 	%r92, %r440, %r91;
	add.s32 	%r93, %r441, %r92;
	add.s32 	%r94, %r442, %r93;
	add.s32 	%r95, %r443, %r94;
	add.s32 	%r96, %r444, %r95;
	add.s32 	%r97, %r445, %r96;
	add.s32 	%r98, %r446, %r97;
	add.s32 	%r99, %r447, %r98;
	add.s32 	%r100, %r448, %r99;
	add.s32 	%r101, %r449, %r100;
	add.s32 	%r102, %r450, %r101;
	add.s32 	%r103, %r451, %r102;
	add.s32 	%r104, %r452, %r103;
	add.s32 	%r105, %r453, %r104;
	add.s32 	%r106, %r454, %r105;
	add.s32 	%r107, %r455, %r106;
	add.s32 	%r108, %r456, %r107;
	add.s32 	%r109, %r457, %r108;
	add.s32 	%r110, %r458, %r109;
	add.s32 	%r111, %r459, %r110;
	add.s32 	%r112, %r460, %r111;
	add.s32 	%r113, %r461, %r112;
	add.s32 	%r114, %r462, %r113;
	add.s32 	%r115, %r463, %r114;
	add.s32 	%r116, %r464, %r115;
	add.s32 	%r117, %r465, %r116;
	add.s32 	%r118, %r466, %r117;
	add.s32 	%r119, %r467, %r118;
	add.s32 	%r120, %r468, %r119;
	add.s32 	%r121, %r469, %r120;
	add.s32 	%r299, %r470, %r121;
	// begin inline asm
	mov.u32 %r294, %laneid;
	// end inline asm
	mov.b32 	%r297, 1;
	mov.b32 	%r324, -1;
	// begin inline asm
	{  .reg .u32 r0;  .reg .pred p;  shfl.sync.up.b32 r0|p, %r299, %r297, %r322, %r324;  @p add.u32 r0, r0, %r299;  mov.u32 %r295, r0;}
	// end inline asm
	mov.b32 	%r303, 2;
	// begin inline asm
	{  .reg .u32 r0;  .reg .pred p;  shfl.sync.up.b32 r0|p, %r295, %r303, %r322, %r324;  @p add.u32 r0, r0, %r295;  mov.u32 %r301, r0;}
	// end inline asm
	mov.b32 	%r309, 4;
	// begin inline asm
	{  .reg .u32 r0;  .reg .pred p;  shfl.sync.up.b32 r0|p, %r301, %r309, %r322, %r324;  @p add.u32 r0, r0, %r301;  mov.u32 %r307, r0;}
	// end inline asm
	mov.b32 	%r315, 8;
	// begin inline asm
	{  .reg .u32 r0;  .reg .pred p;  shfl.sync.up.b32 r0|p, %r307, %r315, %r322, %r324;  @p add.u32 r0, r0, %r307;  mov.u32 %r313, r0;}
	// end inline asm
	mov.b32 	%r321, 16;
	// begin inline asm
	{  .reg .u32 r0;  .reg .pred p;  shfl.sync.up.b32 r0|p, %r313, %r321, %r322, %r324;  @p add.u32 r0, r0, %r313;  mov.u32 %r319, r0;}
	// end inline asm
	setp.ne.s32 	%p20, %r294, 31;
	@%p20 bra 	$L__BB10_41;
	st.shared.u32 	[%r45], %r319;
$L__BB10_41:
	sub.s32 	%r471, %r319, %r299;
	setp.gt.u32 	%p21, %r2, 31;
	setp.eq.s32 	%p22, %r42, 7;
	setp.eq.s32 	%p23, %r42, 6;
	setp.eq.s32 	%p24, %r42, 5;
	setp.eq.s32 	%p25, %r42, 4;
	setp.eq.s32 	%p26, %r42, 3;
	setp.eq.s32 	%p27, %r42, 2;
	setp.eq.s32 	%p28, %r42, 1;
	bar.sync 	0;
	ld.shared.v4.u32 	{%r472, %r473, %r474, %r475}, [_ZZN3cub18CUB_300001_SM_10006detail10radix_sort31DeviceRadixSortSingleTileKernelINS1_5radix10policy_hubIjNS0_8NullTypeEyE10Policy1000ELNS0_9SortOrderE0EjS6_yNS1_21identity_decomposer_tEEEvPKT1_PSB_PKT2_PSF_T3_iiT4_E12temp_storage+33792];
	selp.b32 	%r476, %r472, %r704, %p28;
	add.s32 	%r477, %r473, %r472;
	selp.b32 	%r478, %r477, %r476, %p27;
	add.s32 	%r479, %r477, %r474;
	selp.b32 	%r480, %r479, %r478, %p26;
	add.s32 	%r481, %r479, %r475;
	selp.b32 	%r482, %r481, %r480, %p25;
	ld.shared.v4.u32 	{%r483, %r484, %r485, %r486}, [_ZZN3cub18CUB_300001_SM_10006detail10radix_sort31DeviceRadixSortSingleTileKernelINS1_5radix10policy_hubIjNS0_8NullTypeEyE10Policy1000ELNS0_9SortOrderE0EjS6_yNS1_21identity_decomposer_tEEEvPKT1_PSB_PKT2_PSF_T3_iiT4_E12temp_storage+33808];
	add.s32 	%r487, %r481, %r483;
	selp.b32 	%r488, %r487, %r482, %p24;
	add.s32 	%r489, %r487, %r484;
	selp.b32 	%r490, %r489, %r488, %p23;
	add.s32 	%r491, %r489, %r485;
	selp.b32 	%r704, %r491, %r490, %p22;
	add.s32 	%r126, %r491, %r486;
	setp.ne.s32 	%p29, %r294, 0;
	selp.b32 	%r492, %r471, 0, %p29;
	add.s32 	%r493, %r704, %r492;
	or.pred  	%p30, %p21, %p29;
	selp.b32 	%r705, %r493, %r471, %p21;
	@%p30 bra 	$L__BB10_43;
	shl.b32 	%r705, %r126, 16;
	st.shared.u32 	[_ZZN3cub18CUB_300001_SM_10006detail10radix_sort31DeviceRadixSortSingleTileKernelINS1_5radix10policy_hubIjNS0_8NullTypeEyE10Policy1000ELNS0_9SortOrderE0EjS6_yNS1_21identity_decomposer_tEEEvPKT1_PSB_PKT2_PSF_T3_iiT4_E12temp_storage+33832], %r705;
$L__BB10_43:
	setp.eq.s32 	%p31, %r2, 0;
	bar.sync 	0;
	ld.shared.u32 	%r494, [_ZZN3cub18CUB_300001_SM_10006detail10radix_sort31DeviceRadixSortSingleTileKernelINS1_5radix10policy_hubIjNS0_8NullTypeEyE10Policy1000ELNS0_9SortOrderE0EjS6_yNS1_21identity_decomposer_tEEEvPKT1_PSB_PKT2_PSF_T3_iiT4_E12temp_storage+33832];
	selp.b32 	%r495, 0, %r494, %p31;
	add.s32 	%r496, %r705, %r495;
	add.s32 	%r497, %r90, %r496;
	add.s32 	%r498, %r91, %r496;
	add.s32 	%r499, %r92, %r496;
	add.s32 	%r500, %r93, %r496;
	add.s32 	%r501, %r94, %r496;
	add.s32 	%r502, %r95, %r496;
	add.s32 	%r503, %r96, %r496;
	add.s32 	%r504, %r97, %r496;
	add.s32 	%r505, %r98, %r496;
	add.s32 	%r506, %r99, %r496;
	add.s32 	%r507, %r100, %r496;
	add.s32 	%r508, %r101, %r496;
	add.s32 	%r509, %r102, %r496;
	add.s32 	%r510, %r103, %r496;
	add.s32 	%r511, %r104, %r496;
	add.s32 	%r512, %r105, %r496;
	add.s32 	%r513, %r106, %r496;
	add.s32 	%r514, %r107, %r496;
	add.s32 	%r515, %r108, %r496;
	add.s32 	%r516, %r109, %r496;
	add.s32 	%r517, %r110, %r496;
	add.s32 	%r518, %r111, %r496;
	add.s32 	%r519, %r112, %r496;
	add.s32 	%r520, %r113, %r496;
	add.s32 	%r521, %r114, %r496;
	add.s32 	%r522, %r115, %r496;
	add.s32 	%r523, %r116, %r496;
	add.s32 	%r524, %r117, %r496;
	add.s32 	%r525, %r118, %r496;
	add.s32 	%r526, %r119, %r496;
	add.s32 	%r527, %r120, %r496;
	add.s32 	%r528, %r121, %r496;
	st.shared.u32 	[%r44], %r496;
	st.shared.u32 	[%r44+4], %r497;
	st.shared.u32 	[%r44+8], %r498;
	st.shared.u32 	[%r44+12], %r499;
	st.shared.u32 	[%r44+16], %r500;
	st.shared.u32 	[%r44+20], %r501;
	st.shared.u32 	[%r44+24], %r502;
	st.shared.u32 	[%r44+28], %r503;
	st.shared.u32 	[%r44+32], %r504;
	st.shared.u32 	[%r44+36], %r505;
	st.shared.u32 	[%r44+40], %r506;
	st.shared.u32 	[%r44+44], %r507;
	st.shared.u32 	[%r44+48], %r508;
	st.shared.u32 	[%r44+52], %r509;
	st.shared.u32 	[%r44+56], %r510;
	st.shared.u32 	[%r44+60], %r511;
	st.shared.u32 	[%r44+64], %r512;
	st.shared.u32 	[%r44+68], %r513;
	st.shared.u32 	[%r44+72], %r514;
	st.shared.u32 	[%r44+76], %r515;
	st.shared.u32 	[%r44+80], %r516;
	st.shared.u32 	[%r44+84], %r517;
	st.shared.u32 	[%r44+88], %r518;
	st.shared.u32 	[%r44+92], %r519;
	st.shared.u32 	[%r44+96], %r520;
	st.shared.u32 	[%r44+100], %r521;
	st.shared.u32 	[%r44+104], %r522;
	st.shared.u32 	[%r44+108], %r523;
	st.shared.u32 	[%r44+112], %r524;
	st.shared.u32 	[%r44+116], %r525;
	st.shared.u32 	[%r44+120], %r526;
	st.shared.u32 	[%r44+124], %r527;
	st.shared.u32 	[%r44+128], %r528;
	bar.sync 	0;
	cvt.u32.u16 	%r529, %rs1;
	ld.shared.u16 	%r530, [%r71];
	add.s32 	%r130, %r530, %r529;
	cvt.u32.u16 	%r531, %rs2;
	ld.shared.u16 	%r532, [%r72];
	add.s32 	%r131, %r532, %r531;
	cvt.u32.u16 	%r533, %rs3;
	ld.shared.u16 	%r534, [%r73];
	add.s32 	%r132, %r534, %r533;
	cvt.u32.u16 	%r535, %rs4;
	ld.shared.u16 	%r536, [%r74];
	add.s32 	%r133, %r536, %r535;
	cvt.u32.u16 	%r537, %rs5;
	ld.shared.u16 	%r538, [%r75];
	add.s32 	%r134, %r538, %r537;
	cvt.u32.u16 	%r539, %rs6;
	ld.shared.u16 	%r540, [%r76];
	add.s32 	%r135, %r540, %r539;
	cvt.u32.u16 	%r541, %rs7;
	ld.shared.u16 	%r542, [%r77];
	add.s32 	%r136, %r542, %r541;
	cvt.u32.u16 	%r543, %rs8;
	ld.shared.u16 	%r544, [%r78];
	add.s32 	%r137, %r544, %r543;
	cvt.u32.u16 	%r545, %rs9;
	ld.shared.u16 	%r546, [%r79];
	add.s32 	%r138, %r546, %r545;
	cvt.u32.u16 	%r547, %rs10;
	ld.shared.u16 	%r548, [%r80];
	add.s32 	%r139, %r548, %r547;
	cvt.u32.u16 	%r549, %rs11;
	ld.shared.u16 	%r550, [%r81];
	add.s32 	%r140, %r550, %r549;
	cvt.u32.u16 	%r551, %rs12;
	ld.shared.u16 	%r552, [%r82];
	add.s32 	%r141, %r552, %r551;
	cvt.u32.u16 	%r553, %rs13;
	ld.shared.u16 	%r554, [%r83];
	add.s32 	%r142, %r554, %r553;
	cvt.u32.u16 	%r555, %rs14;
	ld.shared.u16 	%r556, [%r84];
	add.s32 	%r143, %r556, %r555;
	cvt.u32.u16 	%r557, %rs15;
	ld.shared.u16 	%r558, [%r85];
	add.s32 	%r144, %r558, %r557;
	cvt.u32.u16 	%r559, %rs16;
	ld.shared.u16 	%r560, [%r86];
	add.s32 	%r145, %r560, %r559;
	cvt.u32.u16 	%r561, %rs17;
	ld.shared.u16 	%r562, [%r87];
	add.s32 	%r146, %r562, %r561;
	cvt.u32.u16 	%r563, %rs18;
	ld.shared.u16 	%r564, [%r88];
	add.s32 	%r147, %r564, %r563;
	cvt.u32.u16 	%r565, %rs19;
	ld.shared.u16 	%r566, [%r89];
	add.s32 	%r148, %r566, %r565;
	bar.sync 	0;
	setp.lt.s32 	%p32, %r684, %r190;
	@%p32 bra 	$L__BB10_83;
	cvt.u64.u32 	%rd8, %r2;
	shl.b32 	%r567, %r130, 2;
	mov.u32 	%r568, _ZZN3cub18CUB_300001_SM_10006detail10radix_sort31DeviceRadixSortSingleTileKernelINS1_5radix10policy_hubIjNS0_8NullTypeEyE10Policy1000ELNS0_9SortOrderE0EjS6_yNS1_21identity_decomposer_tEEEvPKT1_PSB_PKT2_PSF_T3_iiT4_E12temp_storage;
	add.s32 	%r569, %r568, %r567;
	st.shared.u32 	[%r569], %r703;
	shl.b32 	%r570, %r131, 2;
	add.s32 	%r571, %r568, %r570;
	st.shared.u32 	[%r571], %r702;
	shl.b32 	%r572, %r132, 2;
	add.s32 	%r573, %r568, %r572;
	st.shared.u32 	[%r573], %r701;
	shl.b32 	%r574, %r133, 2;
	add.s32 	%r575, %r568, %r574;
	st.shared.u32 	[%r575], %r700;
	shl.b32 	%r576, %r134, 2;
	add.s32 	%r577, %r568, %r576;
	st.shared.u32 	[%r577], %r699;
	shl.b32 	%r578, %r135, 2;
	add.s32 	%r579, %r568, %r578;
	st.shared.u32 	[%r579], %r698;
	shl.b32 	%r580, %r136, 2;
	add.s32 	%r581, %r568, %r580;
	st.shared.u32 	[%r581], %r697;
	shl.b32 	%r582, %r137, 2;
	add.s32 	%r583, %r568, %r582;
	st.shared.u32 	[%r583], %r696;
	shl.b32 	%r584, %r138, 2;
	add.s32 	%r585, %r568, %r584;
	st.shared.u32 	[%r585], %r695;
	shl.b32 	%r586, %r139, 2;
	add.s32 	%r587, %r568, %r586;
	st.shared.u32 	[%r587], %r694;
	shl.b32 	%r588, %r140, 2;
	add.s32 	%r589, %r568, %r588;
	st.shared.u32 	[%r589], %r693;
	shl.b32 	%r590, %r141, 2;
	add.s32 	%r591, %r568, %r590;
	st.shared.u32 	[%r591], %r692;
	shl.b32 	%r592, %r142, 2;
	add.s32 	%r593, %r568, %r592;
	st.shared.u32 	[%r593], %r691;
	shl.b32 	%r594, %r143, 2;
	add.s32 	%r595, %r568, %r594;
	st.shared.u32 	[%r595], %r690;
	shl.b32 	%r596, %r144, 2;
	add.s32 	%r597, %r568, %r596;
	st.shared.u32 	[%r597], %r689;
	shl.b32 	%r598, %r145, 2;
	add.s32 	%r599, %r568, %r598;
	st.shared.u32 	[%r599], %r688;
	shl.b32 	%r600, %r146, 2;
	add.s32 	%r601, %r568, %r600;
	st.shared.u32 	[%r601], %r687;
	shl.b32 	%r602, %r147, 2;
	add.s32 	%r603, %r568, %r602;
	st.shared.u32 	[%r603], %r686;
	shl.b32 	%r604, %r148, 2;
	add.s32 	%r605, %r568, %r604;
	st.shared.u32 	[%r605], %r685;
	bar.sync 	0;
	mad.lo.s32 	%r149, %r2, -72, %r46;
	ld.shared.u32 	%r150, [%r149+1024];
	ld.shared.u32 	%r151, [%r149+2048];
	ld.shared.u32 	%r152, [%r149+3072];
	ld.shared.u32 	%r153, [%r149+4096];
	ld.shared.u32 	%r154, [%r149+5120];
	ld.shared.u32 	%r155, [%r149+6144];
	ld.shared.u32 	%r156, [%r149+7168];
	ld.shared.u32 	%r157, [%r149+8192];
	ld.shared.u32 	%r158, [%r149+9216];
	ld.shared.u32 	%r159, [%r149+10240];
	ld.shared.u32 	%r160, [%r149+11264];
	ld.shared.u32 	%r161, [%r149+12288];
	ld.shared.u32 	%r162, [%r149+13312];
	ld.shared.u32 	%r163, [%r149+14336];
	ld.shared.u32 	%r164, [%r149+15360];
	ld.shared.u32 	%r165, [%r149+16384];
	ld.shared.u32 	%r166, [%r149+17408];
	ld.shared.u32 	%r167, [%r149+18432];
	setp.gt.u64 	%p33, %rd4, %rd8;
	cvta.to.global.u64 	%rd9, %rd3;
	mul.wide.u32 	%rd10, %r2, 4;
	add.s64 	%rd2, %rd9, %rd10;
	@%p33 bra 	$L__BB10_45;
	bra.uni 	$L__BB10_46;
$L__BB10_45:
	ld.shared.u32 	%r606, [%r149];
	st.global.u32 	[%rd2], %r606;
$L__BB10_46:
	add.s32 	%r607, %r2, 256;
	cvt.u64.u32 	%rd11, %r607;
	setp.le.u64 	%p34, %rd4, %rd11;
	@%p34 bra 	$L__BB10_48;
	st.global.u32 	[%rd2+1024], %r150;
$L__BB10_48:
	add.s32 	%r608, %r2, 512;
	cvt.u64.u32 	%rd12, %r608;
	setp.le.u64 	%p35, %rd4, %rd12;
	@%p35 bra 	$L__BB10_50;
	st.global.u32 	[%rd2+2048], %r151;
$L__BB10_50:
	add.s32 	%r609, %r2, 768;
	cvt.u64.u32 	%rd13, %r609;
	setp.le.u64 	%p36, %rd4, %rd13;
	@%p36 bra 	$L__BB10_52;
	st.global.u32 	[%rd2+3072], %r152;
$L__BB10_52:
	or.b32  	%r610, %r2, 1024;
	cvt.u64.u32 	%rd14, %r610;
	setp.le.u64 	%p37, %rd4, %rd14;
	@%p37 bra 	$L__BB10_54;
	st.global.u32 	[%rd2+4096], %r153;
$L__BB10_54:
	add.s32 	%r611, %r2, 1280;
	cvt.u64.u32 	%rd15, %r611;
	setp.le.u64 	%p38, %rd4, %rd15;
	@%p38 bra 	$L__BB10_56;
	st.global.u32 	[%rd2+5120], %r154;
$L__BB10_56:
	add.s32 	%r612, %r2, 1536;
	cvt.u64.u32 	%rd16, %r612;
	setp.le.u64 	%p39, %rd4, %rd16;
	@%p39 bra 	$L__BB10_58;
	st.global.u32 	[%rd2+6144], %r155;
$L__BB10_58:
	add.s32 	%r613, %r2, 1792;
	cvt.u64.u32 	%rd17, %r613;
	setp.le.u64 	%p40, %rd4, %rd17;
	@%p40 bra 	$L__BB10_60;
	st.global.u32 	[%rd2+7168], %r156;
$L__BB10_60:
	or.b32  	%r614, %r2, 2048;
	cvt.u64.u32 	%rd18, %r614;
	setp.le.u64 	%p41, %rd4, %rd18;
	@%p41 bra 	$L__BB10_62;
	st.global.u32 	[%rd2+8192], %r157;
$L__BB10_62:
	add.s32 	%r615, %r2, 2304;
	cvt.u64.u32 	%rd19, %r615;
	setp.le.u64 	%p42, %rd4, %rd19;
	@%p42 bra 	$L__BB10_64;
	st.global.u32 	[%rd2+9216], %r158;
$L__BB10_64:
	add.s32 	%r616, %r2, 2560;
	cvt.u64.u32 	%rd20, %r616;
	setp.le.u64 	%p43, %rd4, %rd20;
	@%p43 bra 	$L__BB10_66;
	st.global.u32 	[%rd2+10240], %r159;
$L__BB10_66:
	add.s32 	%r617, %r2, 2816;
	cvt.u64.u32 	%rd21, %r617;
	setp.le.u64 	%p44, %rd4, %rd21;
	@%p44 bra 	$L__BB10_68;
	st.global.u32 	[%rd2+11264], %r160;
$L__BB10_68:
	or.b32  	%r618, %r2, 3072;
	cvt.u64.u32 	%rd22, %r618;
	setp.le.u64 	%p45, %rd4, %rd22;
	@%p45 bra 	$L__BB10_70;
	st.global.u32 	[%rd2+12288], %r161;
$L__BB10_70:
	add.s32 	%r619, %r2, 3328;
	cvt.u64.u32 	%rd23, %r619;
	setp.le.u64 	%p46, %rd4, %rd23;
	@%p46 bra 	$L__BB10_72;
	st.global.u32 	[%rd2+13312], %r162;
$L__BB10_72:
	add.s32 	%r620, %r2, 3584;
	cvt.u64.u32 	%rd24, %r620;
	setp.le.u64 	%p47, %rd4, %rd24;
	@%p47 bra 	$L__BB10_74;
	st.global.u32 	[%rd2+14336], %r163;
$L__BB10_74:
	add.s32 	%r621, %r2, 3840;
	cvt.u64.u32 	%rd25, %r621;
	setp.le.u64 	%p48, %rd4, %rd25;
	@%p48 bra 	$L__BB10_76;
	st.global.u32 	[%rd2+15360], %r164;
$L__BB10_76:
	or.b32  	%r622, %r2, 4096;
	cvt.u64.u32 	%rd26, %r622;
	setp.le.u64 	%p49, %rd4, %rd26;
	@%p49 bra 	$L__BB10_78;
	st.global.u32 	[%rd2+16384], %r165;
$L__BB10_78:
	add.s32 	%r623, %r2, 4352;
	cvt.u64.u32 	%rd27, %r623;
	setp.le.u64 	%p50, %rd4, %rd27;
	@%p50 bra 	$L__BB10_80;
	st.global.u32 	[%rd2+17408], %r166;
$L__BB10_80:
	add.s32 	%r624, %r2, 4608;
	cvt.u64.u32 	%rd28, %r624;
	setp.le.u64 	%p51, %rd4, %rd28;
	@%p51 bra 	$L__BB10_82;
	st.global.u32 	[%rd2+18432], %r167;
$L__BB10_82:
	ret;
$L__BB10_83:
	shl.b32 	%r625, %r130, 2;
	mov.u32 	%r626, _ZZN3cub18CUB_300001_SM_10006detail10radix_sort31DeviceRadixSortSingleTileKernelINS1_5radix10policy_hubIjNS0_8NullTypeEyE10Policy1000ELNS0_9SortOrderE0EjS6_yNS1_21identity_decomposer_tEEEvPKT1_PSB_PKT2_PSF_T3_iiT4_E12temp_storage;
	add.s32 	%r627, %r626, %r625;
	st.shared.u32 	[%r627], %r703;
	shl.b32 	%r628, %r131, 2;
	add.s32 	%r629, %r626, %r628;
	st.shared.u32 	[%r629], %r702;
	shl.b32 	%r630, %r132, 2;
	add.s32 	%r631, %r626, %r630;
	st.shared.u32 	[%r631], %r701;
	shl.b32 	%r632, %r133, 2;
	add.s32 	%r633, %r626, %r632;
	st.shared.u32 	[%r633], %r700;
	shl.b32 	%r634, %r134, 2;
	add.s32 	%r635, %r626, %r634;
	st.shared.u32 	[%r635], %r699;
	shl.b32 	%r636, %r135, 2;
	add.s32 	%r637, %r626, %r636;
	st.shared.u32 	[%r637], %r698;
	shl.b32 	%r638, %r136, 2;
	add.s32 	%r639, %r626, %r638;
	st.shared.u32 	[%r639], %r697;
	shl.b32 	%r640, %r137, 2;
	add.s32 	%r641, %r626, %r640;
	st.shared.u32 	[%r641], %r696;
	shl.b32 	%r642, %r138, 2;
	add.s32 	%r643, %r626, %r642;
	st.shared.u32 	[%r643], %r695;
	shl.b32 	%r644, %r139, 2;
	add.s32 	%r645, %r626, %r644;
	st.shared.u32 	[%r645], %r694;
	shl.b32 	%r646, %r140, 2;
	add.s32 	%r647, %r626, %r646;
	st.shared.u32 	[%r647], %r693;
	shl.b32 	%r648, %r141, 2;
	add.s32 	%r649, %r626, %r648;
	st.shared.u32 	[%r649], %r692;
	shl.b32 	%r650, %r142, 2;
	add.s32 	%r651, %r626, %r650;
	st.shared.u32 	[%r651], %r691;
	shl.b32 	%r652, %r143, 2;
	add.s32 	%r653, %r626, %r652;
	st.shared.u32 	[%r653], %r690;
	shl.b32 	%r654, %r144, 2;
	add.s32 	%r655, %r626, %r654;
	st.shared.u32 	[%r655], %r689;
	shl.b32 	%r656, %r145, 2;
	add.s32 	%r657, %r626, %r656;
	st.shared.u32 	[%r657], %r688;
	shl.b32 	%r658, %r146, 2;
	add.s32 	%r659, %r626, %r658;
	st.shared.u32 	[%r659], %r687;
	shl.b32 	%r660, %r147, 2;
	add.s32 	%r661, %r626, %r660;
	st.shared.u32 	[%r661], %r686;
	shl.b32 	%r662, %r148, 2;
	add.s32 	%r663, %r626, %r662;
	st.shared.u32 	[%r663], %r685;
	bar.sync 	0;
	ld.shared.u32 	%r703, [%r46];
	ld.shared.u32 	%r702, [%r46+4];
	ld.shared.u32 	%r701, [%r46+8];
	ld.shared.u32 	%r700, [%r46+12];
	ld.shared.u32 	%r699, [%r46+16];
	ld.shared.u32 	%r698, [%r46+20];
	ld.shared.u32 	%r697, [%r46+24];
	ld.shared.u32 	%r696, [%r46+28];
	ld.shared.u32 	%r695, [%r46+32];
	ld.shared.u32 	%r694, [%r46+36];
	ld.shared.u32 	%r693, [%r46+40];
	ld.shared.u32 	%r692, [%r46+44];
	ld.shared.u32 	%r691, [%r46+48];
	ld.shared.u32 	%r690, [%r46+52];
	ld.shared.u32 	%r689, [%r46+56];
	ld.shared.u32 	%r688, [%r46+60];
	ld.shared.u32 	%r687, [%r46+64];
	ld.shared.u32 	%r686, [%r46+68];
	ld.shared.u32 	%r685, [%r46+72];
	bar.sync 	0;
	add.s32 	%r684, %r684, 6;
	add.s32 	%r683, %r683, -6;
	bra.uni 	$L__BB10_39;

}
	// .globl	_ZN3cub18CUB_300001_SM_10006detail10radix_sort30DeviceRadixSortHistogramKernelINS1_5radix10policy_hubIjNS0_8NullTypeEyE10Policy1000ELNS0_9SortOrderE0EjyNS1_21identity_decomposer_tEEEvPT2_PKT1_SB_iiT3_
.visible .entry _ZN3cub18CUB_300001_SM_10006detail10radix_sort30DeviceRadixSortHistogramKernelINS1_5radix10policy_hubIjNS0_8NullTypeEyE10Policy1000ELNS0_9SortOrderE0EjyNS1_21identity_decomposer_tEEEvPT2_PKT1_SB_iiT3_(
	.param .u64 .ptr .align 1 _ZN3cub18CUB_300001_SM_10006detail10radix_sort30DeviceRadixSortHistogramKernelINS1_5radix10policy_hubIjNS0_8NullTypeEyE10Policy1000ELNS0_9SortOrderE0EjyNS1_21identity_decomposer_tEEEvPT2_PKT1_SB_iiT3__param_0,
	.param .u64 .ptr .align 1 _ZN3cub18CUB_300001_SM_10006detail10radix_sort30DeviceRadixSortHistogramKernelINS1_5radix10policy_hubIjNS0_8NullTypeEyE10Policy1000ELNS0_9SortOrderE0EjyNS1_21identity_decomposer_tEEEvPT2_PKT1_SB_iiT3__param_1,
	.param .u64 _ZN3cub18CUB_300001_SM_10006detail10radix_sort30DeviceRadixSortHistogramKernelINS1_5radix10policy_hubIjNS0_8NullTypeEyE10Policy1000ELNS0_9SortOrderE0EjyNS1_21identity_decomposer_tEEEvPT2_PKT1_SB_iiT3__param_2,
	.param .u32 _ZN3cub18CUB_300001_SM_10006detail10radix_sort30DeviceRadixSortHistogramKernelINS1_5radix10policy_hubIjNS0_8NullTypeEyE10Policy1000ELNS0_9SortOrderE0EjyNS1_21identity_decomposer_tEEEvPT2_PKT1_SB_iiT3__param_3,
	.param .u32 _ZN3cub18CUB_300001_SM_10006detail10radix_sort30DeviceRadixSortHistogramKernelINS1_5radix10policy_hubIjNS0_8NullTypeEyE10Policy1000ELNS0_9SortOrderE0EjyNS1_21identity_decomposer_tEEEvPT2_PKT1_SB_iiT3__param_4,
	.param .align 1 .b8 _ZN3cub18CUB_300001_SM_10006detail10radix_sort30DeviceRadixSortHistogramKernelINS1_5radix10policy_hubIjNS0_8NullTypeEyE10Policy1000ELNS0_9SortOrderE0EjyNS1_21identity_decomposer_tEEEvPT2_PKT1_SB_iiT3__param_5[1]
)
.maxntid 128
{
	.reg .pred 	%p<91>;
	.reg .b32 	%r<470>;
	.reg .b64 	%rd<137>;
	// demoted variable
	.shared .align 4 .b8 _ZZN3cub18CUB_300001_SM_10006detail10radix_sort30DeviceRadixSortHistogramKernelINS1_5radix10policy_hubIjNS0_8NullTypeEyE10Policy1000ELNS0_9SortOrderE0EjyNS1_21identity_decomposer_tEEEvPT2_PKT1_SB_iiT3_E12temp_storage[4096];
	ld.param.u64 	%rd18, [_ZN3cub18CUB_300001_SM_10006detail10radix_sort30DeviceRadixSortHistogramKernelINS1_5radix10policy_hubIjNS0_8NullTypeEyE10Policy1000ELNS0_9SortOrderE0EjyNS1_21identity_decomposer_tEEEvPT2_PKT1_SB_iiT3__param_0];
	ld.param.u64 	%rd19, [_ZN3cub18CUB_300001_SM_10006detail10radix_sort30DeviceRadixSortHistogramKernelINS1_5radix10policy_hubIjNS0_8NullTypeEyE10Policy1000ELNS0_9SortOrderE0EjyNS1_21identity_decomposer_tEEEvPT2_PKT1_SB_iiT3__param_1];
	ld.param.u64 	%rd17, [_ZN3cub18CUB_300001_SM_10006detail10radix_sort30DeviceRadixSortHistogramKernelINS1_5radix10policy_hubIjNS0_8NullTypeEyE10Policy1000ELNS0_9SortOrderE0EjyNS1_21identity_decomposer_tEEEvPT2_PKT1_SB_iiT3__param_2];
	ld.param.u32 	%r158, [_ZN3cub18CUB_300001_SM_10006detail10radix_sort30DeviceRadixSortHistogramKernelINS1_5radix10policy_hubIjNS0_8NullTypeEyE10Policy1000ELNS0_9SortOrderE0EjyNS1_21identity_decomposer_tEEEvPT2_PKT1_SB_iiT3__param_3];
	ld.param.u32 	%r159, [_ZN3cub18CUB_300001_SM_10006detail10radix_sort30DeviceRadixSortHistogramKernelINS1_5radix10policy_hubIjNS0_8NullTypeEyE10Policy1000ELNS0_9SortOrderE0EjyNS1_21identity_decomposer_tEEEvPT2_PKT1_SB_iiT3__param_4];
	cvta.to.global.u64 	%rd1, %rd19;
	cvta.to.global.u64 	%rd2, %rd18;
	setp.eq.s64 	%p2, %rd17, 0;
	@%p2 bra 	$L__BB11_153;
	sub.s32 	%r160, %r159, %r158;
	add.s32 	%r161, %r160, 7;
	shr.s32 	%r162, %r161, 31;
	shr.u32 	%r163, %r162, 29;
	add.s32 	%r164, %r161, %r163;
	shr.s32 	%r165, %r164, 3;
	mov.u32 	%r166, %tid.x;
	setp.gt.u32 	%p3, %r166, 255;
	setp.lt.s32 	%p4, %r161, 8;
	mov.u32 	%r167, %ctaid.x;
	shl.b32 	%r168, %r167, 11;
	cvt.u64.u32 	%rd3, %r168;
	mov.u32 	%r169, %nctaid.x;
	shl.b32 	%r170, %r169, 11;
	cvt.u64.u32 	%rd4, %r170;
	add.s32 	%r1, %r165, -1;
	and.b32  	%r2, %r165, 15;
	and.b32  	%r3, %r165, 7;
	add.s32 	%r4, %r3, -1;
	and.b32  	%r5, %r165, 3;
	or.pred  	%p1, %p3, %p4;
	shl.b32 	%r171, %r166, 2;
	mov.u32 	%r172, _ZZN3cub18CUB_300001_SM_10006detail10radix_sort30DeviceRadixSortHistogramKernelINS1_5radix10policy_hubIjNS0_8NullTypeEyE10Policy1000ELNS0_9SortOrderE0EjyNS1_21identity_decomposer_tEEEvPT2_PKT1_SB_iiT3_E12temp_storage;
	add.s32 	%r6, %r172, %r171;
	and.b32  	%r7, %r165, 268435440;
	cvt.u64.u32 	%rd5, %r166;
	add.s32 	%r8, %r166, 128;
	add.s32 	%r9, %r166, 256;
	add.s32 	%r10, %r166, 384;
	add.s32 	%r11, %r166, 512;
	add.s32 	%r12, %r166, 640;
	add.s32 	%r13, %r166, 768;
	add.s32 	%r14, %r166, 1280;
	add.s32 	%r15, %r166, 1920;
	and.b32  	%r16, %r165, 268435448;
	and.b32  	%r17, %r165, 1;
	neg.s32 	%r18, %r7;
	add.s32 	%r19, %r6, 8192;
	add.s64 	%rd21, %rd17, -1;
	shr.u64 	%rd22, %rd21, 30;
	add.s64 	%rd23, %rd22, 1;
	min.u64 	%rd6, %rd23, %rd17;
	mov.b64 	%rd135, 0;
$L__BB11_2:
	@%p1 bra 	$L__BB11_30;
	setp.lt.u32 	%p5, %r1, 15;
	mov.b32 	%r423, 0;
	@%p5 bra 	$L__BB11_6;
	mov.u32 	%r420, %r19;
	mov.u32 	%r421, %r18;
$L__BB11_5:
	.pragma "nounroll";
	mov.b32 	%r174, 0;
	st.shared.u32 	[%r420+-8192], %r174;
	st.shared.u32 	[%r420+-7168], %r174;
	st.shared.u32 	[%r420+-6144], %r174;
	st.shared.u32 	[%r420+-5120], %r174;
	st.shared.u32 	[%r420+-4096], %r174;
	st.shared.u32 	[%r420+-3072], %r174;
	st.shared.u32 	[%r420+-2048], %r174;
	st.shared.u32 	[%r420+-1024], %r174;
	st.shared.u32 	[%r420], %r174;
	st.shared.u32 	[%r420+1024], %r174;
	st.shared.u32 	[%r420+2048], %r174;
	st.shared.u32 	[%r420+3072], %r174;
	st.shared.u32 	[%r420+4096], %r174;
	st.shared.u32 	[%r420+5120], %r174;
	st.shared.u32 	[%r420+6144], %r174;
	st.shared.u32 	[%r420+7168], %r174;
	add.s32 	%r421, %r421, 16;
	add.s32 	%r420, %r420, 16384;
	setp.ne.s32 	%p6, %r421, 0;
	mov.u32 	%r423, %r7;
	@%p6 bra 	$L__BB11_5;
$L__BB11_6:
	add.s32 	%r25, %r2, -1;
	setp.eq.s32 	%p7, %r2, 0;
	@%p7 bra 	$L__BB11_16;
	setp.lt.u32 	%p8, %r25, 7;
	@%p8 bra 	$L__BB11_9;
	shl.b32 	%r175, %r423, 10;
	add.s32 	%r176, %r6, %r175;
	mov.b32 	%r177, 0;
	st.shared.u32 	[%r176], %r177;
	st.shared.u32 	[%r176+1024], %r177;
	st.shared.u32 	[%r176+2048], %r177;
	st.shared.u32 	[%r176+3072], %r177;
	st.shared.u32 	[%r176+4096], %r177;
	st.shared.u32 	[%r176+5120], %r177;
	st.shared.u32 	[%r176+6144], %r177;
	st.shared.u32 	[%r176+7168], %r177;
	add.s32 	%r423, %r423, 8;
$L__BB11_9:
	setp.eq.s32 	%p9, %r3, 0;
	@%p9 bra 	$L__BB11_16;
	setp.lt.u32 	%p10, %r4, 3;
	@%p10 bra 	$L__BB11_12;
	shl.b32 	%r178, %r423, 10;
	add.s32 	%r179, %r6, %r178;
	mov.b32 	%r180, 0;
	st.shared.u32 	[%r179], %r180;
	st.shared.u32 	[%r179+1024], %r180;
	st.shared.u32 	[%r179+2048], %r180;
	st.shared.u32 	[%r179+3072], %r180;
	add.s32 	%r423, %r423, 4;
$L__BB11_12:
	setp.eq.s32 	%p11, %r5, 0;
	@%p11 bra 	$L__BB11_16;
	setp.eq.s32 	%p12, %r5, 1;
	shl.b32 	%r181, %r423, 10;
	add.s32 	%r30, %r6, %r181;
	mov.b32 	%r182, 0;
	st.shared.u32 	[%r30], %r182;
	@%p12 bra 	$L__BB11_16;
	setp.eq.s32 	%p13, %r5, 2;
	mov.b32 	%r183, 0;
	st.shared.u32 	[%r30+1024], %r183;
	@%p13 bra 	$L__BB11_16;
	mov.b32 	%r184, 0;
	st.shared.u32 	[%r30+2048], %r184;
$L__BB11_16:
	cvt.u32.u64 	%r185, %rd5;
	setp.gt.u32 	%p14, %r185, 127;
	@%p14 bra 	$L__BB11_30;
	setp.lt.u32 	%p15, %r1, 15;
	mov.b32 	%r427, 0;
	@%p15 bra 	$L__BB11_20;
	mov.b32 	%r425, 0;
$L__BB11_19:
	.pragma "nounroll";
	shl.b32 	%r188, %r425, 10;
	add.s32 	%r189, %r6, %r188;
	mov.b32 	%r190, 0;
	st.shared.u32 	[%r189+512], %r190;
	st.shared.u32 	[%r189+1536], %r190;
	st.shared.u32 	[%r189+2560], %r190;
	st.shared.u32 	[%r189+3584], %r190;
	st.shared.u32 	[%r189+4608], %r190;
	st.shared.u32 	[%r189+5632], %r190;
	st.shared.u32 	[%r189+6656], %r190;
	st.shared.u32 	[%r189+7680], %r190;
	st.shared.u32 	[%r189+8704], %r190;
	st.shared.u32 	[%r189+9728], %r190;
	st.shared.u32 	[%r189+10752], %r190;
	st.shared.u32 	[%r189+11776], %r190;
	st.shared.u32 	[%r189+12800], %r190;
	st.shared.u32 	[%r189+13824], %r190;
	st.shared.u32 	[%r189+14848], %r190;
	st.shared.u32 	[%r189+15872], %r190;
	add.s32 	%r425, %r425, 16;
	setp.ne.s32 	%p16, %r425, %r7;
	mov.u32 	%r427, %r7;
	@%p16 bra 	$L__BB11_19;
$L__BB11_20:
	setp.eq.s32 	%p17, %r2, 0;
	@%p17 bra 	$L__BB11_30;
	setp.lt.u32 	%p18, %r25, 7;
	@%p18 bra 	$L__BB11_23;
	shl.b32 	%r191, %r427, 10;
	add.s32 	%r192, %r6, %r191;
	mov.b32 	%r193, 0;
	st.shared.u32 	[%r192+512], %r193;
	st.shared.u32 	[%r192+1536], %r193;
	st.shared.u32 	[%r192+2560], %r193;
	st.shared.u32 	[%r192+3584], %r193;
	st.shared.u32 	[%r192+4608], %r193;
	st.shared.u32 	[%r192+5632], %r193;
	st.shared.u32 	[%r192+6656], %r193;
	st.shared.u32 	[%r192+7680], %r193;
	add.s32 	%r427, %r427, 8;
$L__BB11_23:
	setp.eq.s32 	%p19, %r3, 0;
	@%p19 bra 	$L__BB11_30;
	setp.lt.u32 	%p20, %r4, 3;
	@%p20 bra 	$L__BB11_26;
	shl.b32 	%r194, %r427, 10;
	add.s32 	%r195, %r6, %r194;
	mov.b32 	%r196, 0;
	st.shared.u32 	[%r195+512], %r196;
	st.shared.u32 	[%r195+1536], %r196;
	st.shared.u32 	[%r195+2560], %r196;
	st.shared.u32 	[%r195+3584], %r196;
	add.s32 	%r427, %r427, 4;
$L__BB11_26:
	setp.eq.s32 	%p21, %r5, 0;
	@%p21 bra 	$L__BB11_30;
	setp.eq.s32 	%p22, %r5, 1;
	shl.b32 	%r197, %r427, 10;
	add.s32 	%r38, %r6, %r197;
	mov.b32 	%r198, 0;
	st.shared.u32 	[%r38+512], %r198;
	@%p22 bra 	$L__BB11_30;
	setp.eq.s32 	%p23, %r5, 2;
	mov.b32 	%r199, 0;
	st.shared.u32 	[%r38+1536], %r199;
	@%p23 bra 	$L__BB11_30;
	mov.b32 	%r200, 0;
	st.shared.u32 	[%r38+2560], %r200;
$L__BB11_30:
	bar.sync 	0;
	bar.sync 	0;
	shl.b64 	%rd8, %rd135, 30;
	sub.s64 	%rd24, %rd17, %rd8;
	min.u64 	%rd9, %rd24, 1073741824;
	setp.le.u64 	%p24, %rd9, %rd3;
	@%p24 bra 	$L__BB11_70;
	mov.u64 	%rd136, %rd3;
$L__BB11_32:
	add.s64 	%rd11, %rd136, %rd8;
	sub.s64 	%rd12, %rd17, %rd11;
	setp.lt.u64 	%p25, %rd12, 2048;
	@%p25 bra 	$L__BB11_34;
	add.s64 	%rd27, %rd11, %rd5;
	shl.b64 	%rd28, %rd27, 2;
	add.s64 	%rd29, %rd1, %rd28;
	ld.global.u32 	%r459, [%rd29];
	ld.global.u32 	%r458, [%rd29+512];
	ld.global.u32 	%r457, [%rd29+1024];
	ld.global.u32 	%r456, [%rd29+1536];
	ld.global.u32 	%r455, [%rd29+2048];
	ld.global.u32 	%r454, [%rd29+2560];
	ld.global.u32 	%r453, [%rd29+3072];
	ld.global.u32 	%r452, [%rd29+3584];
	ld.global.u32 	%r451, [%rd29+4096];
	ld.global.u32 	%r450, [%rd29+4608];
	ld.global.u32 	%r449, [%rd29+5120];
	ld.global.u32 	%r448, [%rd29+5632];
	ld.global.u32 	%r447, [%rd29+6144];
	ld.global.u32 	%r446, [%rd29+6656];
	ld.global.u32 	%r445, [%rd29+7168];
	ld.global.u32 	%r444, [%rd29+7680];
	bra.uni 	$L__BB11_66;
$L__BB11_34:
	cvt.u32.u64 	%r202, %rd5;
	cvt.u32.u64 	%r55, %rd12;
	setp.ge.s32 	%p26, %r202, %r55;
	add.s64 	%rd25, %rd11, %rd5;
	shl.b64 	%rd26, %rd25, 2;
	add.s64 	%rd13, %rd1, %rd26;
	mov.b32 	%r459, -1;
	@%p26 bra 	$L__BB11_36;
	ld.global.u32 	%r459, [%rd13];
$L__BB11_36:
	setp.ge.s32 	%p27, %r8, %r55;
	mov.b32 	%r458, -1;
	@%p27 bra 	$L__BB11_38;
	ld.global.u32 	%r458, [%rd13+512];
$L__BB11_38:
	setp.ge.s32 	%p28, %r9, %r55;
	mov.b32 	%r457, -1;
	@%p28 bra 	$L__BB11_40;
	ld.global.u32 	%r457, [%rd13+1024];
$L__BB11_40:
	setp.ge.s32 	%p29, %r10, %r55;
	mov.b32 	%r456, -1;
	@%p29 bra 	$L__BB11_42;
	ld.global.u32 	%r456, [%rd13+1536];
$L__BB11_42:
	setp.ge.s32 	%p30, %r11, %r55;
	mov.b32 	%r455, -1;
	@%p30 bra 	$L__BB11_44;
	ld.global.u32 	%r455, [%rd13+2048];
$L__BB11_44:
	setp.ge.s32 	%p31, %r12, %r55;
	mov.b32 	%r454, -1;
	@%p31 bra 	$L__BB11_46;
	ld.global.u32 	%r454, [%rd13+2560];
$L__BB11_46:
	setp.ge.s32 	%p32, %r13, %r55;
	mov.b32 	%r453, -1;
	@%p32 bra 	$L__BB11_48;
	ld.global.u32 	%r453, [%rd13+3072];
$L__BB11_48:
	mov.u32 	%r210, %tid.x;
	add.s32 	%r211, %r210, 896;
	setp.ge.s32 	%p33, %r211, %r55;
	mov.b32 	%r452, -1;
	@%p33 bra 	$L__BB11_50;
	ld.global.u32 	%r452, [%rd13+3584];
$L__BB11_50:
	or.b32  	%r214, %r210, 1024;
	setp.ge.s32 	%p34, %r214, %r55;
	mov.b32 	%r451, -1;
	@%p34 bra 	$L__BB11_52;
	ld.global.u32 	%r451, [%rd13+4096];
$L__BB11_52:
	add.s32 	%r217, %r210, 1152;
	setp.ge.s32 	%p35, %r217, %r55;
	mov.b32 	%r450, -1;
	@%p35 bra 	$L__BB11_54;
	ld.global.u32 	%r450, [%rd13+4608];
$L__BB11_54:
	setp.ge.s32 	%p36, %r14, %r55;
	mov.b32 	%r449, -1;
	@%p36 bra 	$L__BB11_56;
	ld.global.u32 	%r449, [%rd13+5120];
$L__BB11_56:
	add.s32 	%r221, %r210, 1408;
	setp.ge.s32 	%p37, %r221, %r55;
	mov.b32 	%r448, -1;
	@%p37 bra 	$L__BB11_58;
	ld.global.u32 	%r448, [%rd13+5632];
$L__BB11_58:
	add.s32 	%r224, %r210, 1536;
	setp.ge.s32 	%p38, %r224, %r55;
	mov.b32 	%r447, -1;
	@%p38 bra 	$L__BB11_60;
	ld.global.u32 	%r447, [%rd13+6144];
$L__BB11_60:
	add.s32 	%r227, %r210, 1664;
	setp.ge.s32 	%p39, %r227, %r55;
	mov.b32 	%r446, -1;
	@%p39 bra 	$L__BB11_62;
	ld.global.u32 	%r446, [%rd13+6656];
$L__BB11_62:
	add.s32 	%r230, %r210, 1792;
	setp.ge.s32 	%p40, %r230, %r55;
	mov.b32 	%r445, -1;
	@%p40 bra 	$L__BB11_64;
	ld.global.u32 	%r445, [%rd13+7168];
$L__BB11_64:
	setp.ge.s32 	%p41, %r15, %r55;
	mov.b32 	%r444, -1;
	@%p41 bra 	$L__BB11_66;
	ld.global.u32 	%r444, [%rd13+7680];
$L__BB11_66:
	setp.le.s32 	%p42, %r159, %r158;
	@%p42 bra 	$L__BB11_69;
	mov.b32 	%r460, 0;
	mov.u32 	%r461, %r158;
$L__BB11_68:
	sub.s32 	%r233, %r159, %r461;
	shl.b32 	%r234, %r460, 10;
	mov.u32 	%r235, _ZZN3cub18CUB_300001_SM_10006detail10radix_sort30DeviceRadixSortHistogramKernelINS1_5radix10policy_hubIjNS0_8NullTypeEyE10Policy1000ELNS0_9SortOrderE0EjyNS1_21identity_decomposer_tEEEvPT2_PKT1_SB_iiT3_E12temp_storage;
	add.s32 	%r236, %r235, %r234;
	min.s32 	%r237, %r233, 8;
	mov.b32 	%r238, -1;
	shl.b32 	%r239, %r238, %r237;
	not.b32 	%r240, %r239;
	shr.u32 	%r241, %r459, %r461;
	and.b32  	%r242, %r241, %r240;
	shl.b32 	%r243, %r242, 2;
	add.s32 	%r244, %r236, %r243;
	atom.shared.add.u32 	%r245, [%r244], 1;
	shr.u32 	%r246, %r458, %r461;
	and.b32  	%r247, %r246, %r240;
	shl.b32 	%r248, %r247, 2;
	add.s32 	%r249, %r236, %r248;
	atom.shared.add.u32 	%r250, [%r249], 1;
	shr.u32 	%r251, %r457, %r461;
	and.b32  	%r252, %r251, %r240;
	shl.b32 	%r253, %r252, 2;
	add.s32 	%r254, %r236, %r253;
	atom.shared.add.u32 	%r255, [%r254], 1;
	shr.u32 	%r256, %r456, %r461;
	and.b32  	%r257, %r256, %r240;
	shl.b32 	%r258, %r257, 2;
	add.s32 	%r259, %r236, %r258;
	atom.shared.add.u32 	%r260, [%r259], 1;
	shr.u32 	%r261, %r455, %r461;
	and.b32  	%r262, %r261, %r240;
	shl.b32 	%r263, %r262, 2;
	add.s32 	%r264, %r236, %r263;
	atom.shared.add.u32 	%r265, [%r264], 1;
	shr.u32 	%r266, %r454, %r461;
	and.b32  	%r267, %r266, %r240;
	shl.b32 	%r268, %r267, 2;
	add.s32 	%r269, %r236, %r268;
	atom.shared.add.u32 	%r270, [%r269], 1;
	shr.u32 	%r271, %r453, %r461;
	and.b32  	%r272, %r271, %r240;
	shl.b32 	%r273, %r272, 2;
	add.s32 	%r274, %r236, %r273;
	atom.shared.add.u32 	%r275, [%r274], 1;
	shr.u32 	%r276, %r452, %r461;
	and.b32  	%r277, %r276, %r240;
	shl.b32 	%r278, %r277, 2;
	add.s32 	%r279, %r236, %r278;
	atom.shared.add.u32 	%r280, [%r279], 1;
	shr.u32 	%r281, %r451, %r461;
	and.b32  	%r282, %r281, %r240;
	shl.b32 	%r283, %r282, 2;
	add.s32 	%r284, %r236, %r283;
	atom.shared.add.u32 	%r285, [%r284], 1;
	shr.u32 	%r286, %r450, %r461;
	and.b32  	%r287, %r286, %r240;
	shl.b32 	%r288, %r287, 2;
	add.s32 	%r289, %r236, %r288;
	atom.shared.add.u32 	%r290, [%r289], 1;
	shr.u32 	%r291, %r449, %r461;
	and.b32  	%r292, %r291, %r240;
	shl.b32 	%r293, %r292, 2;
	add.s32 	%r294, %r236, %r293;
	atom.shared.add.u32 	%r295, [%r294], 1;
	shr.u32 	%r296, %r448, %r461;
	and.b32  	%r297, %r296, %r240;
	shl.b32 	%r298, %r297, 2;
	add.s32 	%r299, %r236, %r298;
	atom.shared.add.u32 	%r300, [%r299], 1;
	shr.u32 	%r301, %r447, %r461;
	and.b32  	%r302, %r301, %r240;
	shl.b32 	%r303, %r302, 2;
	add.s32 	%r304, %r236, %r303;
	atom.shared.add.u32 	%r305, [%r304], 1;
	shr.u32 	%r306, %r446, %r461;
	and.b32  	%r307, %r306, %r240;
	shl.b32 	%r308, %r307, 2;
	add.s32 	%r309, %r236, %r308;
	atom.shared.add.u32 	%r310, [%r309], 1;
	shr.u32 	%r311, %r445, %r461;
	and.b32  	%r312, %r311, %r240;
	shl.b32 	%r313, %r312, 2;
	add.s32 	%r314, %r236, %r313;
	atom.shared.add.u32 	%r315, [%r314], 1;
	shr.u32 	%r316, %r444, %r461;
	and.b32  	%r317, %r316, %r240;
	shl.b32 	%r318, %r317, 2;
	add.s32 	%r319, %r236, %r318;
	atom.shared.add.u32 	%r320, [%r319], 1;
	add.s32 	%r461, %r461, 8;
	add.s32 	%r460, %r460, 1;
	setp.lt.s32 	%p43, %r461, %r159;
	@%p43 bra 	$L__BB11_68;
$L__BB11_69:
	add.s64 	%rd136, %rd136, %rd4;
	setp.lt.u64 	%p44, %rd136, %rd9;
	@%p44 bra 	$L__BB11_32;
$L__BB11_70:
	bar.sync 	0;
	@%p1 bra 	$L__BB11_152;
	setp.lt.u32 	%p45, %r1, 7;
	mov.b32 	%r464, 0;
	@%p45 bra 	$L__BB11_90;
	mov.b32 	%r462, 0;
$L__BB11_73:
	.pragma "nounroll";
	shl.b32 	%r323, %r462, 10;
	add.s32 	%r108, %r6, %r323;
	ld.shared.u32 	%r109, [%r108];
	setp.eq.s32 	%p46, %r109, 0;
	@%p46 bra 	$L__BB11_75;
	cvt.u32.u64 	%r324, %rd5;
	shl.b32 	%r325, %r462, 8;
	add.s32 	%r326, %r325, %r324;
	mul.wide.u32 	%rd30, %r326, 8;
	add.s64 	%rd31, %rd2, %rd30;
	cvt.u64.u32 	%rd32, %r109;
	atom.global.add.u64 	%rd33, [%rd31], %rd32;
$L__BB11_75:
	ld.shared.u32 	%r110, [%r108+1024];
	setp.eq.s32 	%p47, %r110, 0;
	@%p47 bra 	$L__BB11_77;
	cvt.u32.u64 	%r327, %rd5;
	shl.b32 	%r328, %r462, 8;
	add.s32 	%r329, %r328, %r327;
	add.s32 	%r330, %r329, 256;
	mul.wide.u32 	%rd34, %r330, 8;
	add.s64 	%rd35, %rd2, %rd34;
	cvt.u64.u32 	%rd36, %r110;
	atom.global.add.u64 	%rd37, [%rd35], %rd36;
$L__BB11_77:
	ld.shared.u32 	%r111, [%r108+2048];
	setp.eq.s32 	%p48, %r111, 0;
	@%p48 bra 	$L__BB11_79;
	cvt.u32.u64 	%r331, %rd5;
	shl.b32 	%r332, %r462, 8;
	add.s32 	%r333, %r332, %r331;
	add.s32 	%r334, %r333, 512;
	mul.wide.u32 	%rd38, %r334, 8;
	add.s64 	%rd39, %rd2, %rd38;
	cvt.u64.u32 	%rd40, %r111;
	atom.global.add.u64 	%rd41, [%rd39], %rd40;
$L__BB11_79:
	ld.shared.u32 	%r112, [%r108+3072];
	setp.eq.s32 	%p49, %r112, 0;
	@%p49 bra 	$L__BB11_81;
	cvt.u32.u64 	%r335, %rd5;
	shl.b32 	%r336, %r462, 8;
	add.s32 	%r337, %r336, %r335;
	add.s32 	%r338, %r337, 768;
	mul.wide.u32 	%rd42, %r338, 8;
	add.s64 	%rd43, %rd2, %rd42;
	cvt.u64.u32 	%rd44, %r112;
	atom.global.add.u64 	%rd45, [%rd43], %rd44;
$L__BB11_81:
	ld.shared.u32 	%r113, [%r108+4096];
	setp.eq.s32 	%p50, %r113, 0;
	@%p50 bra 	$L__BB11_83;
	cvt.u32.u64 	%r339, %rd5;
	shl.b32 	%r340, %r462, 8;
	add.s32 	%r341, %r340, %r339;
	add.s32 	%r342, %r341, 1024;
	mul.wide.u32 	%rd46, %r342, 8;
	add.s64 	%rd47, %rd2, %rd46;
	cvt.u64.u32 	%rd48, %r113;
	atom.global.add.u64 	%rd49, [%rd47], %rd48;
$L__BB11_83:
	ld.shared.u32 	%r114, [%r108+5120];
	setp.eq.s32 	%p51, %r114, 0;
	@%p51 bra 	$L__BB11_85;
	cvt.u32.u64 	%r343, %rd5;
	shl.b32 	%r344, %r462, 8;
	add.s32 	%r345, %r344, %r343;
	add.s32 	%r346, %r345, 1280;
	mul.wide.u32 	%rd50, %r346, 8;
	add.s64 	%rd51, %rd2, %rd50;
	cvt.u64.u32 	%rd52, %r114;
	atom.global.add.u64 	%rd53, [%rd51], %rd52;
$L__BB11_85:
	ld.shared.u32 	%r115, [%r108+6144];
	setp.eq.s32 	%p52, %r115, 0;
	@%p52 bra 	$L__BB11_87;
	cvt.u32.u64 	%r347, %rd5;
	shl.b32 	%r348, %r462, 8;
	add.s32 	%r349, %r348, %r347;
	add.s32 	%r350, %r349, 1536;
	mul.wide.u32 	%rd54, %r350, 8;
	add.s64 	%rd55, %rd2, %rd54;
	cvt.u64.u32 	%rd56, %r115;
	atom.global.add.u64 	%rd57, [%rd55], %rd56;
$L__BB11_87:
	ld.shared.u32 	%r116, [%r108+7168];
	setp.eq.s32 	%p53, %r116, 0;
	@%p53 bra 	$L__BB11_89;
	cvt.u32.u64 	%r351, %rd5;
	shl.b32 	%r352, %r462, 8;
	add.s32 	%r353, %r352, %r351;
	add.s32 	%r354, %r353, 1792;
	mul.wide.u32 	%rd58, %r354, 8;
	add.s64 	%rd59, %rd2, %rd58;
	cvt.u64.u32 	%rd60, %r116;
	atom.global.add.u64 	%rd61, [%rd59], %rd60;
$L__BB11_89:
	add.s32 	%r462, %r462, 8;
	setp.ne.s32 	%p54, %r462, %r16;
	mov.u32 	%r464, %r16;
	@%p54 bra 	$L__BB11_73;
$L__BB11_90:
	add.s32 	%r119, %r5, -1;
	setp.eq.s32 	%p55, %r3, 0;
	@%p55 bra 	$L__BB11_111;
	setp.lt.u32 	%p56, %r4, 3;
	@%p56 bra 	$L__BB11_101;
	shl.b32 	%r355, %r464, 10;
	add.s32 	%r120, %r6, %r355;
	ld.shared.u32 	%r121, [%r120];
	setp.eq.s32 	%p57, %r121, 0;
	@%p57 bra 	$L__BB11_94;
	cvt.u32.u64 	%r356, %rd5;
	shl.b32 	%r357, %r464, 8;
	add.s32 	%r358, %r357, %r356;
	mul.wide.u32 	%rd62, %r358, 8;
	add.s64 	%rd63, %rd2, %rd62;
	cvt.u64.u32 	%rd64, %r121;
	atom.global.add.u64 	%rd65, [%rd63], %rd64;
$L__BB11_94:
	ld.shared.u32 	%r122, [%r120+1024];
	setp.eq.s32 	%p58, %r122, 0;
	@%p58 bra 	$L__BB11_96;
	cvt.u32.u64 	%r359, %rd5;
	shl.b32 	%r360, %r464, 8;
	add.s32 	%r361, %r360, %r359;
	add.s32 	%r362, %r361, 256;
	mul.wide.u32 	%rd66, %r362, 8;
	add.s64 	%rd67, %rd2, %rd66;
	cvt.u64.u32 	%rd68, %r122;
	atom.global.add.u64 	%rd69, [%rd67], %rd68;
$L__BB11_96:
	ld.shared.u32 	%r123, [%r120+2048];
	setp.eq.s32 	%p59, %r123, 0;
	@%p59 bra 	$L__BB11_98;
	cvt.u32.u64 	%r363, %rd5;
	shl.b32 	%r364, %r464, 8;
	add.s32 	%r365, %r364, %r363;
	add.s32 	%r366, %r365, 512;
	mul.wide.u32 	%rd70, %r366, 8;
	add.s64 	%rd71, %rd2, %rd70;
	cvt.u64.u32 	%rd72, %r123;
	atom.global.add.u64 	%rd73, [%rd71], %rd72;
$L__BB11_98:
	ld.shared.u32 	%r124, [%r120+3072];
	setp.eq.s32 	%p60, %r124, 0;
	@%p60 bra 	$L__BB11_100;
	cvt.u32.u64 	%r367, %rd5;
	shl.b32 	%r368, %r464, 8;
	add.s32 	%r369, %r368, %r367;
	add.s32 	%r370, %r369, 768;
	mul.wide.u32 	%rd74, %r370, 8;
	add.s64 	%rd75, %rd2, %rd74;
	cvt.u64.u32 	%rd76, %r124;
	atom.global.add.u64 	%rd77, [%rd75], %rd76;
$L__BB11_100:
	add.s32 	%r464, %r464, 4;
$L__BB11_101:
	setp.eq.s32 	%p61, %r5, 0;
	@%p61 bra 	$L__BB11_111;
	setp.eq.s32 	%p62, %r119, 0;
	@%p62 bra 	$L__BB11_108;
	shl.b32 	%r371, %r464, 10;
	add.s32 	%r127, %r6, %r371;
	ld.shared.u32 	%r128, [%r127];
	setp.eq.s32 	%p63, %r128, 0;
	@%p63 bra 	$L__BB11_105;
	cvt.u32.u64 	%r372, %rd5;
	shl.b32 	%r373, %r464, 8;
	add.s32 	%r374, %r373, %r372;
	mul.wide.u32 	%rd78, %r374, 8;
	add.s64 	%rd79, %rd2, %rd78;
	cvt.u64.u32 	%rd80, %r128;
	atom.global.add.u64 	%rd81, [%rd79], %rd80;
$L__BB11_105:
	ld.shared.u32 	%r129, [%r127+1024];
	setp.eq.s32 	%p64, %r129, 0;
	@%p64 bra 	$L__BB11_107;
	cvt.u32.u64 	%r375, %rd5;
	shl.b32 	%r376, %r464, 8;
	add.s32 	%r377, %r376, %r375;
	add.s32 	%r378, %r377, 256;
	mul.wide.u32 	%rd82, %r378, 8;
	add.s64 	%rd83, %rd2, %rd82;
	cvt.u64.u32 	%rd84, %r129;
	atom.global.add.u64 	%rd85, [%rd83], %rd84;
$L__BB11_107:
	add.s32 	%r464, %r464, 2;
$L__BB11_108:
	setp.eq.s32 	%p65, %r17, 0;
	@%p65 bra 	$L__BB11_111;
	shl.b32 	%r379, %r464, 10;
	add.s32 	%r380, %r6, %r379;
	ld.shared.u32 	%r132, [%r380];
	setp.eq.s32 	%p66, %r132, 0;
	@%p66 bra 	$L__BB11_111;
	cvt.u32.u64 	%r381, %rd5;
	shl.b32 	%r382, %r464, 8;
	add.s32 	%r383, %r382, %r381;
	mul.wide.u32 	%rd86, %r383, 8;
	add.s64 	%rd87, %rd2, %rd86;
	cvt.u64.u32 	%rd88, %r132;
	atom.global.add.u64 	%rd89, [%rd87], %rd88;
$L__BB11_111:
	cvt.u32.u64 	%r384, %rd5;
	setp.gt.u32 	%p67, %r384, 127;
	@%p67 bra 	$L__BB11_152;
	setp.lt.u32 	%p68, %r1, 7;
	mov.b32 	%r468, 0;
	@%p68 bra 	$L__BB11_131;
	mov.b32 	%r466, 0;
$L__BB11_114:
	.pragma "nounroll";
	shl.b32 	%r388, %r466, 10;
	add.s32 	%r134, %r6, %r388;
	ld.shared.u32 	%r135, [%r134+512];
	setp.eq.s32 	%p69, %r135, 0;
	shl.b32 	%r389, %r466, 8;
	add.s32 	%r390, %r389, %r384;
	mul.wide.u32 	%rd90, %r390, 8;
	add.s64 	%rd15, %rd2, %rd90;
	@%p69 bra 	$L__BB11_116;
	cvt.u64.u32 	%rd91, %r135;
	atom.global.add.u64 	%rd92, [%rd15+1024], %rd91;
$L__BB11_116:
	ld.shared.u32 	%r136, [%r134+1536];
	setp.eq.s32 	%p70, %r136, 0;
	@%p70 bra 	$L__BB11_118;
	cvt.u64.u32 	%rd93, %r136;
	atom.global.add.u64 	%rd94, [%rd15+3072], %rd93;
$L__BB11_118:
	ld.shared.u32 	%r137, [%r134+2560];
	setp.eq.s32 	%p71, %r137, 0;
	@%p71 bra 	$L__BB11_120;
	cvt.u64.u32 	%rd95, %r137;
	atom.global.add.u64 	%rd96, [%rd15+5120], %rd95;
$L__BB11_120:
	ld.shared.u32 	%r138, [%r134+3584];
	setp.eq.s32 	%p72, %r138, 0;
	@%p72 bra 	$L__BB11_122;
	cvt.u64.u32 	%rd97, %r138;
	atom.global.add.u64 	%rd98, [%rd15+7168], %rd97;
$L__BB11_122:
	ld.shared.u32 	%r139, [%r134+4608];
	setp.eq.s32 	%p73, %r139, 0;
	@%p73 bra 	$L__BB11_124;
	cvt.u64.u32 	%rd99, %r139;
	atom.global.add.u64 	%rd100, [%rd15+9216], %rd99;
$L__BB11_124:
	ld.shared.u32 	%r140, [%r134+5632];
	setp.eq.s32 	%p74, %r140, 0;
	@%p74 bra 	$L__BB11_126;
	cvt.u64.u32 	%rd101, %r140;
	atom.global.add.u64 	%rd102, [%rd15+11264], %rd101;
$L__BB11_126:
	ld.shared.u32 	%r141, [%r134+6656];
	setp.eq.s32 	%p75, %r141, 0;
	@%p75 bra 	$L__BB11_128;
	cvt.u64.u32 	%rd103, %r141;
	atom.global.add.u64 	%rd104, [%rd15+13312], %rd103;
$L__BB11_128:
	ld.shared.u32 	%r142, [%r134+7680];
	setp.eq.s32 	%p76, %r142, 0;
	@%p76 bra 	$L__BB11_130;
	cvt.u64.u32 	%rd105, %r142;
	atom.global.add.u64 	%rd106, [%rd15+15360], %rd105;
$L__BB11_130:
	add.s32 	%r466, %r466, 8;
	setp.ne.s32 	%p77, %r466, %r16;
	mov.u32 	%r468, %r16;
	@%p77 bra 	$L__BB11_114;
$L__BB11_131:
	setp.eq.s32 	%p78, %r3, 0;
	@%p78 bra 	$L__BB11_152;
	setp.lt.u32 	%p79, %r4, 3;
	@%p79 bra 	$L__BB11_142;
	shl.b32 	%r391, %r468, 10;
	add.s32 	%r145, %r6, %r391;
	ld.shared.u32 	%r146, [%r145+512];
	setp.eq.s32 	%p80, %r146, 0;
	@%p80 bra 	$L__BB11_135;
	shl.b32 	%r393, %r468, 8;
	add.s32 	%r394, %r393, %r384;
	mul.wide.u32 	%rd107, %r394, 8;
	add.s64 	%rd108, %rd2, %rd107;
	cvt.u64.u32 	%rd109, %r146;
	atom.global.add.u64 	%rd110, [%rd108+1024], %rd109;
$L__BB11_135:
	ld.shared.u32 	%r147, [%r145+1536];
	setp.eq.s32 	%p81, %r147, 0;
	@%p81 bra 	$L__BB11_137;
	shl.b32 	%r396, %r468, 8;
	add.s32 	%r397, %r396, %r384;
	add.s32 	%r398, %r397, 256;
	mul.wide.u32 	%rd111, %r398, 8;
	add.s64 	%rd112, %rd2, %rd111;
	cvt.u64.u32 	%rd113, %r147;
	atom.global.add.u64 	%rd114, [%rd112+1024], %rd113;
$L__BB11_137:
	ld.shared.u32 	%r148, [%r145+2560];
	setp.eq.s32 	%p82, %r148, 0;
	@%p82 bra 	$L__BB11_139;
	shl.b32 	%r400, %r468, 8;
	add.s32 	%r401, %r400, %r384;
	add.s32 	%r402, %r401, 512;
	mul.wide.u32 	%rd115, %r402, 8;
	add.s64 	%rd116, %rd2, %rd115;
	cvt.u64.u32 	%rd117, %r148;
	atom.global.add.u64 	%rd118, [%rd116+1024], %rd117;
$L__BB11_139:
	ld.shared.u32 	%r149, [%r145+3584];
	setp.eq.s32 	%p83, %r149, 0;
	@%p83 bra 	$L__BB11_141;
	shl.b32 	%r404, %r468, 8;
	add.s32 	%r405, %r404, %r384;
	add.s32 	%r406, %r405, 768;
	mul.wide.u32 	%rd119, %r406, 8;
	add.s64 	%rd120, %rd2, %rd119;
	cvt.u64.u32 	%rd121, %r149;
	atom.global.add.u64 	%rd122, [%rd120+1024], %rd121;
$L__BB11_141:
	add.s32 	%r468, %r468, 4;
$L__BB11_142:
	setp.eq.s32 	%p84, %r5, 0;
	@%p84 bra 	$L__BB11_152;
	setp.eq.s32 	%p85, %r119, 0;
	@%p85 bra 	$L__BB11_149;
	shl.b32 	%r407, %r468, 10;
	add.s32 	%r152, %r6, %r407;
	ld.shared.u32 	%r153, [%r152+512];
	setp.eq.s32 	%p86, %r153, 0;
	@%p86 bra 	$L__BB11_146;
	shl.b32 	%r409, %r468, 8;
	add.s32 	%r410, %r409, %r384;
	mul.wide.u32 	%rd123, %r410, 8;
	add.s64 	%rd124, %rd2, %rd123;
	cvt.u64.u32 	%rd125, %r153;
	atom.global.add.u64 	%rd126, [%rd124+1024], %rd125;
$L__BB11_146:
	ld.shared.u32 	%r154, [%r152+1536];
	setp.eq.s32 	%p87, %r154, 0;
	@%p87 bra 	$L__BB11_148;
	shl.b32 	%r412, %r468, 8;
	add.s32 	%r413, %r412, %r384;
	add.s32 	%r414, %r413, 256;
	mul.wide.u32 	%rd127, %r414, 8;
	add.s64 	%rd128, %rd2, %rd127;
	cvt.u64.u32 	%rd129, %r154;
	atom.global.add.u64 	%rd130, [%rd128+1024], %rd129;
$L__BB11_148:
	add.s32 	%r468, %r468, 2;
$L__BB11_149:
	setp.eq.s32 	%p88, %r17, 0;
	@%p88 bra 	$L__BB11_152;
	shl.b32 	%r415, %r468, 10;
	add.s32 	%r416, %r6, %r415;
	ld.shared.u32 	%r157, [%r416+512];
	setp.eq.s32 	%p89, %r157, 0;
	@%p89 bra 	$L__BB11_152;
	shl.b32 	%r418, %r468, 8;
	add.s32 	%r419, %r418, %r384;
	mul.wide.u32 	%rd131, %r419, 8;
	add.s64 	%rd132, %rd2, %rd131;
	cvt.u64.u32 	%rd133, %r157;
	atom.global.add.u64 	%rd134, [%rd132+1024], %rd133;
$L__BB11_152:
	bar.sync 	0;
	add.s64 	%rd135, %rd135, 1;
	setp.ne.s64 	%p90, %rd135, %rd6;
	@%p90 bra 	$L__BB11_2;
$L__BB11_153:
	ret;

}
	// .globl	_ZN3cub18CUB_300001_SM_10006detail10radix_sort33DeviceRadixSortExclusiveSumKernelINS1_5radix10policy_hubIjNS0_8NullTypeEyE10Policy1000EyEEvPT0_
.visible .entry _ZN3cub18CUB_300001_SM_10006detail10radix_sort33DeviceRadixSortExclusiveSumKernelINS1_5radix10policy_hubIjNS0_8NullTypeEyE10Policy1000EyEEvPT0_(
	.param .u64 .ptr .align 1 _ZN3cub18CUB_300001_SM_10006detail10radix_sort33DeviceRadixSortExclusiveSumKernelINS1_5radix10policy_hubIjNS0_8NullTypeEyE10Policy1000EyEEvPT0__param_0
)
{
	.reg .pred 	%p<4>;
	.reg .b32 	%r<28>;
	.reg .b64 	%rd<54>;
	// demoted variable
	.shared .align 16 .b8 _ZZN3cub18CUB_300001_SM_10006detail10radix_sort33DeviceRadixSortExclusiveSumKernelINS1_5radix10policy_hubIjNS0_8NullTypeEyE10Policy1000EyEEvPT0_E12temp_storage[2336];
	ld.param.u64 	%rd5, [_ZN3cub18CUB_300001_SM_10006detail10radix_sort33DeviceRadixSortExclusiveSumKernelINS1_5radix10policy_hubIjNS0_8NullTypeEyE10Policy1000EyEEvPT0__param_0];
	cvta.to.global.u64 	%rd6, %rd5;
	mov.u32 	%r3, %ctaid.x;
	shl.b32 	%r4, %r3, 8;
	mov.u32 	%r1, %tid.x;
	setp.gt.u32 	%p1, %r1, 255;
	add.s32 	%r5, %r4, %r1;
	mul.wide.s32 	%rd7, %r5, 8;
	add.s64 	%rd1, %rd6, %rd7;
	@%p1 bra 	$L__BB12_2;
	ld.global.u64 	%rd53, [%rd1];
$L__BB12_2:
	shr.u32 	%r6, %r1, 3;
	add.s32 	%r7, %r6, %r1;
	shl.b32 	%r8, %r7, 3;
	mov.u32 	%r9, _ZZN3cub18CUB_300001_SM_10006detail10radix_sort33DeviceRadixSortExclusiveSumKernelINS1_5radix10policy_hubIjNS0_8NullTypeEyE10Policy1000EyEEvPT0_E12temp_storage;
	add.s32 	%r10, %r9, %r8;
	add.s32 	%r2, %r10, 16;
	st.shared.u64 	[%r10+16], %rd53;
	bar.sync 	0;
	setp.gt.u32 	%p2, %r1, 31;
	@%p2 bra 	$L__BB12_4;
	mad.lo.s32 	%r27, %r1, 72, %r9;
	ld.shared.u64 	%rd23, [%r27+16];
	ld.shared.u64 	%rd24, [%r27+24];
	ld.shared.u64 	%rd25, [%r27+32];
	ld.shared.u64 	%rd26, [%r27+40];
	ld.shared.u64 	%rd27, [%r27+48];
	ld.shared.u64 	%rd28, [%r27+56];
	ld.shared.u64 	%rd29, [%r27+64];
	ld.shared.u64 	%rd30, [%r27+72];
	add.s64 	%rd31, %rd24, %rd23;
	add.s64 	%rd32, %rd31, %rd25;
	add.s64 	%rd33, %rd32, %rd26;
	add.s64 	%rd34, %rd33, %rd27;
	add.s64 	%rd35, %rd34, %rd28;
	add.s64 	%rd36, %rd35, %rd29;
	add.s64 	%rd10, %rd36, %rd30;
	mov.b32 	%r11, 1;
	mov.b32 	%r24, 0;
	mov.b32 	%r25, -1;
	// begin inline asm
	{  .reg .u64 r0;  .reg .u32 lo;  .reg .u32 hi;  .reg .pred p;  mov.b64 {lo, hi}, %rd10;  shfl.sync.up.b32 lo|p, lo, %r11, %r24, %r25;  shfl.sync.up.b32 hi|p, hi, %r11, %r24, %r25;  mov.b64 r0, {lo, hi};  @p add.u64 r0, r0, %rd10;  mov.u64 %rd8, r0;}
	// end inline asm
	mov.b32 	%r14, 2;
	// begin inline asm
	{  .reg .u64 r0;  .reg .u32 lo;  .reg .u32 hi;  .reg .pred p;  mov.b64 {lo, hi}, %rd8;  shfl.sync.up.b32 lo|p, lo, %r14, %r24, %r25;  shfl.sync.up.b32 hi|p, hi, %r14, %r24, %r25;  mov.b64 r0, {lo, hi};  @p add.u64 r0, r0, %rd8;  mov.u64 %rd11, r0;}
	// end inline asm
	mov.b32 	%r17, 4;
	// begin inline asm
	{  .reg .u64 r0;  .reg .u32 lo;  .reg .u32 hi;  .reg .pred p;  mov.b64 {lo, hi}, %rd11;  shfl.sync.up.b32 lo|p, lo, %r17, %r24, %r25;  shfl.sync.up.b32 hi|p, hi, %r17, %r24, %r25;  mov.b64 r0, {lo, hi};  @p add.u64 r0, r0, %rd11;  mov.u64 %rd14, r0;}
	// end inline asm
	mov.b32 	%r20, 8;
	// begin inline asm
	{  .reg .u64 r0;  .reg .u32 lo;  .reg .u32 hi;  .reg .pred p;  mov.b64 {lo, hi}, %rd14;  shfl.sync.up.b32 lo|p, lo, %r20, %r24, %r25;  shfl.sync.up.b32 hi|p, hi, %r20, %r24, %r25;  mov.b64 r0, {lo, hi};  @p add.u64 r0, r0, %rd14;  mov.u64 %rd17, r0;}
	// end inline asm
	mov.b32 	%r23, 16;
	// begin inline asm
	{  .reg .u64 r0;  .reg .u32 lo;  .reg .u32 hi;  .reg .pred p;  mov.b64 {lo, hi}, %rd17;  shfl.sync.up.b32 lo|p, lo, %r23, %r24, %r25;  shfl.sync.up.b32 hi|p, hi, %r23, %r24, %r25;  mov.b64 r0, {lo, hi};  @p add.u64 r0, r0, %rd17;  mov.u64 %rd20, r0;}
	// end inline asm
	sub.s64 	%rd37, %rd20, %rd10;
	ld.shared.u64 	%rd38, [%r27+16];
	ld.shared.u64 	%rd39, [%r27+24];
	ld.shared.u64 	%rd40, [%r27+32];
	ld.shared.u64 	%rd41, [%r27+40];
	ld.shared.u64 	%rd42, [%r27+48];
	ld.shared.u64 	%rd43, [%r27+56];
	ld.shared.u64 	%rd44, [%r27+64];
	add.s64 	%rd45, %rd38, %rd37;
	add.s64 	%rd46, %rd39, %rd45;
	add.s64 	%rd47, %rd40, %rd46;
	add.s64 	%rd48, %rd41, %rd47;
	add.s64 	%rd49, %rd42, %rd48;
	add.s64 	%rd50, %rd43, %rd49;
	add.s64 	%rd51, %rd44, %rd50;
	st.shared.u64 	[%r27+16], %rd37;
	st.shared.u64 	[%r27+24], %rd45;
	st.shared.u64 	[%r27+32], %rd46;
	st.shared.u64 	[%r27+40], %rd47;
	st.shared.u64 	[%r27+48], %rd48;
	st.shared.u64 	[%r27+56], %rd49;
	st.shared.u64 	[%r27+64], %rd50;
	st.shared.u64 	[%r27+72], %rd51;
$L__BB12_4:
	setp.gt.u32 	%p3, %r1, 255;
	bar.sync 	0;
	@%p3 bra 	$L__BB12_6;
	ld.shared.u64 	%rd52, [%r2];
	st.global.u64 	[%rd1], %rd52;
$L__BB12_6:
	ret;

}
	// .globl	_ZN3cub18CUB_300001_SM_10006detail10radix_sort29DeviceRadixSortOnesweepKernelINS1_5radix10policy_hubIjNS0_8NullTypeEyE10Policy1000ELNS0_9SortOrderE0EjS6_yiiNS1_21identity_decomposer_tEEEvPT5_SC_PT3_PKSD_PT1_PKSH_PT2_PKSL_T4_iiT6_
.visible .entry _ZN3cub18CUB_300001_SM_10006detail10radix_sort29DeviceRadixSortOnesweepKernelINS1_5radix10policy_hubIjNS0_8NullTypeEyE10Policy1000ELNS0_9SortOrderE0EjS6_yiiNS1_21identity_decomposer_tEEEvPT5_SC_PT3_PKSD_PT1_PKSH_PT2_PKSL_T4_iiT6_(
	.param .u64 .ptr .align 1 _ZN3cub18CUB_300001_SM_10006detail10radix_sort29DeviceRadixSortOnesweepKernelINS1_5radix10policy_hubIjNS0_8NullTypeEyE10Policy1000ELNS0_9SortOrderE0EjS6_yiiNS1_21identity_decomposer_tEEEvPT5_SC_PT3_PKSD_PT1_PKSH_PT2_PKSL_T4_iiT6__param_0,
	.param .u64 .ptr .align 1 _ZN3cub18CUB_300001_SM_10006detail10radix_sort29DeviceRadixSortOnesweepKernelINS1_5radix10policy_hubIjNS0_8NullTypeEyE10Policy1000ELNS0_9SortOrderE0EjS6_yiiNS1_21identity_decomposer_tEEEvPT5_SC_PT3_PKSD_PT1_PKSH_PT2_PKSL_T4_iiT6__param_1,
	.param .u64 .ptr .align 1 _ZN3cub18CUB_300001_SM_10006detail10radix_sort29DeviceRadixSortOnesweepKernelINS1_5radix10policy_hubIjNS0_8NullTypeEyE10Policy1000ELNS0_9SortOrderE0EjS6_yiiNS1_21identity_decomposer_tEEEvPT5_SC_PT3_PKSD_PT1_PKSH_PT2_PKSL_T4_iiT6__param_2,
	.param .u64 .ptr .align 1 _ZN3cub18CUB_300001_SM_10006detail10radix_sort29DeviceRadixSortOnesweepKernelINS1_5radix10policy_hubIjNS0_8NullTypeEyE10Policy1000ELNS0_9SortOrderE0EjS6_yiiNS1_21identity_decomposer_tEEEvPT5_SC_PT3_PKSD_PT1_PKSH_PT2_PKSL_T4_iiT6__param_3,
	.param .u64 .ptr .align 1 _ZN3cub18CUB_300001_SM_10006detail10radix_sort29DeviceRadixSortOnesweepKernelINS1_5radix10policy_hubIjNS0_8NullTypeEyE10Policy1000ELNS0_9SortOrderE0EjS6_yiiNS1_21identity_decomposer_tEEEvPT5_SC_PT3_PKSD_PT1_PKSH_PT2_PKSL_T4_iiT6__param_4,
	.param .u64 .ptr .align 1 _ZN3cub18CUB_300001_SM_10006detail10radix_sort29DeviceRadixSortOnesweepKernelINS1_5radix10policy_hubIjNS0_8NullTypeEyE10Policy1000ELNS0_9SortOrderE0EjS6_yiiNS1_21identity_decomposer_tEEEvPT5_SC_PT3_PKSD_PT1_PKSH_PT2_PKSL_T4_iiT6__param_5,
	.param .u64 .ptr .align 1 _ZN3cub18CUB_300001_SM_10006detail10radix_sort29DeviceRadixSortOnesweepKernelINS1_5radix10policy_hubIjNS0_8NullTypeEyE10Policy1000ELNS0_9SortOrderE0EjS6_yiiNS1_21identity_decomposer_tEEEvPT5_SC_PT3_PKSD_PT1_PKSH_PT2_PKSL_T4_iiT6__param_6,
	.param .u64 .ptr .align 1 _ZN3cub18CUB_300001_SM_10006detail10radix_sort29DeviceRadixSortOnesweepKernelINS1_5radix10policy_hubIjNS0_8NullTypeEyE10Policy1000ELNS0_9SortOrderE0EjS6_yiiNS1_21identity_decomposer_tEEEvPT5_SC_PT3_PKSD_PT1_PKSH_PT2_PKSL_T4_iiT6__param_7,
	.param .u32 _ZN3cub18CUB_300001_SM_10006detail10radix_sort29DeviceRadixSortOnesweepKernelINS1_5radix10policy_hubIjNS0_8NullTypeEyE10Policy1000ELNS0_9SortOrderE0EjS6_yiiNS1_21identity_decomposer_tEEEvPT5_SC_PT3_PKSD_PT1_PKSH_PT2_PKSL_T4_iiT6__param_8,
	.param .u32 _ZN3cub18CUB_300001_SM_10006detail10radix_sort29DeviceRadixSortOnesweepKernelINS1_5radix10policy_hubIjNS0_8NullTypeEyE10Policy1000ELNS0_9SortOrderE0EjS6_yiiNS1_21identity_decomposer_tEEEvPT5_SC_PT3_PKSD_PT1_PKSH_PT2_PKSL_T4_iiT6__param_9,
	.param .u32 _ZN3cub18CUB_300001_SM_10006detail10radix_sort29DeviceRadixSortOnesweepKernelINS1_5radix10policy_hubIjNS0_8NullTypeEyE10Policy1000ELNS0_9SortOrderE0EjS6_yiiNS1_21identity_decomposer_tEEEvPT5_SC_PT3_PKSD_PT1_PKSH_PT2_PKSL_T4_iiT6__param_10,
	.param .align 1 .b8 _ZN3cub18CUB_300001_SM_10006detail10radix_sort29DeviceRadixSortOnesweepKernelINS1_5radix10policy_hubIjNS0_8NullTypeEyE10Policy1000ELNS0_9SortOrderE0EjS6_yiiNS1_21identity_decomposer_tEEEvPT5_SC_PT3_PKSD_PT1_PKSH_PT2_PKSL_T4_iiT6__param_11[1]
)
.maxntid 384
{
	.reg .pred 	%p<143>;
	.reg .b32 	%r<1708>;
	.reg .b64 	%rd<242>;
	// demoted variable
	.shared .align 16 .b8 _ZZN3cub18CUB_300001_SM_10006detail10radix_sort29DeviceRadixSortOnesweepKernelINS1_5radix10policy_hubIjNS0_8NullTypeEyE10Policy1000ELNS0_9SortOrderE0EjS6_yiiNS1_21identity_decomposer_tEEEvPT5_SC_PT3_PKSD_PT1_PKSH_PT2_PKSL_T4_iiT6_E1s[31232];
	ld.param.u64 	%rd18, [_ZN3cub18CUB_300001_SM_10006detail10radix_sort29DeviceRadixSortOnesweepKernelINS1_5radix10policy_hubIjNS0_8NullTypeEyE10Policy1000ELNS0_9SortOrderE0EjS6_yiiNS1_21identity_decomposer_tEEEvPT5_SC_PT3_PKSD_PT1_PKSH_PT2_PKSL_T4_iiT6__param_1];
	ld.param.u64 	%rd22, [_ZN3cub18CUB_300001_SM_10006detail10radix_sort29DeviceRadixSortOnesweepKernelINS1_5radix10policy_hubIjNS0_8NullTypeEyE10Policy1000ELNS0_9SortOrderE0EjS6_yiiNS1_21identity_decomposer_tEEEvPT5_SC_PT3_PKSD_PT1_PKSH_PT2_PKSL_T4_iiT6__param_5];
	ld.param.u32 	%r247, [_ZN3cub18CUB_300001_SM_10006detail10radix_sort29DeviceRadixSortOnesweepKernelINS1_5radix10policy_hubIjNS0_8NullTypeEyE10Policy1000ELNS0_9SortOrderE0EjS6_yiiNS1_21identity_decomposer_tEEEvPT5_SC_PT3_PKSD_PT1_PKSH_PT2_PKSL_T4_iiT6__param_10];
	cvta.to.global.u64 	%rd1, %rd22;
	mov.u32 	%r1, %tid.x;
	shr.u32 	%r2, %r1, 5;
	// begin inline asm
	mov.u32 %r248, %laneid;
	// end inline asm
	setp.ne.s32 	%p1, %r1, 0;
	@%p1 bra 	$L__BB13_2;
	cvta.to.global.u64 	%rd23, %rd18;
	atom.global.add.u32 	%r249, [%rd23], 1;
	st.shared.u32 	[_ZZN3cub18CUB_300001_SM_10006detail10radix_sort29DeviceRadixSortOnesweepKernelINS1_5radix10policy_hubIjNS0_8NullTypeEyE10Policy1000ELNS0_9SortOrderE0EjS6_yiiNS1_21identity_decomposer_tEEEvPT5_SC_PT3_PKSD_PT1_PKSH_PT2_PKSL_T4_iiT6_E1s+29184], %r249;
$L__BB13_2:
	ld.param.u32 	%r1582, [_ZN3cub18CUB_300001_SM_10006detail10radix_sort29DeviceRadixSortOnesweepKernelINS1_5radix10policy_hubIjNS0_8NullTypeEyE10Policy1000ELNS0_9SortOrderE0EjS6_yiiNS1_21identity_decomposer_tEEEvPT5_SC_PT3_PKSD_PT1_PKSH_PT2_PKSL_T4_iiT6__param_8];
	bar.sync 	0;
	ld.shared.u32 	%r4, [_ZZN3cub18CUB_300001_SM_10006detail10radix_sort29DeviceRadixSortOnesweepKernelINS1_5radix10policy_hubIjNS0_8NullTypeEyE10Policy1000ELNS0_9SortOrderE0EjS6_yiiNS1_21identity_decomposer_tEEEvPT5_SC_PT3_PKSD_PT1_PKSH_PT2_PKSL_T4_iiT6_E1s+29184];
	mul.lo.s32 	%r250, %r4, 7296;
	add.s32 	%r251, %r250, 7296;
	setp.gt.s32 	%p2, %r251, %r1582;
	cvt.s64.s32 	%rd2, %r250;
	@%p2 bra 	$L__BB13_4;
	and.b32  	%r252, %r1, 31;
	and.b32  	%r253, %r1, 992;
	mul.lo.s32 	%r254, %r253, 19;
	or.b32  	%r255, %r254, %r252;
	cvt.u64.u32 	%rd24, %r255;
	add.s64 	%rd25, %rd24, %rd2;
	shl.b64 	%rd26, %rd25, 2;
	add.s64 	%rd27, %rd1, %rd26;
	ld.global.u32 	%r1653, [%rd27];
	ld.global.u32 	%r1654, [%rd27+128];
	ld.global.u32 	%r1655, [%rd27+256];
	ld.global.u32 	%r1656, [%rd27+384];
	ld.global.u32 	%r1657, [%rd27+512];
	ld.global.u32 	%r1658, [%rd27+640];
	ld.global.u32 	%r1659, [%rd27+768];
	ld.global.u32 	%r1660, [%rd27+896];
	ld.global.u32 	%r1661, [%rd27+1024];
	ld.global.u32 	%r1662, [%rd27+1152];
	ld.global.u32 	%r1663, [%rd27+1280];
	ld.global.u32 	%r1664, [%rd27+1408];
	ld.global.u32 	%r1665, [%rd27+1536];
	ld.global.u32 	%r1666, [%rd27+1664];
	ld.global.u32 	%r1667, [%rd27+1792];
	ld.global.u32 	%r1668, [%rd27+1920];
	ld.global.u32 	%r1669, [%rd27+2048];
	ld.global.u32 	%r1670, [%rd27+2176];
	ld.global.u32 	%r1671, [%rd27+2304];
	bra.uni 	$L__BB13_42;
$L__BB13_4:
	ld.param.u32 	%r1583, [_ZN3cub18CUB_300001_SM_10006detail10radix_sort29DeviceRadixSortOnesweepKernelINS1_5radix10policy_hubIjNS0_8NullTypeEyE10Policy1000ELNS0_9SortOrderE0EjS6_yiiNS1_21identity_decomposer_tEEEvPT5_SC_PT3_PKSD_PT1_PKSH_PT2_PKSL_T4_iiT6__param_8];
	cvt.u32.u64 	%r257, %rd2;
	sub.s32 	%r24, %r1583, %r257;
	and.b32  	%r258, %r1, 31;
	and.b32  	%r259, %r1, 992;
	mul.lo.s32 	%r260, %r259, 19;
	or.b32  	%r25, %r260, %r258;
	setp.ge.s32 	%p3, %r25, %r24;
	cvt.u64.u32 	%rd28, %r25;
	add.s64 	%rd29, %rd28, %rd2;
	shl.b64 	%rd30, %rd29, 2;
	add.s64 	%rd3, %rd1, %rd30;
	mov.b32 	%r1653, -1;
	@%p3 bra 	$L__BB13_6;
	ld.global.u32 	%r1653, [%rd3];
$L__BB13_6:
	add.s32 	%r262, %r25, 32;
	setp.ge.s32 	%p4, %r262, %r24;
	mov.b32 	%r1654, -1;
	@%p4 bra 	$L__BB13_8;
	ld.global.u32 	%r1654, [%rd3+128];
$L__BB13_8:
	add.s32 	%r264, %r25, 64;
	setp.ge.s32 	%p5, %r264, %r24;
	mov.b32 	%r1655, -1;
	@%p5 bra 	$L__BB13_10;
	ld.global.u32 	%r1655, [%rd3+256];
$L__BB13_10:
	add.s32 	%r266, %r25, 96;
	setp.ge.s32 	%p6, %r266, %r24;
	mov.b32 	%r1656, -1;
	@%p6 bra 	$L__BB13_12;
	ld.global.u32 	%r1656, [%rd3+384];
$L__BB13_12:
	add.s32 	%r268, %r25, 128;
	setp.ge.s32 	%p7, %r268, %r24;
	mov.b32 	%r1657, -1;
	@%p7 bra 	$L__BB13_14;
	ld.global.u32 	%r1657, [%rd3+512];
$L__BB13_14:
	add.s32 	%r270, %r25, 160;
	setp.ge.s32 	%p8, %r270, %r24;
	mov.b32 	%r1658, -1;
	@%p8 bra 	$L__BB13_16;
	ld.global.u32 	%r1658, [%rd3+640];
$L__BB13_16:
	add.s32 	%r272, %r25, 192;
	setp.ge.s32 	%p9, %r272, %r24;
	mov.b32 	%r1659, -1;
	@%p9 bra 	$L__BB13_18;
	ld.global.u32 	%r1659, [%rd3+768];
$L__BB13_18:
	add.s32 	%r274, %r25, 224;
	setp.ge.s32 	%p10, %r274, %r24;
	mov.b32 	%r1660, -1;
	@%p10 bra 	$L__BB13_20;
	ld.global.u32 	%r1660, [%rd3+896];
$L__BB13_20:
	add.s32 	%r276, %r25, 256;
	setp.ge.s32 	%p11, %r276, %r24;
	mov.b32 	%r1661, -1;
	@%p11 bra 	$L__BB13_22;
	ld.global.u32 	%r1661, [%rd3+1024];
$L__BB13_22:
	add.s32 	%r278, %r25, 288;
	setp.ge.s32 	%p12, %r278, %r24;
	mov.b32 	%r1662, -1;
	@%p12 bra 	$L__BB13_24;
	ld.global.u32 	%r1662, [%rd3+1152];
$L__BB13_24:
	add.s32 	%r280, %r25, 320;
	setp.ge.s32 	%p13, %r280, %r24;
	mov.b32 	%r1663, -1;
	@%p13 bra 	$L__BB13_26;
	ld.global.u32 	%r1663, [%rd3+1280];
$L__BB13_26:
	add.s32 	%r282, %r25, 352;
	setp.ge.s32 	%p14, %r282, %r24;
	mov.b32 	%r1664, -1;
	@%p14 bra 	$L__BB13_28;
	ld.global.u32 	%r1664, [%rd3+1408];
$L__BB13_28:
	add.s32 	%r284, %r25, 384;
	setp.ge.s32 	%p15, %r284, %r24;
	mov.b32 	%r1665, -1;
	@%p15 bra 	$L__BB13_30;
	ld.global.u32 	%r1665, [%rd3+1536];
$L__BB13_30:
	add.s32 	%r286, %r25, 416;
	setp.ge.s32 	%p16, %r286, %r24;
	mov.b32 	%r1666, -1;
	@%p16 bra 	$L__BB13_32;
	ld.global.u32 	%r1666, [%rd3+1664];
$L__BB13_32:
	add.s32 	%r288, %r25, 448;
	setp.ge.s32 	%p17, %r288, %r24;
	mov.b32 	%r1667, -1;
	@%p17 bra 	$L__BB13_34;
	ld.global.u32 	%r1667, [%rd3+1792];
$L__BB13_34:
	add.s32 	%r290, %r25, 480;
	setp.ge.s32 	%p18, %r290, %r24;
	mov.b32 	%r1668, -1;
	@%p18 bra 	$L__BB13_36;
	ld.global.u32 	%r1668, [%rd3+1920];
$L__BB13_36:
	add.s32 	%r292, %r25, 512;
	setp.ge.s32 	%p19, %r292, %r24;
	mov.b32 	%r1669, -1;
	@%p19 bra 	$L__BB13_38;
	ld.global.u32 	%r1669, [%rd3+2048];
$L__BB13_38:
	add.s32 	%r294, %r25, 544;
	setp.ge.s32 	%p20, %r294, %r24;
	mov.b32 	%r1670, -1;
	@%p20 bra 	$L__BB13_40;
	ld.global.u32 	%r1670, [%rd3+2176];
$L__BB13_40:
	add.s32 	%r296, %r25, 576;
	setp.ge.s32 	%p21, %r296, %r24;
	mov.b32 	%r1671, -1;
	@%p21 bra 	$L__BB13_42;
	ld.global.u32 	%r1671, [%rd3+2304];
$L__BB13_42:
	mov.b32 	%r297, -1;
	shl.b32 	%r298, %r297, %r247;
	not.b32 	%r82, %r298;
	shl.b32 	%r299, %r2, 10;
	mov.u32 	%r300, _ZZN3cub18CUB_300001_SM_10006detail10radix_sort29DeviceRadixSortOnesweepKernelINS1_5radix10policy_hubIjNS0_8NullTypeEyE10Policy1000ELNS0_9SortOrderE0EjS6_yiiNS1_21identity_decomposer_tEEEvPT5_SC_PT3_PKSD_PT1_PKSH_PT2_PKSL_T4_iiT6_E1s;
	add.s32 	%r83, %r300, %r299;
	setp.gt.s32 	%p22, %r248, 255;
	@%p22 bra 	$L__BB13_55;
	max.s32 	%r301, %r248, 224;
	sub.s32 	%r302, %r301, %r248;
	add.s32 	%r303, %r302, 31;
	shr.u32 	%r304, %r303, 5;
	add.s32 	%r84, %r304, 1;
	and.b32  	%r85, %r84, 15;
	setp.lt.u32 	%p23, %r303, 480;
	mov.u32 	%r1675, %r248;
	@%p23 bra 	$L__BB13_46;
	and.b32  	%r305, %r84, 268435440;
	neg.s32 	%r1673, %r305;
	shl.b32 	%r307, %r248, 2;
	add.s32 	%r308, %r299, %r307;
	add.s32 	%r310, %r308, %r300;
	add.s32 	%r1672, %r310, 1024;
	mov.u32 	%r1675, %r248;
$L__BB13_45:
	.pragma "nounroll";
	mov.b32 	%r311, 0;
	st.shared.u32 	[%r1672+-1024], %r311;
	st.shared.u32 	[%r1672+-896], %r311;
	st.shared.u32 	[%r1672+-768], %r311;
	st.shared.u32 	[%r1672+-640], %r311;
	st.shared.u32 	[%r1672+-512], %r311;
	st.shared.u32 	[%r1672+-384], %r311;
	st.shared.u32 	[%r1672+-256], %r311;
	st.shared.u32 	[%r1672+-128], %r311;
	st.shared.u32 	[%r1672], %r311;
	st.shared.u32 	[%r1672+128], %r311;
	st.shared.u32 	[%r1672+256], %r311;
	st.shared.u32 	[%r1672+384], %r311;
	st.shared.u32 	[%r1672+512], %r311;
	st.shared.u32 	[%r1672+640], %r311;
	st.shared.u32 	[%r1672+768], %r311;
	st.shared.u32 	[%r1672+896], %r311;
	add.s32 	%r1675, %r1675, 512;
	add.s32 	%r1673, %r1673, 16;
	add.s32 	%r1672, %r1672, 2048;
	setp.ne.s32 	%p24, %r1673, 0;
	@%p24 bra 	$L__BB13_45;
$L__BB13_46:
	setp.eq.s32 	%p25, %r85, 0;
	@%p25 bra 	$L__BB13_55;
	and.b32  	%r95, %r84, 7;
	setp.lt.u32 	%p26, %r85, 8;
	@%p26 bra 	$L__BB13_49;
	shl.b32 	%r312, %r1675, 2;
	add.s32 	%r313, %r83, %r312;
	mov.b32 	%r314, 0;
	st.shared.u32 	[%r313], %r314;
	st.shared.u32 	[%r313+128], %r314;
	st.shared.u32 	[%r313+256], %r314;
	st.shared.u32 	[%r313+384], %r314;
	st.shared.u32 	[%r313+512], %r314;
	st.shared.u32 	[%r313+640], %r314;
	st.shared.u32 	[%r313+768], %r314;
	st.shared.u32 	[%r313+896], %r314;
	add.s32 	%r1675, %r1675, 256;
$L__BB13_49:
	setp.eq.s32 	%p27, %r95, 0;
	@%p27 bra 	$L__BB13_55;
	and.b32  	%r98, %r84, 3;
	setp.lt.u32 	%p28, %r95, 4;
	@%p28 bra 	$L__BB13_52;
	shl.b32 	%r315, %r1675, 2;
	add.s32 	%r316, %r83, %r315;
	mov.b32 	%r317, 0;
	st.shared.u32 	[%r316], %r317;
	st.shared.u32 	[%r316+128], %r317;
	st.shared.u32 	[%r316+256], %r317;
	st.shared.u32 	[%r316+384], %r317;
	add.s32 	%r1675, %r1675, 128;
$L__BB13_52:
	setp.eq.s32 	%p29, %r98, 0;
	@%p29 bra 	$L__BB13_55;
	shl.b32 	%r319, %r1675, 2;
	add.s32 	%r320, %r299, %r319;
	add.s32 	%r1679, %r300, %r320;
	neg.s32 	%r1678, %r98;
$L__BB13_54:
	.pragma "nounroll";
	mov.b32 	%r322, 0;
	st.shared.u32 	[%r1679], %r322;
	add.s32 	%r1679, %r1679, 128;
	add.s32 	%r1678, %r1678, 1;
	setp.ne.s32 	%p30, %r1678, 0;
	@%p30 bra 	$L__BB13_54;
$L__BB13_55:
	ld.param.u32 	%r1590, [_ZN3cub18CUB_300001_SM_10006detail10radix_sort29DeviceRadixSortOnesweepKernelINS1_5radix10policy_hubIjNS0_8NullTypeEyE10Policy1000ELNS0_9SortOrderE0EjS6_yiiNS1_21identity_decomposer_tEEEvPT5_SC_PT3_PKSD_PT1_PKSH_PT2_PKSL_T4_iiT6__param_9];
	bar.warp.sync 	-1;
	shr.u32 	%r324, %r1653, %r1590;
	and.b32  	%r107, %r324, %r82;
	shl.b32 	%r325, %r1, 5;
	and.b32  	%r326, %r325, 31744;
	mov.u32 	%r327, _ZZN3cub18CUB_300001_SM_10006detail10radix_sort29DeviceRadixSortOnesweepKernelINS1_5radix10policy_hubIjNS0_8NullTypeEyE10Policy1000ELNS0_9SortOrderE0EjS6_yiiNS1_21identity_decomposer_tEEEvPT5_SC_PT3_PKSD_PT1_PKSH_PT2_PKSL_T4_iiT6_E1s;
	add.s32 	%r328, %r327, %r326;
	shl.b32 	%r329, %r107, 2;
	add.s32 	%r108, %r328, %r329;
	atom.shared.add.u32 	%r330, [%r108], 1;
	shr.u32 	%r331, %r1654, %r1590;
	and.b32  	%r332, %r331, %r82;
	shl.b32 	%r333, %r332, 2;
	add.s32 	%r109, %r328, %r333;
	atom.shared.add.u32 	%r334, [%r109], 1;
	shr.u32 	%r335, %r1655, %r1590;
	and.b32  	%r336, %r335, %r82;
	shl.b32 	%r337, %r336, 2;
	add.s32 	%r110, %r328, %r337;
	atom.shared.add.u32 	%r338, [%r110], 1;
	shr.u32 	%r339, %r1656, %r1590;
	and.b32  	%r340, %r339, %r82;
	shl.b32 	%r341, %r340, 2;
	add.s32 	%r111, %r328, %r341;
	atom.shared.add.u32 	%r342, [%r111], 1;
	shr.u32 	%r343, %r1657, %r1590;
	and.b32  	%r344, %r343, %r82;
	shl.b32 	%r345, %r344, 2;
	add.s32 	%r112, %r328, %r345;
	atom.shared.add.u32 	%r346, [%r112], 1;
	shr.u32 	%r347, %r1658, %r1590;
	and.b32  	%r348, %r347, %r82;
	shl.b32 	%r349, %r348, 2;
	add.s32 	%r113, %r328, %r349;
	atom.shared.add.u32 	%r350, [%r113], 1;
	shr.u32 	%r351, %r1659, %r1590;
	and.b32  	%r352, %r351, %r82;
	shl.b32 	%r353, %r352, 2;
	add.s32 	%r114, %r328, %r353;
	atom.shared.add.u32 	%r354, [%r114], 1;
	shr.u32 	%r355, %r1660, %r1590;
	and.b32  	%r356, %r355, %r82;
	shl.b32 	%r357, %r356, 2;
	add.s32 	%r358, %r328, %r357;
	atom.shared.add.u32 	%r359, [%r358], 1;
	shr.u32 	%r360, %r1661, %r1590;
	and.b32  	%r361, %r360, %r82;
	shl.b32 	%r362, %r361, 2;
	add.s32 	%r363, %r328, %r362;
	atom.shared.add.u32 	%r364, [%r363], 1;
	shr.u32 	%r365, %r1662, %r1590;
	and.b32  	%r366, %r365, %r82;
	shl.b32 	%r367, %r366, 2;
	add.s32 	%r115, %r328, %r367;
	atom.shared.add.u32 	%r368, [%r115], 1;
	shr.u32 	%r369, %r1663, %r1590;
	and.b32  	%r370, %r369, %r82;
	shl.b32 	%r371, %r370, 2;
	add.s32 	%r116, %r328, %r371;
	atom.shared.add.u32 	%r372, [%r116], 1;
	shr.u32 	%r373, %r1664, %r1590;
	and.b32  	%r374, %r373, %r82;
	shl.b32 	%r375, %r374, 2;
	add.s32 	%r117, %r328, %r375;
	atom.shared.add.u32 	%r376, [%r117], 1;
	shr.u32 	%r377, %r1665, %r1590;
	and.b32  	%r378, %r377, %r82;
	shl.b32 	%r379, %r378, 2;
	add.s32 	%r118, %r328, %r379;
	atom.shared.add.u32 	%r380, [%r118], 1;
	shr.u32 	%r381, %r1666, %r1590;
	and.b32  	%r382, %r381, %r82;
	shl.b32 	%r383, %r382, 2;
	add.s32 	%r119, %r328, %r383;
	atom.shared.add.u32 	%r384, [%r119], 1;
	shr.u32 	%r385, %r1667, %r1590;
	and.b32  	%r386, %r385, %r82;
	shl.b32 	%r387, %r386, 2;
	add.s32 	%r120, %r328, %r387;
	atom.shared.add.u32 	%r388, [%r120], 1;
	shr.u32 	%r389, %r1668, %r1590;
	and.b32  	%r390, %r389, %r82;
	shl.b32 	%r391, %r390, 2;
	add.s32 	%r392, %r328, %r391;
	atom.shared.add.u32 	%r393, [%r392], 1;
	shr.u32 	%r394, %r1669, %r1590;
	and.b32  	%r395, %r394, %r82;
	shl.b32 	%r396, %r395, 2;
	add.s32 	%r397, %r328, %r396;
	atom.shared.add.u32 	%r398, [%r397], 1;
	shr.u32 	%r399, %r1670, %r1590;
	and.b32  	%r400, %r399, %r82;
	shl.b32 	%r401, %r400, 2;
	add.s32 	%r402, %r328, %r401;
	atom.shared.add.u32 	%r403, [%r402], 1;
	shr.u32 	%r404, %r1671, %r1590;
	and.b32  	%r405, %r404, %r82;
	shl.b32 	%r406, %r405, 2;
	add.s32 	%r407, %r328, %r406;
	atom.shared.add.u32 	%r408, [%r407], 1;
	bar.sync 	0;
	setp.gt.u32 	%p31, %r1, 255;
	shl.b32 	%r409, %r1, 2;
	add.s32 	%r121, %r327, %r409;
	mov.b32 	%r1680, 0;
	@%p31 bra 	$L__BB13_57;
	ld.shared.u32 	%r410, [%r121];
	mov.b32 	%r411, 0;
	st.shared.u32 	[%r121], %r411;
	ld.shared.u32 	%r412, [%r121+1024];
	st.shared.u32 	[%r121+1024], %r410;
	add.s32 	%r413, %r412, %r410;
	ld.shared.u32 	%r414, [%r121+2048];
	st.shared.u32 	[%r121+2048], %r413;
	add.s32 	%r415, %r414, %r413;
	ld.shared.u32 	%r416, [%r121+3072];
	st.shared.u32 	[%r121+3072], %r415;
	add.s32 	%r417, %r416, %r415;
	ld.shared.u32 	%r418, [%r121+4096];
	st.shared.u32 	[%r121+4096], %r417;
	add.s32 	%r419, %r418, %r417;
	ld.shared.u32 	%r420, [%r121+5120];
	st.shared.u32 	[%r121+5120], %r419;
	add.s32 	%r421, %r420, %r419;
	ld.shared.u32 	%r422, [%r121+6144];
	st.shared.u32 	[%r121+6144], %r421;
	add.s32 	%r423, %r422, %r421;
	ld.shared.u32 	%r424, [%r121+7168];
	st.shared.u32 	[%r121+7168], %r423;
	add.s32 	%r425, %r424, %r423;
	ld.shared.u32 	%r426, [%r121+8192];
	st.shared.u32 	[%r121+8192], %r425;
	add.s32 	%r427, %r426, %r425;
	ld.shared.u32 	%r428, [%r121+9216];
	st.shared.u32 	[%r121+9216], %r427;
	add.s32 	%r429, %r428, %r427;
	ld.shared.u32 	%r430, [%r121+10240];
	st.shared.u32 	[%r121+10240], %r429;
	add.s32 	%r431, %r430, %r429;
	ld.shared.u32 	%r432, [%r121+11264];
	st.shared.u32 	[%r121+11264], %r431;
	add.s32 	%r1680, %r432, %r431;
$L__BB13_57:
	ld.param.u64 	%rd230, [_ZN3cub18CUB_300001_SM_10006detail10radix_sort29DeviceRadixSortOnesweepKernelINS1_5radix10policy_hubIjNS0_8NullTypeEyE10Policy1000ELNS0_9SortOrderE0EjS6_yiiNS1_21identity_decomposer_tEEEvPT5_SC_PT3_PKSD_PT1_PKSH_PT2_PKSL_T4_iiT6__param_0];
	cvta.to.global.u64 	%rd4, %rd230;
	setp.gt.u32 	%p32, %r1, 255;
	@%p32 bra 	$L__BB13_59;
	or.b32  	%r433, %r1680, 1073741824;
	shl.b32 	%r434, %r4, 8;
	add.s32 	%r435, %r434, %r1;
	mul.wide.s32 	%rd31, %r435, 4;
	add.s64 	%rd32, %rd4, %rd31;
	st.volatile.global.u32 	[%rd32], %r433;
$L__BB13_59:
	ld.param.u64 	%rd239, [_ZN3cub18CUB_300001_SM_10006detail10radix_sort29DeviceRadixSortOnesweepKernelINS1_5radix10policy_hubIjNS0_8NullTypeEyE10Policy1000ELNS0_9SortOrderE0EjS6_yiiNS1_21identity_decomposer_tEEEvPT5_SC_PT3_PKSD_PT1_PKSH_PT2_PKSL_T4_iiT6__param_4];
	cvta.to.global.u64 	%rd5, %rd239;
	setp.lt.u32 	%p33, %r1, 256;
	setp.eq.s32 	%p34, %r1680, 7296;
	and.pred  	%p35, %p33, %p34;
	selp.u32 	%r436, 1, 0, %p35;
	{ 
	.reg .pred 	%p1; 
	.reg .pred 	%p2; 
	setp.ne.u32 	%p1, %r436, 0; 
	bar.red.or.pred 	%p2, 0, %p1; 
	selp.u32 	%r437, 1, 0, %p2; 
	}
	setp.eq.s32 	%p36, %r437, 0;
	cvt.u64.u32 	%rd6, %r1;
	@%p36 bra 	$L__BB13_111;
	shl.b32 	%r438, %r1, 3;
	add.s32 	%r440, %r327, %r438;
	add.s32 	%r124, %r440, 29184;
	@%p32 bra 	$L__BB13_68;
	ld.param.u64 	%rd237, [_ZN3cub18CUB_300001_SM_10006detail10radix_sort29DeviceRadixSortOnesweepKernelINS1_5radix10policy_hubIjNS0_8NullTypeEyE10Policy1000ELNS0_9SortOrderE0EjS6_yiiNS1_21identity_decomposer_tEEEvPT5_SC_PT3_PKSD_PT1_PKSH_PT2_PKSL_T4_iiT6__param_3];
	cvta.to.global.u64 	%rd33, %rd237;
	shl.b64 	%rd34, %rd6, 3;
	add.s64 	%rd35, %rd33, %rd34;
	ld.global.u64 	%rd36, [%rd35];
	setp.gt.u32 	%p38, %r1, %r107;
	selp.b64 	%rd37, 7296, 0, %p38;
	sub.s64 	%rd240, %rd36, %rd37;
	st.shared.u64 	[%r124], %rd240;
	setp.lt.s32 	%p39, %r4, 1;
	mov.u32 	%r1684, %r1680;
	@%p39 bra 	$L__BB13_67;
	mov.b32 	%r1682, -1;
	mov.u32 	%r1681, %r4;
	mov.u32 	%r1684, %r1680;
$L__BB13_63:
	add.s32 	%r128, %r1681, -1;
$L__BB13_64:
	membar.cta;
	shl.b32 	%r442, %r128, 8;
	add.s32 	%r443, %r442, %r1;
	mul.wide.s32 	%rd38, %r443, 4;
	add.s64 	%rd39, %rd4, %rd38;
	ld.volatile.global.u32 	%r129, [%rd39];
	setp.eq.s32 	%p40, %r129, 0;
	@%p40 bra 	$L__BB13_64;
	and.b32  	%r444, %r129, 1073741823;
	add.s32 	%r1684, %r444, %r1684;
	setp.gt.s32 	%p41, %r129, -1;
	vote.sync.ballot.b32 	%r1682, %p41, %r1682;
	setp.gt.u32 	%p43, %r1681, 1;
	and.pred  	%p44, %p41, %p43;
	mov.u32 	%r1681, %r128;
	@%p44 bra 	$L__BB13_63;
	ld.shared.u64 	%rd240, [%r124];
$L__BB13_67:
	or.b32  	%r445, %r1684, -2147483648;
	shl.b32 	%r446, %r4, 8;
	add.s32 	%r447, %r446, %r1;
	mul.wide.s32 	%rd40, %r447, 4;
	add.s64 	%rd41, %rd4, %rd40;
	st.volatile.global.u32 	[%rd41], %r445;
	sub.s32 	%r448, %r1684, %r1680;
	cvt.s64.s32 	%rd42, %r448;
	add.s64 	%rd43, %rd240, %rd42;
	st.shared.u64 	[%r124], %rd43;
$L__BB13_68:
	ld.param.u32 	%r1584, [_ZN3cub18CUB_300001_SM_10006detail10radix_sort29DeviceRadixSortOnesweepKernelINS1_5radix10policy_hubIjNS0_8NullTypeEyE10Policy1000ELNS0_9SortOrderE0EjS6_yiiNS1_21identity_decomposer_tEEEvPT5_SC_PT3_PKSD_PT1_PKSH_PT2_PKSL_T4_iiT6__param_8];
	ld.param.u64 	%rd233, [_ZN3cub18CUB_300001_SM_10006detail10radix_sort29DeviceRadixSortOnesweepKernelINS1_5radix10policy_hubIjNS0_8NullTypeEyE10Policy1000ELNS0_9SortOrderE0EjS6_yiiNS1_21identity_decomposer_tEEEvPT5_SC_PT3_PKSD_PT1_PKSH_PT2_PKSL_T4_iiT6__param_2];
	mad.lo.s32 	%r133, %r4, 7296, 7296;
	setp.lt.s32 	%p46, %r133, %r1584;
	setp.eq.s64 	%p47, %rd233, 0;
	or.pred  	%p48, %p47, %p46;
	or.pred  	%p49, %p32, %p48;
	@%p49 bra 	$L__BB13_70;
	ld.param.u64 	%rd234, [_ZN3cub18CUB_300001_SM_10006detail10radix_sort29DeviceRadixSortOnesweepKernelINS1_5radix10policy_hubIjNS0_8NullTypeEyE10Policy1000ELNS0_9SortOrderE0EjS6_yiiNS1_21identity_decomposer_tEEEvPT5_SC_PT3_PKSD_PT1_PKSH_PT2_PKSL_T4_iiT6__param_2];
	ld.shared.u64 	%rd44, [%r124];
	setp.gt.u32 	%p50, %r1, %r107;
	selp.b64 	%rd45, 7296, 0, %p50;
	cvt.s64.s32 	%rd46, %r1680;
	add.s64 	%rd47, %rd45, %rd46;
	add.s64 	%rd48, %rd47, %rd44;
	cvta.to.global.u64 	%rd49, %rd234;
	shl.b64 	%rd50, %rd6, 3;
	add.s64 	%rd51, %rd49, %rd50;
	st.global.u64 	[%rd51], %rd48;
$L__BB13_70:
	ld.param.u32 	%r1585, [_ZN3cub18CUB_300001_SM_10006detail10radix_sort29DeviceRadixSortOnesweepKernelINS1_5radix10policy_hubIjNS0_8NullTypeEyE10Policy1000ELNS0_9SortOrderE0EjS6_yiiNS1_21identity_decomposer_tEEEvPT5_SC_PT3_PKSD_PT1_PKSH_PT2_PKSL_T4_iiT6__param_8];
	setp.gt.s32 	%p51, %r133, %r1585;
	bar.sync 	0;
	shl.b32 	%r449, %r107, 3;
	add.s32 	%r451, %r327, %r449;
	ld.shared.u64 	%rd10, [%r451+29184];
	@%p51 bra 	$L__BB13_72;
	and.b32  	%r452, %r1, 31;
	and.b32  	%r453, %r1, 992;
	mul.lo.s32 	%r454, %r453, 19;
	or.b32  	%r455, %r454, %r452;
	cvt.u64.u32 	%rd52, %r455;
	add.s64 	%rd53, %rd10, %rd52;
	shl.b64 	%rd54, %rd53, 2;
	add.s64 	%rd55, %rd5, %rd54;
	st.global.u32 	[%rd55], %r1653;
	st.global.u32 	[%rd55+128], %r1654;
	st.global.u32 	[%rd55+256], %r1655;
	st.global.u32 	[%rd55+384], %r1656;
	st.global.u32 	[%rd55+512], %r1657;
	st.global.u32 	[%rd55+640], %r1658;
	st.global.u32 	[%rd55+768], %r1659;
	st.global.u32 	[%rd55+896], %r1660;
	st.global.u32 	[%rd55+1024], %r1661;
	st.global.u32 	[%rd55+1152], %r1662;
	st.global.u32 	[%rd55+1280], %r1663;
	st.global.u32 	[%rd55+1408], %r1664;
	st.global.u32 	[%rd55+1536], %r1665;
	st.global.u32 	[%rd55+1664], %r1666;
	st.global.u32 	[%rd55+1792], %r1667;
	st.global.u32 	[%rd55+1920], %r1668;
	st.global.u32 	[%rd55+2048], %r1669;
	st.global.u32 	[%rd55+2176], %r1670;
	st.global.u32 	[%rd55+2304], %r1671;
	bra.uni 	$L__BB13_110;
$L__BB13_72:
	ld.param.u32 	%r1586, [_ZN3cub18CUB_300001_SM_10006detail10radix_sort29DeviceRadixSortOnesweepKernelINS1_5radix10policy_hubIjNS0_8NullTypeEyE10Policy1000ELNS0_9SortOrderE0EjS6_yiiNS1_21identity_decomposer_tEEEvPT5_SC_PT3_PKSD_PT1_PKSH_PT2_PKSL_T4_iiT6__param_8];
	mad.lo.s32 	%r134, %r4, -7296, %r1586;
	and.b32  	%r456, %r1, 31;
	and.b32  	%r457, %r1, 992;
	mul.lo.s32 	%r458, %r457, 19;
	or.b32  	%r135, %r458, %r456;
	setp.ge.s32 	%p52, %r135, %r134;
	cvt.u64.u32 	%rd56, %r135;
	add.s64 	%rd57, %rd10, %rd56;
	shl.b64 	%rd58, %rd57, 2;
	add.s64 	%rd11, %rd5, %rd58;
	@%p52 bra 	$L__BB13_74;
	st.global.u32 	[%rd11], %r1653;
$L__BB13_74:
	add.s32 	%r459, %r135, 32;
	setp.ge.s32 	%p53, %r459, %r134;
	@%p53 bra 	$L__BB13_76;
	st.global.u32 	[%rd11+128], %r1654;
$L__BB13_76:
	add.s32 	%r460, %r135, 64;
	setp.ge.s32 	%p54, %r460, %r134;
	@%p54 bra 	$L__BB13_78;
	st.global.u32 	[%rd11+256], %r1655;
$L__BB13_78:
	add.s32 	%r461, %r135, 96;
	setp.ge.s32 	%p55, %r461, %r134;
	@%p55 bra 	$L__BB13_80;
	st.global.u32 	[%rd11+384], %r1656;
$L__BB13_80:
	add.s32 	%r462, %r135, 128;
	setp.ge.s32 	%p56, %r462, %r134;
	@%p56 bra 	$L__BB13_82;
	st.global.u32 	[%rd11+512], %r1657;
$L__BB13_82:
	add.s32 	%r463, %r135, 160;
	setp.ge.s32 	%p57, %r463, %r134;
	@%p57 bra 	$L__BB13_84;
	st.global.u32 	[%rd11+640], %r1658;
$L__BB13_84:
	add.s32 	%r464, %r135, 192;
	setp.ge.s32 	%p58, %r464, %r134;
	@%p58 bra 	$L__BB13_86;
	st.global.u32 	[%rd11+768], %r1659;
$L__BB13_86:
	add.s32 	%r465, %r135, 224;
	setp.ge.s32 	%p59, %r465, %r134;
	@%p59 bra 	$L__BB13_88;
	st.global.u32 	[%rd11+896], %r1660;
$L__BB13_88:
	add.s32 	%r466, %r135, 256;
	setp.ge.s32 	%p60, %r466, %r134;
	@%p60 bra 	$L__BB13_90;
	st.global.u32 	[%rd11+1024], %r1661;
$L__BB13_90:
	add.s32 	%r467, %r135, 288;
	setp.ge.s32 	%p61, %r467, %r134;
	@%p61 bra 	$L__BB13_92;
	st.global.u32 	[%rd11+1152], %r1662;
$L__BB13_92:
	add.s32 	%r468, %r135, 320;
	setp.ge.s32 	%p62, %r468, %r134;
	@%p62 bra 	$L__BB13_94;
	st.global.u32 	[%rd11+1280], %r1663;
$L__BB13_94:
	add.s32 	%r469, %r135, 352;
	setp.ge.s32 	%p63, %r469, %r134;
	@%p63 bra 	$L__BB13_96;
	st.global.u32 	[%rd11+1408], %r1664;
$L__BB13_96:
	add.s32 	%r470, %r135, 384;
	setp.ge.s32 	%p64, %r470, %r134;
	@%p64 bra 	$L__BB13_98;
	st.global.u32 	[%rd11+1536], %r1665;
$L__BB13_98:
	add.s32 	%r471, %r135, 416;
	setp.ge.s32 	%p65, %r471, %r134;
	@%p65 bra 	$L__BB13_100;
	st.global.u32 	[%rd11+1664], %r1666;
$L__BB13_100:
	add.s32 	%r472, %r135, 448;
	setp.ge.s32 	%p66, %r472, %r134;
	@%p66 bra 	$L__BB13_102;
	st.global.u32 	[%rd11+1792], %r1667;
$L__BB13_102:
	add.s32 	%r473, %r135, 480;
	setp.ge.s32 	%p67, %r473, %r134;
	@%p67 bra 	$L__BB13_104;
	st.global.u32 	[%rd11+1920], %r1668;
$L__BB13_104:
	add.s32 	%r474, %r135, 512;
	setp.ge.s32 	%p68, %r474, %r134;
	@%p68 bra 	$L__BB13_106;
	st.global.u32 	[%rd11+2048], %r1669;
$L__BB13_106:
	add.s32 	%r475, %r135, 544;
	setp.ge.s32 	%p69, %r475, %r134;
	@%p69 bra 	$L__BB13_108;
	st.global.u32 	[%rd11+2176], %r1670;
$L__BB13_108:
	add.s32 	%r476, %r135, 576;
	setp.ge.s32 	%p70, %r476, %r134;
	@%p70 bra 	$L__BB13_110;
	st.global.u32 	[%rd11+2304], %r1671;
$L__BB13_110:
	// begin inline asm
	exit;
	// end inline asm
$L__BB13_111:
	mul.hi.u32 	%r477, %r1, 357913942;
	add.s32 	%r478, %r477, %r1;
	shl.b32 	%r479, %r478, 2;
	add.s32 	%r481, %r327, %r479;
	add.s32 	%r136, %r481, 13328;
	st.shared.u32 	[%r481+13328], %r1680;
	bar.sync 	0;
	setp.gt.u32 	%p71, %r1, 31;
	@%p71 bra 	$L__BB13_113;
	mov.u32 	%r512, _ZZN3cub18CUB_300001_SM_10006detail10radix_sort29DeviceRadixSortOnesweepKernelINS1_5radix10policy_hubIjNS0_8NullTypeEyE10Policy1000ELNS0_9SortOrderE0EjS6_yiiNS1_21identity_decomposer_tEEEvPT5_SC_PT3_PKSD_PT1_PKSH_PT2_PKSL_T4_iiT6_E1s;
	mad.lo.s32 	%r513, %r1, 52, %r512;
	ld.shared.u32 	%r514, [%r513+13328];
	ld.shared.u32 	%r515, [%r513+13332];
	ld.shared.u32 	%r516, [%r513+13336];
	ld.shared.u32 	%r517, [%r513+13340];
	ld.shared.u32 	%r518, [%r513+13344];
	ld.shared.u32 	%r519, [%r513+13348];
	ld.shared.u32 	%r520, [%r513+13352];
	ld.shared.u32 	%r521, [%r513+13356];
	ld.shared.u32 	%r522, [%r513+13360];
	ld.shared.u32 	%r523, [%r513+13364];
	ld.shared.u32 	%r524, [%r513+13368];
	ld.shared.u32 	%r525, [%r513+13372];
	add.s32 	%r526, %r515, %r514;
	add.s32 	%r527, %r526, %r516;
	add.s32 	%r528, %r527, %r517;
	add.s32 	%r529, %r528, %r518;
	add.s32 	%r530, %r529, %r519;
	add.s32 	%r531, %r530, %r520;
	add.s32 	%r532, %r531, %r521;
	add.s32 	%r533, %r532, %r522;
	add.s32 	%r534, %r533, %r523;
	add.s32 	%r535, %r534, %r524;
	add.s32 	%r486, %r535, %r525;
	mov.b32 	%r484, 1;
	mov.b32 	%r509, 0;
	mov.b32 	%r511, -1;
	// begin inline asm
	{  .reg .s32 r0;  .reg .pred p;  shfl.sync.up.b32 r0|p, %r486, %r484, %r509, %r511;  @p add.s32 r0, r0, %r486;  mov.s32 %r482, r0;}
	// end inline asm
	mov.b32 	%r490, 2;
	// begin inline asm
	{  .reg .s32 r0;  .reg .pred p;  shfl.sync.up.b32 r0|p, %r482, %r490, %r509, %r511;  @p add.s32 r0, r0, %r482;  mov.s32 %r488, r0;}
	// end inline asm
	mov.b32 	%r496, 4;
	// begin inline asm
	{  .reg .s32 r0;  .reg .pred p;  shfl.sync.up.b32 r0|p, %r488, %r496, %r509, %r511;  @p add.s32 r0, r0, %r488;  mov.s32 %r494, r0;}
	// end inline asm
	mov.b32 	%r502, 8;
	// begin inline asm
	{  .reg .s32 r0;  .reg .pred p;  shfl.sync.up.b32 r0|p, %r494, %r502, %r509, %r511;  @p add.s32 r0, r0, %r494;  mov.s32 %r500, r0;}
	// end inline asm
	mov.b32 	%r508, 16;
	// begin inline asm
	{  .reg .s32 r0;  .reg .pred p;  shfl.sync.up.b32 r0|p, %r500, %r508, %r509, %r511;  @p add.s32 r0, r0, %r500;  mov.s32 %r506, r0;}
	// end inline asm
	sub.s32 	%r536, %r506, %r486;
	add.s32 	%r537, %r514, %r536;
	add.s32 	%r538, %r515, %r537;
	add.s32 	%r539, %r516, %r538;
	add.s32 	%r540, %r517, %r539;
	add.s32 	%r541, %r518, %r540;
	add.s32 	%r542, %r519, %r541;
	add.s32 	%r543, %r520, %r542;
	add.s32 	%r544, %r521, %r543;
	add.s32 	%r545, %r522, %r544;
	add.s32 	%r546, %r523, %r545;
	add.s32 	%r547, %r524, %r546;
	st.shared.u32 	[%r513+13328], %r536;
	st.shared.u32 	[%r513+13332], %r537;
	st.shared.u32 	[%r513+13336], %r538;
	st.shared.u32 	[%r513+13340], %r539;
	st.shared.u32 	[%r513+13344], %r540;
	st.shared.u32 	[%r513+13348], %r541;
	st.shared.u32 	[%r513+13352], %r542;
	st.shared.u32 	[%r513+13356], %r543;
	st.shared.u32 	[%r513+13360], %r544;
	st.shared.u32 	[%r513+13364], %r545;
	st.shared.u32 	[%r513+13368], %r546;
	st.shared.u32 	[%r513+13372], %r547;
$L__BB13_113:
	setp.gt.u32 	%p72, %r1, 255;
	bar.sync 	0;
	ld.shared.u32 	%r137, [%r136];
	@%p72 bra 	$L__BB13_115;
	ld.shared.u32 	%r548, [%r121];
	add.s32 	%r549, %r548, %r137;
	st.shared.u32 	[%r121], %r549;
	ld.shared.u32 	%r550, [%r121+1024];
	add.s32 	%r551, %r550, %r137;
	st.shared.u32 	[%r121+1024], %r551;
	ld.shared.u32 	%r552, [%r121+2048];
	add.s32 	%r553, %r552, %r137;
	st.shared.u32 	[%r121+2048], %r553;
	ld.shared.u32 	%r554, [%r121+3072];
	add.s32 	%r555, %r554, %r137;
	st.shared.u32 	[%r121+3072], %r555;
	ld.shared.u32 	%r556, [%r121+4096];
	add.s32 	%r557, %r556, %r137;
	st.shared.u32 	[%r121+4096], %r557;
	ld.shared.u32 	%r558, [%r121+5120];
	add.s32 	%r559, %r558, %r137;
	st.shared.u32 	[%r121+5120], %r559;
	ld.shared.u32 	%r560, [%r121+6144];
	add.s32 	%r561, %r560, %r137;
	st.shared.u32 	[%r121+6144], %r561;
	ld.shared.u32 	%r562, [%r121+7168];
	add.s32 	%r563, %r562, %r137;
	st.shared.u32 	[%r121+7168], %r563;
	ld.shared.u32 	%r564, [%r121+8192];
	add.s32 	%r565, %r564, %r137;
	st.shared.u32 	[%r121+8192], %r565;
	ld.shared.u32 	%r566, [%r121+9216];
	add.s32 	%r567, %r566, %r137;
	st.shared.u32 	[%r121+9216], %r567;
	ld.shared.u32 	%r568, [%r121+10240];
	add.s32 	%r569, %r568, %r137;
	st.shared.u32 	[%r121+10240], %r569;
	ld.shared.u32 	%r570, [%r121+11264];
	add.s32 	%r571, %r570, %r137;
	st.shared.u32 	[%r121+11264], %r571;
$L__BB13_115:
	bar.sync 	0;
	// begin inline asm
	mov.u32 %r572, %lanemask_le;
	// end inline asm
	mov.b32 	%r575, 1;
	// begin inline asm
	{
    .reg .pred p;
    and.b32 %r573, %r107, %r575;    setp.ne.u32 p, %r573, 0;
    vote.ballot.sync.b32 %r573, p, 0xffffffff;
    @!p not.b32 %r573, %r573;
}

	// end inline asm
	mov.b32 	%r578, 2;
	// begin inline asm
	{
    .reg .pred p;
    and.b32 %r576, %r107, %r578;    setp.ne.u32 p, %r576, 0;
    vote.ballot.sync.b32 %r576, p, 0xffffffff;
    @!p not.b32 %r576, %r576;
}

	// end inline asm
	and.b32  	%r598, %r576, %r573;
	mov.b32 	%r581, 4;
	// begin inline asm
	{
    .reg .pred p;
    and.b32 %r579, %r107, %r581;    setp.ne.u32 p, %r579, 0;
    vote.ballot.sync.b32 %r579, p, 0xffffffff;
    @!p not.b32 %r579, %r579;
}

	// end inline asm
	and.b32  	%r599, %r579, %r598;
	mov.b32 	%r584, 8;
	// begin inline asm
	{
    .reg .pred p;
    and.b32 %r582, %r107, %r584;    setp.ne.u32 p, %r582, 0;
    vote.ballot.sync.b32 %r582, p, 0xffffffff;
    @!p not.b32 %r582, %r582;
}

	// end inline asm
	and.b32  	%r600, %r582, %r599;
	mov.b32 	%r587, 16;
	// begin inline asm
	{
    .reg .pred p;
    and.b32 %r585, %r107, %r587;    setp.ne.u32 p, %r585, 0;
    vote.ballot.sync.b32 %r585, p, 0xffffffff;
    @!p not.b32 %r585, %r585;
}

	// end inline asm
	and.b32  	%r601, %r585, %r600;
	mov.b32 	%r590, 32;
	// begin inline asm
	{
    .reg .pred p;
    and.b32 %r588, %r107, %r590;    setp.ne.u32 p, %r588, 0;
    vote.ballot.sync.b32 %r588, p, 0xffffffff;
    @!p not.b32 %r588, %r588;
}

	// end inline asm
	and.b32  	%r602, %r588, %r601;
	mov.b32 	%r593, 64;
	// begin inline asm
	{
    .reg .pred p;
    and.b32 %r591, %r107, %r593;    setp.ne.u32 p, %r591, 0;
    vote.ballot.sync.b32 %r591, p, 0xffffffff;
    @!p not.b32 %r591, %r591;
}

	// end inline asm
	and.b32  	%r603, %r591, %r602;
	mov.b32 	%r596, 128;
	// begin inline asm
	{
    .reg .pred p;
    and.b32 %r594, %r107, %r596;    setp.ne.u32 p, %r594, 0;
    vote.ballot.sync.b32 %r594, p, 0xffffffff;
    @!p not.b32 %r594, %r594;
}

	// end inline asm
	and.b32  	%r604, %r594, %r603;
	clz.b32 	%r605, %r604;
	sub.s32 	%r139, 31, %r605;
	and.b32  	%r606, %r572, %r604;
	popc.b32 	%r140, %r606;
	setp.ne.s32 	%p73, %r248, %r139;
	mov.b32 	%r1685, 0;
	@%p73 bra 	$L__BB13_117;
	atom.shared.add.u32 	%r1685, [%r108], %r140;
$L__BB13_117:
	ld.param.u32 	%r1591, [_ZN3cub18CUB_300001_SM_10006detail10radix_sort29DeviceRadixSortOnesweepKernelINS1_5radix10policy_hubIjNS0_8NullTypeEyE10Policy1000ELNS0_9SortOrderE0EjS6_yiiNS1_21identity_decomposer_tEEEvPT5_SC_PT3_PKSD_PT1_PKSH_PT2_PKSL_T4_iiT6__param_9];
	shfl.sync.idx.b32	%r632|%p74, %r1685, %r139, 31, -1;
	add.s32 	%r143, %r140, %r632;
	shr.u32 	%r633, %r1654, %r1591;
	and.b32  	%r629, %r633, %r82;
	mov.b32 	%r609, 1;
	// begin inline asm
	{
    .reg .pred p;
    and.b32 %r607, %r629, %r609;    setp.ne.u32 p, %r607, 0;
    vote.ballot.sync.b32 %r607, p, 0xffffffff;
    @!p not.b32 %r607, %r607;
}

	// end inline asm
	mov.b32 	%r612, 2;
	// begin inline asm
	{
    .reg .pred p;
    and.b32 %r610, %r629, %r612;    setp.ne.u32 p, %r610, 0;
    vote.ballot.sync.b32 %r610, p, 0xffffffff;
    @!p not.b32 %r610, %r610;
}

	// end inline asm
	and.b32  	%r634, %r610, %r607;
	mov.b32 	%r615, 4;
	// begin inline asm
	{
    .reg .pred p;
    and.b32 %r613, %r629, %r615;    setp.ne.u32 p, %r613, 0;
    vote.ballot.sync.b32 %r613, p, 0xffffffff;
    @!p not.b32 %r613, %r613;
}

	// end inline asm
	and.b32  	%r635, %r613, %r634;
	mov.b32 	%r618, 8;
	// begin inline asm
	{
    .reg .pred p;
    and.b32 %r616, %r629, %r618;    setp.ne.u32 p, %r616, 0;
    vote.ballot.sync.b32 %r616, p, 0xffffffff;
    @!p not.b32 %r616, %r616;
}

	// end inline asm
	and.b32  	%r636, %r616, %r635;
	mov.b32 	%r621, 16;
	// begin inline asm
	{
    .reg .pred p;
    and.b32 %r619, %r629, %r621;    setp.ne.u32 p, %r619, 0;
    vote.ballot.sync.b32 %r619, p, 0xffffffff;
    @!p not.b32 %r619, %r619;
}

	// end inline asm
	and.b32  	%r637, %r619, %r636;
	mov.b32 	%r624, 32;
	// begin inline asm
	{
    .reg .pred p;
    and.b32 %r622, %r629, %r624;    setp.ne.u32 p, %r622, 0;
    vote.ballot.sync.b32 %r622, p, 0xffffffff;
    @!p not.b32 %r622, %r622;
}

	// end inline asm
	and.b32  	%r638, %r622, %r637;
	mov.b32 	%r627, 64;
	// begin inline asm
	{
    .reg .pred p;
    and.b32 %r625, %r629, %r627;    setp.ne.u32 p, %r625, 0;
    vote.ballot.sync.b32 %r625, p, 0xffffffff;
    @!p not.b32 %r625, %r625;
}

	// end inline asm
	and.b32  	%r639, %r625, %r638;
	mov.b32 	%r630, 128;
	// begin inline asm
	{
    .reg .pred p;
    and.b32 %r628, %r629, %r630;    setp.ne.u32 p, %r628, 0;
    vote.ballot.sync.b32 %r628, p, 0xffffffff;
    @!p not.b32 %r628, %r628;
}

	// end inline asm
	and.b32  	%r640, %r628, %r639;
	clz.b32 	%r641, %r640;
	sub.s32 	%r144, 31, %r641;
	and.b32  	%r642, %r572, %r640;
	popc.b32 	%r145, %r642;
	setp.ne.s32 	%p75, %r248, %r144;
	mov.b32 	%r1686, 0;
	@%p75 bra 	$L__BB13_119;
	atom.shared.add.u32 	%r1686, [%r109], %r145;
$L__BB13_119:
	ld.param.u32 	%r1592, [_ZN3cub18CUB_300001_SM_10006detail10radix_sort29DeviceRadixSortOnesweepKernelINS1_5radix10policy_hubIjNS0_8NullTypeEyE10Policy1000ELNS0_9SortOrderE0EjS6_yiiNS1_21identity_decomposer_tEEEvPT5_SC_PT3_PKSD_PT1_PKSH_PT2_PKSL_T4_iiT6__param_9];
	shfl.sync.idx.b32	%r668|%p76, %r1686, %r144, 31, -1;
	add.s32 	%r148, %r145, %r668;
	shr.u32 	%r669, %r1655, %r1592;
	and.b32  	%r665, %r669, %r82;
	mov.b32 	%r645, 1;
	// begin inline asm
	{
    .reg .pred p;
    and.b32 %r643, %r665, %r645;    setp.ne.u32 p, %r643, 0;
    vote.ballot.sync.b32 %r643, p, 0xffffffff;
    @!p not.b32 %r643, %r643;
}

	// end inline asm
	mov.b32 	%r648, 2;
	// begin inline asm
	{
    .reg .pred p;
    and.b32 %r646, %r665, %r648;    setp.ne.u32 p, %r646, 0;
    vote.ballot.sync.b32 %r646, p, 0xffffffff;
    @!p not.b32 %r646, %r646;
}

	// end inline asm
	and.b32  	%r670, %r646, %r643;
	mov.b32 	%r651, 4;
	// begin inline asm
	{
    .reg .pred p;
    and.b32 %r649, %r665, %r651;    setp.ne.u32 p, %r649, 0;
    vote.ballot.sync.b32 %r649, p, 0xffffffff;
    @!p not.b32 %r649, %r649;
}

	// end inline asm
	and.b32  	%r671, %r649, %r670;
	mov.b32 	%r654, 8;
	// begin inline asm
	{
    .reg .pred p;
    and.b32 %r652, %r665, %r654;    setp.ne.u32 p, %r652, 0;
    vote.ballot.sync.b32 %r652, p, 0xffffffff;
    @!p not.b32 %r652, %r652;
}

	// end inline asm
	and.b32  	%r672, %r652, %r671;
	mov.b32 	%r657, 16;
	// begin inline asm
	{
    .reg .pred p;
    and.b32 %r655, %r665, %r657;    setp.ne.u32 p, %r655, 0;
    vote.ballot.sync.b32 %r655, p, 0xffffffff;
    @!p not.b32 %r655, %r655;
}

	// end inline asm
	and.b32  	%r673, %r655, %r672;
	mov.b32 	%r660, 32;
	// begin inline asm
	{
    .reg .pred p;
    and.b32 %r658, %r665, %r660;    setp.ne.u32 p, %r658, 0;
    vote.ballot.sync.b32 %r658, p, 0xffffffff;
    @!p not.b32 %r658, %r658;
}

	// end inline asm
	and.b32  	%r674, %r658, %r673;
	mov.b32 	%r663, 64;
	// begin inline asm
	{
    .reg .pred p;
    and.b32 %r661, %r665, %r663;    setp.ne.u32 p, %r661, 0;
    vote.ballot.sync.b32 %r661, p, 0xffffffff;
    @!p not.b32 %r661, %r661;
}

	// end inline asm
	and.b32  	%r675, %r661, %r674;
	mov.b32 	%r666, 128;
	// begin inline asm
	{
    .reg .pred p;
    and.b32 %r664, %r665, %r666;    setp.ne.u32 p, %r664, 0;
    vote.ballot.sync.b32 %r664, p, 0xffffffff;
    @!p not.b32 %r664, %r664;
}

	// end inline asm
	and.b32  	%r676, %r664, %r675;
	clz.b32 	%r677, %r676;
	sub.s32 	%r149, 31, %r677;
	and.b32  	%r678, %r572, %r676;
	popc.b32 	%r150, %r678;
	setp.ne.s32 	%p77, %r248, %r149;
	mov.b32 	%r1687, 0;
	@%p77 bra 	$L__BB13_121;
	atom.shared.add.u32 	%r1687, [%r110], %r150;
$L__BB13_121:
	ld.param.u32 	%r1593, [_ZN3cub18CUB_300001_SM_10006detail10radix_sort29DeviceRadixSortOnesweepKernelINS1_5radix10policy_hubIjNS0_8NullTypeEyE10Policy1000ELNS0_9SortOrderE0EjS6_yiiNS1_21identity_decomposer_tEEEvPT5_SC_PT3_PKSD_PT1_PKSH_PT2_PKSL_T4_iiT6__param_9];
	shfl.sync.idx.b32	%r704|%p78, %r1687, %r149, 31, -1;
	add.s32 	%r153, %r150, %r704;
	shr.u32 	%r705, %r1656, %r1593;
	and.b32  	%r701, %r705, %r82;
	mov.b32 	%r681, 1;
	// begin inline asm
	{
    .reg .pred p;
    and.b32 %r679, %r701, %r681;    setp.ne.u32 p, %r679, 0;
    vote.ballot.sync.b32 %r679, p, 0xffffffff;
    @!p not.b32 %r679, %r679;
}

	// end inline asm
	mov.b32 	%r684, 2;
	// begin inline asm
	{
    .reg .pred p;
    and.b32 %r682, %r701, %r684;    setp.ne.u32 p, %r682, 0;
    vote.ballot.sync.b32 %r682, p, 0xffffffff;
    @!p not.b32 %r682, %r682;
}

	// end inline asm
	and.b32  	%r706, %r682, %r679;
	mov.b32 	%r687, 4;
	// begin inline asm
	{
    .reg .pred p;
    and.b32 %r685, %r701, %r687;    setp.ne.u32 p, %r685, 0;
    vote.ballot.sync.b32 %r685, p, 0xffffffff;
    @!p not.b32 %r685, %r685;
}

	// end inline asm
	and.b32  	%r707, %r685, %r706;
	mov.b32 	%r690, 8;
	// begin inline asm
	{
    .reg .pred p;
    and.b32 %r688, %r701, %r690;    setp.ne.u32 p, %r688, 0;
    vote.ballot.sync.b32 %r688, p, 0xffffffff;
    @!p not.b32 %r688, %r688;
}

	// end inline asm
	and.b32  	%r708, %r688, %r707;
	mov.b32 	%r693, 16;
	// begin inline asm
	{
    .reg .pred p;
    and.b32 %r691, %r701, %r693;    setp.ne.u32 p, %r691, 0;
    vote.ballot.sync.b32 %r691, p, 0xffffffff;
    @!p not.b32 %r691, %r691;
}

	// end inline asm
	and.b32  	%r709, %r691, %r708;
	mov.b32 	%r696, 32;
	// begin inline asm
	{
    .reg .pred p;
    and.b32 %r694, %r701, %r696;    setp.ne.u32 p, %r694, 0;
    vote.ballot.sync.b32 %r694, p, 0xffffffff;
    @!p not.b32 %r694, %r694;
}

	// end inline asm
	and.b32  	%r710, %r694, %r709;
	mov.b32 	%r699, 64;
	// begin inline asm
	{
    .reg .pred p;
    and.b32 %r697, %r701, %r699;    setp.ne.u32 p, %r697, 0;
    vote.ballot.sync.b32 %r697, p, 0xffffffff;
    @!p not.b32 %r697, %r697;
}

	// end inline asm
	and.b32  	%r711, %r697, %r710;
	mov.b32 	%r702, 128;
	// begin inline asm
	{
    .reg .pred p;
    and.b32 %r700, %r701, %r702;    setp.ne.u32 p, %r700, 0;
    vote.ballot.sync.b32 %r700, p, 0xffffffff;
    @!p not.b32 %r700, %r700;
}

	// end inline asm
	and.b32  	%r712, %r700, %r711;
	clz.b32 	%r713, %r712;
	sub.s32 	%r154, 31, %r713;
	and.b32  	%r714, %r572, %r712;
	popc.b32 	%r155, %r714;
	setp.ne.s32 	%p79, %r248, %r154;
	mov.b32 	%r1688, 0;
	@%p79 bra 	$L__BB13_123;
	atom.shared.add.u32 	%r1688, [%r111], %r155;
$L__BB13_123:
	ld.param.u32 	%r1594, [_ZN3cub18CUB_300001_SM_10006detail10radix_sort29DeviceRadixSortOnesweepKernelINS1_5radix10policy_hubIjNS0_8NullTypeEyE10Policy1000ELNS0_9SortOrderE0EjS6_yiiNS1_21identity_decomposer_tEEEvPT5_SC_PT3_PKSD_PT1_PKSH_PT2_PKSL_T4_iiT6__param_9];
	shfl.sync.idx.b32	%r740|%p80, %r1688, %r154, 31, -1;
	add.s32 	%r158, %r155, %r740;
	shr.u32 	%r741, %r1657, %r1594;
	and.b32  	%r737, %r741, %r82;
	mov.b32 	%r717, 1;
	// begin inline asm
	{
    .reg .pred p;
    and.b32 %r715, %r737, %r717;    setp.ne.u32 p, %r715, 0;
    vote.ballot.sync.b32 %r715, p, 0xffffffff;
    @!p not.b32 %r715, %r715;
}

	// end inline asm
	mov.b32 	%r720, 2;
	// begin inline asm
	{
    .reg .pred p;
    and.b32 %r718, %r737, %r720;    setp.ne.u32 p, %r718, 0;
    vote.ballot.sync.b32 %r718, p, 0xffffffff;
    @!p not.b32 %r718, %r718;
}

	// end inline asm
	and.b32  	%r742, %r718, %r715;
	mov.b32 	%r723, 4;
	// begin inline asm
	{
    .reg .pred p;
    and.b32 %r721, %r737, %r723;    setp.ne.u32 p, %r721, 0;
    vote.ballot.sync.b32 %r721, p, 0xffffffff;
    @!p not.b32 %r721, %r721;
}

	// end inline asm
	and.b32  	%r743, %r721, %r742;
	mov.b32 	%r726, 8;
	// begin inline asm
	{
    .reg .pred p;
    and.b32 %r724, %r737, %r726;    setp.ne.u32 p, %r724, 0;
    vote.ballot.sync.b32 %r724, p, 0xffffffff;
    @!p not.b32 %r724, %r724;
}

	// end inline asm
	and.b32  	%r744, %r724, %r743;
	mov.b32 	%r729, 16;
	// begin inline asm
	{
    .reg .pred p;
    and.b32 %r727, %r737, %r729;    setp.ne.u32 p, %r727, 0;
    vote.ballot.sync.b32 %r727, p, 0xffffffff;
    @!p not.b32 %r727, %r727;
}

	// end inline asm
	and.b32  	%r745, %r727, %r744;
	mov.b32 	%r732, 32;
	// begin inline asm
	{
    .reg .pred p;
    and.b32 %r730, %r737, %r732;    setp.ne.u32 p, %r730, 0;
    vote.ballot.sync.b32 %r730, p, 0xffffffff;
    @!p not.b32 %r730, %r730;
}

	// end inline asm
	and.b32  	%r746, %r730, %r745;
	mov.b32 	%r735, 64;
	// begin inline asm
	{
    .reg .pred p;
    and.b32 %r733, %r737, %r735;    setp.ne.u32 p, %r733, 0;
    vote.ballot.sync.b32 %r733, p, 0xffffffff;
    @!p not.b32 %r733, %r733;
}

	// end inline asm
	and.b32  	%r747, %r733, %r746;
	mov.b32 	%r738, 128;
	// begin inline asm
	{
    .reg .pred p;
    and.b32 %r736, %r737, %r738;    setp.ne.u32 p, %r736, 0;
    vote.ballot.sync.b32 %r736, p, 0xffffffff;
    @!p not.b32 %r736, %r736;
}

	// end inline asm
	and.b32  	%r748, %r736, %r747;
	clz.b32 	%r749, %r748;
	sub.s32 	%r159, 31, %r749;
	and.b32  	%r750, %r572, %r748;
	popc.b32 	%r160, %r750;
	setp.ne.s32 	%p81, %r248, %r159;
	mov.b32 	%r1689, 0;
	@%p81 bra 	$L__BB13_125;
	atom.shared.add.u32 	%r1689, [%r112], %r160;
$L__BB13_125:
	ld.param.u32 	%r1595, [_ZN3cub18CUB_300001_SM_10006detail10radix_sort29DeviceRadixSortOnesweepKernelINS1_5radix10policy_hubIjNS0_8NullTypeEyE10Policy1000ELNS0_9SortOrderE0EjS6_yiiNS1_21identity_decomposer_tEEEvPT5_SC_PT3_PKSD_PT1_PKSH_PT2_PKSL_T4_iiT6__param_9];
	shfl.sync.idx.b32	%r776|%p82, %r1689, %r159, 31, -1;
	add.s32 	%r163, %r160, %r776;
	shr.u32 	%r777, %r1658, %r1595;
	and.b32  	%r773, %r777, %r82;
	mov.b32 	%r753, 1;
	// begin inline asm
	{
    .reg .pred p;
    and.b32 %r751, %r773, %r753;    setp.ne.u32 p, %r751, 0;
    vote.ballot.sync.b32 %r751, p, 0xffffffff;
    @!p not.b32 %r751, %r751;
}

	// end inline asm
	mov.b32 	%r756, 2;
	// begin inline asm
	{
    .reg .pred p;
    and.b32 %r754, %r773, %r756;    setp.ne.u32 p, %r754, 0;
    vote.ballot.sync.b32 %r754, p, 0xffffffff;
    @!p not.b32 %r754, %r754;
}

	// end inline asm
	and.b32  	%r778, %r754, %r751;
	mov.b32 	%r759, 4;
	// begin inline asm
	{
    .reg .pred p;
    and.b32 %r757, %r773, %r759;    setp.ne.u32 p, %r757, 0;
    vote.ballot.sync.b32 %r757, p, 0xffffffff;
    @!p not.b32 %r757, %r757;
}

	// end inline asm
	and.b32  	%r779, %r757, %r778;
	mov.b32 	%r762, 8;
	// begin inline asm
	{
    .reg .pred p;
    and.b32 %r760, %r773, %r762;    setp.ne.u32 p, %r760, 0;
    vote.ballot.sync.b32 %r760, p, 0xffffffff;
    @!p not.b32 %r760, %r760;
}

	// end inline asm
	and.b32  	%r780, %r760, %r779;
	mov.b32 	%r765, 16;
	// begin inline asm
	{
    .reg .pred p;
    and.b32 %r763, %r773, %r765;    setp.ne.u32 p, %r763, 0;
    vote.ballot.sync.b32 %r763, p, 0xffffffff;
    @!p not.b32 %r763, %r763;
}

	// end inline asm
	and.b32  	%r781, %r763, %r780;
	mov.b32 	%r768, 32;
	// begin inline asm
	{
    .reg .pred p;
    and.b32 %r766, %r773, %r768;    setp.ne.u32 p, %r766, 0;
    vote.ballot.sync.b32 %r766, p, 0xffffffff;
    @!p not.b32 %r766, %r766;
}

	// end inline asm
	and.b32  	%r782, %r766, %r781;
	mov.b32 	%r771, 64;
	// begin inline asm
	{
    .reg .pred p;
    and.b32 %r769, %r773, %r771;    setp.ne.u32 p, %r769, 0;
    vote.ballot.sync.b32 %r769, p, 0xffffffff;
    @!p not.b32 %r769, %r769;
}

	// end inline asm
	and.b32  	%r783, %r769, %r782;
	mov.b32 	%r774, 128;
	// begin inline asm
	{
    .reg .pred p;
    and.b32 %r772, %r773, %r774;    setp.ne.u32 p, %r772, 0;
    vote.ballot.sync.b32 %r772, p, 0xffffffff;
    @!p not.b32 %r772, %r772;
}

	// end inline asm
	and.b32  	%r784, %r772, %r783;
	clz.b32 	%r785, %r784;
	sub.s32 	%r164, 31, %r785;
	and.b32  	%r786, %r572, %r784;
	popc.b32 	%r165, %r786;
	setp.ne.s32 	%p83, %r248, %r164;
	mov.b32 	%r1690, 0;
	@%p83 bra 	$L__BB13_127;
	atom.shared.add.u32 	%r1690, [%r113], %r165;
$L__BB13_127:
	ld.param.u32 	%r1596, [_ZN3cub18CUB_300001_SM_10006detail10radix_sort29DeviceRadixSortOnesweepKernelINS1_5radix10policy_hubIjNS0_8NullTypeEyE10Policy1000ELNS0_9SortOrderE0EjS6_yiiNS1_21identity_decomposer_tEEEvPT5_SC_PT3_PKSD_PT1_PKSH_PT2_PKSL_T4_iiT6__param_9];
	shfl.sync.idx.b32	%r812|%p84, %r1690, %r164, 31, -1;
	add.s32 	%r168, %r165, %r812;
	shr.u32 	%r813, %r1659, %r1596;
	and.b32  	%r809, %r813, %r82;
	mov.b32 	%r789, 1;
	// begin inline asm
	{
    .reg .pred p;
    and.b32 %r787, %r809, %r789;    setp.ne.u32 p, %r787, 0;
    vote.ballot.sync.b32 %r787, p, 0xffffffff;
    @!p not.b32 %r787, %r787;
}

	// end inline asm
	mov.b32 	%r792, 2;
	// begin inline asm
	{
    .reg .pred p;
    and.b32 %r790, %r809, %r792;    setp.ne.u32 p, %r790, 0;
    vote.ballot.sync.b32 %r790, p, 0xffffffff;
    @!p not.b32 %r790, %r790;
}

	// end inline asm
	and.b32  	%r814, %r790, %r787;
	mov.b32 	%r795, 4;
	// begin inline asm
	{
    .reg .pred p;
    and.b32 %r793, %r809, %r795;    setp.ne.u32 p, %r793, 0;
    vote.ballot.sync.b32 %r793, p, 0xffffffff;
    @!p not.b32 %r793, %r793;
}

	// end inline asm
	and.b32  	%r815, %r793, %r814;
	mov.b32 	%r798, 8;
	// begin inline asm
	{
    .reg .pred p;
    and.b32 %r796, %r809, %r798;    setp.ne.u32 p, %r796, 0;
    vote.ballot.sync.b32 %r796, p, 0xffffffff;
    @!p not.b32 %r796, %r796;
}

	// end inline asm
	and.b32  	%r816, %r796, %r815;
	mov.b32 	%r801, 16;
	// begin inline asm
	{
    .reg .pred p;
    and.b32 %r799, %r809, %r801;    setp.ne.u32 p, %r799, 0;
    vote.ballot.sync.b32 %r799, p, 0xffffffff;
    @!p not.b32 %r799, %r799;
}

	// end inline asm
	and.b32  	%r817, %r799, %r816;
	mov.b32 	%r804, 32;
	// begin inline asm
	{
    .reg .pred p;
    and.b32 %r802, %r809, %r804;    setp.ne.u32 p, %r802, 0;
    vote.ballot.sync.b32 %r802, p, 0xffffffff;
    @!p not.b32 %r802, %r802;
}

	// end inline asm
	and.b32  	%r818, %r802, %r817;
	mov.b32 	%r807, 64;
	// begin inline asm
	{
    .reg .pred p;
    and.b32 %r805, %r809, %r807;    setp.ne.u32 p, %r805, 0;
    vote.ballot.sync.b32 %r805, p, 0xffffffff;
    @!p not.b32 %r805, %r805;
}

	// end inline asm
	and.b32  	%r819, %r805, %r818;
	mov.b32 	%r810, 128;
	// begin inline asm
	{
    .reg .pred p;
    and.b32 %r808, %r809, %r810;    setp.ne.u32 p, %r808, 0;
    vote.ballot.sync.b32 %r808, p, 0xffffffff;
    @!p not.b32 %r808, %r808;
}

	// end inline asm
	and.b32  	%r820, %r808, %r819;
	clz.b32 	%r821, %r820;
	sub.s32 	%r169, 31, %r821;
	and.b32  	%r822, %r572, %r820;
	popc.b32 	%r170, %r822;
	setp.ne.s32 	%p85, %r248, %r169;
	mov.b32 	%r1691, 0;
	@%p85 bra 	$L__BB13_129;
	atom.shared.add.u32 	%r1691, [%r114], %r170;
$L__BB13_129:
	ld.param.u32 	%r1597, [_ZN3cub18CUB_300001_SM_10006detail10radix_sort29DeviceRadixSortOnesweepKernelINS1_5radix10policy_hubIjNS0_8NullTypeEyE10Policy1000ELNS0_9SortOrderE0EjS6_yiiNS1_21identity_decomposer_tEEEvPT5_SC_PT3_PKSD_PT1_PKSH_PT2_PKSL_T4_iiT6__param_9];
	shfl.sync.idx.b32	%r848|%p86, %r1691, %r169, 31, -1;
	add.s32 	%r173, %r170, %r848;
	shr.u32 	%r849, %r1660, %r1597;
	and.b32  	%r845, %r849, %r82;
	mov.b32 	%r825, 1;
	// begin inline asm
	{
    .reg .pred p;
    and.b32 %r823, %r845, %r825;    setp.ne.u32 p, %r823, 0;
    vote.ballot.sync.b32 %r823, p, 0xffffffff;
    @!p not.b32 %r823, %r823;
}

	// end inline asm
	mov.b32 	%r828, 2;
	// begin inline asm
	{
    .reg .pred p;
    and.b32 %r826, %r845, %r828;    setp.ne.u32 p, %r826, 0;
    vote.ballot.sync.b32 %r826, p, 0xffffffff;
    @!p not.b32 %r826, %r826;
}

	// end inline asm
	and.b32  	%r850, %r826, %r823;
	mov.b32 	%r831, 4;
	// begin inline asm
	{
    .reg .pred p;
    and.b32 %r829, %r845, %r831;    setp.ne.u32 p, %r829, 0;
    vote.ballot.sync.b32 %r829, p, 0xffffffff;
    @!p not.b32 %r829, %r829;
}

	// end inline asm
	and.b32  	%r851, %r829, %r850;
	mov.b32 	%r834, 8;
	// begin inline asm
	{
    .reg .pred p;
    and.b32 %r832, %r845, %r834;    setp.ne.u32 p, %r832, 0;
    vote.ballot.sync.b32 %r832, p, 0xffffffff;
    @!p not.b32 %r832, %r832;
}

	// end inline asm
	and.b32  	%r852, %r832, %r851;
	mov.b32 	%r837, 16;
	// begin inline asm
	{
    .reg .pred p;
    and.b32 %r835, %r845, %r837;    setp.ne.u32 p, %r835, 0;
    vote.ballot.sync.b32 %r835, p, 0xffffffff;
    @!p not.b32 %r835, %r835;
}

	// end inline asm
	and.b32  	%r853, %r835, %r852;
	mov.b32 	%r840, 32;
	// begin inline asm
	{
    .reg .pred p;
    and.b32 %r838, %r845, %r840;    setp.ne.u32 p, %r838, 0;
    vote.ballot.sync.b32 %r838, p, 0xffffffff;
    @!p not.b32 %r838, %r838;
}

	// end inline asm
	and.b32  	%r854, %r838, %r853;
	mov.b32 	%r843, 64;
	// begin inline asm
	{
    .reg .pred p;
    and.b32 %r841, %r845, %r843;    setp.ne.u32 p, %r841, 0;
    vote.ballot.sync.b32 %r841, p, 0xffffffff;
    @!p not.b32 %r841, %r841;
}

	// end inline asm
	and.b32  	%r855, %r841, %r854;
	mov.b32 	%r846, 128;
	// begin inline asm
	{
    .reg .pred p;
    and.b32 %r844, %r845, %r846;    setp.ne.u32 p, %r844, 0;
    vote.ballot.sync.b32 %r844, p, 0xffffffff;
    @!p not.b32 %r844, %r844;
}

	// end inline asm
	and.b32  	%r856, %r844, %r855;
	clz.b32 	%r857, %r856;
	sub.s32 	%r174, 31, %r857;
	and.b32  	%r858, %r572, %r856;
	popc.b32 	%r175, %r858;
	setp.ne.s32 	%p87, %r248, %r174;
	mov.b32 	%r1692, 0;
	@%p87 bra 	$L__BB13_131;
	ld.param.u32 	%r1598, [_ZN3cub18CUB_300001_SM_10006detail10radix_sort29DeviceRadixSortOnesweepKernelINS1_5radix10policy_hubIjNS0_8NullTypeEyE10Policy1000ELNS0_9SortOrderE0EjS6_yiiNS1_21identity_decomposer_tEEEvPT5_SC_PT3_PKSD_PT1_PKSH_PT2_PKSL_T4_iiT6__param_9];
	shl.b32 	%r859, %r1, 5;
	and.b32  	%r860, %r859, 31744;
	mov.u32 	%r861, _ZZN3cub18CUB_300001_SM_10006detail10radix_sort29DeviceRadixSortOnesweepKernelINS1_5radix10policy_hubIjNS0_8NullTypeEyE10Policy1000ELNS0_9SortOrderE0EjS6_yiiNS1_21identity_decomposer_tEEEvPT5_SC_PT3_PKSD_PT1_PKSH_PT2_PKSL_T4_iiT6_E1s;
	add.s32 	%r862, %r861, %r860;
	shr.u32 	%r863, %r1660, %r1598;
	and.b32  	%r864, %r863, %r82;
	shl.b32 	%r865, %r864, 2;
	add.s32 	%r866, %r862, %r865;
	atom.shared.add.u32 	%r1692, [%r866], %r175;
$L__BB13_131:
	ld.param.u32 	%r1599, [_ZN3cub18CUB_300001_SM_10006detail10radix_sort29DeviceRadixSortOnesweepKernelINS1_5radix10policy_hubIjNS0_8NullTypeEyE10Policy1000ELNS0_9SortOrderE0EjS6_yiiNS1_21identity_decomposer_tEEEvPT5_SC_PT3_PKSD_PT1_PKSH_PT2_PKSL_T4_iiT6__param_9];
	shfl.sync.idx.b32	%r892|%p88, %r1692, %r174, 31, -1;
	add.s32 	%r178, %r175, %r892;
	shr.u32 	%r893, %r1661, %r1599;
	and.b32  	%r889, %r893, %r82;
	mov.b32 	%r869, 1;
	// begin inline asm
	{
    .reg .pred p;
    and.b32 %r867, %r889, %r869;    setp.ne.u32 p, %r867, 0;
    vote.ballot.sync.b32 %r867, p, 0xffffffff;
    @!p not.b32 %r867, %r867;
}

	// end inline asm
	mov.b32 	%r872, 2;
	// begin inline asm
	{
    .reg .pred p;
    and.b32 %r870, %r889, %r872;    setp.ne.u32 p, %r870, 0;
    vote.ballot.sync.b32 %r870, p, 0xffffffff;
    @!p not.b32 %r870, %r870;
}

	// end inline asm
	and.b32  	%r894, %r870, %r867;
	mov.b32 	%r875, 4;
	// begin inline asm
	{
    .reg .pred p;
    and.b32 %r873, %r889, %r875;    setp.ne.u32 p, %r873, 0;
    vote.ballot.sync.b32 %r873, p, 0xffffffff;
    @!p not.b32 %r873, %r873;
}

	// end inline asm
	and.b32  	%r895, %r873, %r894;
	mov.b32 	%r878, 8;
	// begin inline asm
	{
    .reg .pred p;
    and.b32 %r876, %r889, %r878;    setp.ne.u32 p, %r876, 0;
    vote.ballot.sync.b32 %r876, p, 0xffffffff;
    @!p not.b32 %r876, %r876;
}

	// end inline asm
	and.b32  	%r896, %r876, %r895;
	mov.b32 	%r881, 16;
	// begin inline asm
	{
    .reg .pred p;
    and.b32 %r879, %r889, %r881;    setp.ne.u32 p, %r879, 0;
    vote.ballot.sync.b32 %r879, p, 0xffffffff;
    @!p not.b32 %r879, %r879;
}

	// end inline asm
	and.b32  	%r897, %r879, %r896;
	mov.b32 	%r884, 32;
	// begin inline asm
	{
    .reg .pred p;
    and.b32 %r882, %r889, %r884;    setp.ne.u32 p, %r882, 0;
    vote.ballot.sync.b32 %r882, p, 0xffffffff;
    @!p not.b32 %r882, %r882;
}

	// end inline asm
	and.b32  	%r898, %r882, %r897;
	mov.b32 	%r887, 64;
	// begin inline asm
	{
    .reg .pred p;
    and.b32 %r885, %r889, %r887;    setp.ne.u32 p, %r885, 0;
    vote.ballot.sync.b32 %r885, p, 0xffffffff;
    @!p not.b32 %r885, %r885;
}

	// end inline asm
	and.b32  	%r899, %r885, %r898;
	mov.b32 	%r890, 128;
	// begin inline asm
	{
    .reg .pred p;
    and.b32 %r888, %r889, %r890;    setp.ne.u32 p, %r888, 0;
    vote.ballot.sync.b32 %r888, p, 0xffffffff;
    @!p not.b32 %r888, %r888;
}

	// end inline asm
	and.b32  	%r900, %r888, %r899;
	clz.b32 	%r901, %r900;
	sub.s32 	%r179, 31, %r901;
	and.b32  	%r902, %r572, %r900;
	popc.b32 	%r180, %r902;
	setp.ne.s32 	%p89, %r248, %r179;
	mov.b32 	%r1693, 0;
	@%p89 bra 	$L__BB13_133;
	ld.param.u32 	%r1600, [_ZN3cub18CUB_300001_SM_10006detail10radix_sort29DeviceRadixSortOnesweepKernelINS1_5radix10policy_hubIjNS0_8NullTypeEyE10Policy1000ELNS0_9SortOrderE0EjS6_yiiNS1_21identity_decomposer_tEEEvPT5_SC_PT3_PKSD_PT1_PKSH_PT2_PKSL_T4_iiT6__param_9];
	shl.b32 	%r903, %r1, 5;
	and.b32  	%r904, %r903, 31744;
	mov.u32 	%r905, _ZZN3cub18CUB_300001_SM_10006detail10radix_sort29DeviceRadixSortOnesweepKernelINS1_5radix10policy_hubIjNS0_8NullTypeEyE10Policy1000ELNS0_9SortOrderE0EjS6_yiiNS1_21identity_decomposer_tEEEvPT5_SC_PT3_PKSD_PT1_PKSH_PT2_PKSL_T4_iiT6_E1s;
	add.s32 	%r906, %r905, %r904;
	shr.u32 	%r907, %r1661, %r1600;
	and.b32  	%r908, %r907, %r82;
	shl.b32 	%r909, %r908, 2;
	add.s32 	%r910, %r906, %r909;
	atom.shared.add.u32 	%r1693, [%r910], %r180;
$L__BB13_133:
	ld.param.u32 	%r1601, [_ZN3cub18CUB_300001_SM_10006detail10radix_sort29DeviceRadixSortOnesweepKernelINS1_5radix10policy_hubIjNS0_8NullTypeEyE10Policy1000ELNS0_9SortOrderE0EjS6_yiiNS1_21identity_decomposer_tEEEvPT5_SC_PT3_PKSD_PT1_PKSH_PT2_PKSL_T4_iiT6__param_9];
	shfl.sync.idx.b32	%r936|%p90, %r1693, %r179, 31, -1;
	add.s32 	%r183, %r180, %r936;
	shr.u32 	%r937, %r1662, %r1601;
	and.b32  	%r933, %r937, %r82;
	mov.b32 	%r913, 1;
	// begin inline asm
	{
    .reg .pred p;
    and.b32 %r911, %r933, %r913;    setp.ne.u32 p, %r911, 0;
    vote.ballot.sync.b32 %r911, p, 0xffffffff;
    @!p not.b32 %r911, %r911;
}

	// end inline asm
	mov.b32 	%r916, 2;
	// begin inline asm
	{
    .reg .pred p;
    and.b32 %r914, %r933, %r916;    setp.ne.u32 p, %r914, 0;
    vote.ballot.sync.b32 %r914, p, 0xffffffff;
    @!p not.b32 %r914, %r914;
}

	// end inline asm
	and.b32  	%r938, %r914, %r911;
	mov.b32 	%r919, 4;
	// begin inline asm
	{
    .reg .pred p;
    and.b32 %r917, %r933, %r919;    setp.ne.u32 p, %r917, 0;
    vote.ballot.sync.b32 %r917, p, 0xffffffff;
    @!p not.b32 %r917, %r917;
}

	// end inline asm
	and.b32  	%r939, %r917, %r938;
	mov.b32 	%r922, 8;
	// begin inline asm
	{
    .reg .pred p;
    and.b32 %r920, %r933, %r922;    setp.ne.u32 p, %r920, 0;
    vote.ballot.sync.b32 %r920, p, 0xffffffff;
    @!p not.b32 %r920, %r920;
}

	// end inline asm
	and.b32  	%r940, %r920, %r939;
	mov.b32 	%r925, 16;
	// begin inline asm
	{
    .reg .pred p;
    and.b32 %r923, %r933, %r925;    setp.ne.u32 p, %r923, 0;
    vote.ballot.sync.b32 %r923, p, 0xffffffff;
    @!p not.b32 %r923, %r923;
}

	// end inline asm
	and.b32  	%r941, %r923, %r940;
	mov.b32 	%r928, 32;
	// begin inline asm
	{
    .reg .pred p;
    and.b32 %r926, %r933, %r928;    setp.ne.u32 p, %r926, 0;
    vote.ballot.sync.b32 %r926, p, 0xffffffff;
    @!p not.b32 %r926, %r926;
}

	// end inline asm
	and.b32  	%r942, %r926, %r941;
	mov.b32 	%r931, 64;
	// begin inline asm
	{
    .reg .pred p;
    and.b32 %r929, %r933, %r931;    setp.ne.u32 p, %r929, 0;
    vote.ballot.sync.b32 %r929, p, 0xffffffff;
    @!p not.b32 %r929, %r929;
}

	// end inline asm
	and.b32  	%r943, %r929, %r942;
	mov.b32 	%r934, 128;
	// begin inline asm
	{
    .reg .pred p;
    and.b32 %r932, %r933, %r934;    setp.ne.u32 p, %r932, 0;
    vote.ballot.sync.b32 %r932, p, 0xffffffff;
    @!p not.b32 %r932, %r932;
}

	// end inline asm
	and.b32  	%r944, %r932, %r943;
	clz.b32 	%r945, %r944;
	sub.s32 	%r184, 31, %r945;
	and.b32  	%r946, %r572, %r944;
	popc.b32 	%r185, %r946;
	setp.ne.s32 	%p91, %r248, %r184;
	mov.b32 	%r1694, 0;
	@%p91 bra 	$L__BB13_135;
	atom.shared.add.u32 	%r1694, [%r115], %r185;
$L__BB13_135:
	ld.param.u32 	%r1602, [_ZN3cub18CUB_300001_SM_10006detail10radix_sort29DeviceRadixSortOnesweepKernelINS1_5radix10policy_hubIjNS0_8NullTypeEyE10Policy1000ELNS0_9SortOrderE0EjS6_yiiNS1_21identity_decomposer_tEEEvPT5_SC_PT3_PKSD_PT1_PKSH_PT2_PKSL_T4_iiT6__param_9];
	shfl.sync.idx.b32	%r972|%p92, %r1694, %r184, 31, -1;
	add.s32 	%r188, %r185, %r972;
	shr.u32 	%r973, %r1663, %r1602;
	and.b32  	%r969, %r973, %r82;
	mov.b32 	%r949, 1;
	// begin inline asm
	{
    .reg .pred p;
    and.b32 %r947, %r969, %r949;    setp.ne.u32 p, %r947, 0;
    vote.ballot.sync.b32 %r947, p, 0xffffffff;
    @!p not.b32 %r947, %r947;
}

	// end inline asm
	mov.b32 	%r952, 2;
	// begin inline asm
	{
    .reg .pred p;
    and.b32 %r950, %r969, %r952;    setp.ne.u32 p, %r950, 0;
    vote.ballot.sync.b32 %r950, p, 0xffffffff;
    @!p not.b32 %r950, %r950;
}

	// end inline asm
	and.b32  	%r974, %r950, %r947;
	mov.b32 	%r955, 4;
	// begin inline asm
	{
    .reg .pred p;
    and.b32 %r953, %r969, %r955;    setp.ne.u32 p, %r953, 0;
    vote.ballot.sync.b32 %r953, p, 0xffffffff;
    @!p not.b32 %r953, %r953;
}

	// end inline asm
	and.b32  	%r975, %r953, %r974;
	mov.b32 	%r958, 8;
	// begin inline asm
	{
    .reg .pred p;
    and.b32 %r956, %r969, %r958;    setp.ne.u32 p, %r956, 0;
    vote.ballot.sync.b32 %r956, p, 0xffffffff;
    @!p not.b32 %r956, %r956;
}

	// end inline asm
	and.b32  	%r976, %r956, %r975;
	mov.b32 	%r961, 16;
	// begin inline asm
	{
    .reg .pred p;
    and.b32 %r959, %r969, %r961;    setp.ne.u32 p, %r959, 0;
    vote.ballot.sync.b32 %r959, p, 0xffffffff;
    @!p not.b32 %r959, %r959;
}

	// end inline asm
	and.b32  	%r977, %r959, %r976;
	mov.b32 	%r964, 32;
	// begin inline asm
	{
    .reg .pred p;
    and.b32 %r962, %r969, %r964;    setp.ne.u32 p, %r962, 0;
    vote.ballot.sync.b32 %r962, p, 0xffffffff;
    @!p not.b32 %r962, %r962;
}

	// end inline asm
	and.b32  	%r978, %r962, %r977;
	mov.b32 	%r967, 64;
	// begin inline asm
	{
    .reg .pred p;
    and.b32 %r965, %r969, %r967;    setp.ne.u32 p, %r965, 0;
    vote.ballot.sync.b32 %r965, p, 0xffffffff;
    @!p not.b32 %r965, %r965;
}

	// end inline asm
	and.b32  	%r979, %r965, %r978;
	mov.b32 	%r970, 128;
	// begin inline asm
	{
    .reg .pred p;
    and.b32 %r968, %r969, %r970;    setp.ne.u32 p, %r968, 0;
    vote.ballot.sync.b32 %r968, p, 0xffffffff;
    @!p not.b32 %r968, %r968;
}

	// end inline asm
	and.b32  	%r980, %r968, %r979;
	clz.b32 	%r981, %r980;
	sub.s32 	%r189, 31, %r981;
	and.b32  	%r982, %r572, %r980;
	popc.b32 	%r190, %r982;
	setp.ne.s32 	%p93, %r248, %r189;
	mov.b32 	%r1695, 0;
	@%p93 bra 	$L__BB13_137;
	atom.shared.add.u32 	%r1695, [%r116], %r190;
$L__BB13_137:
	ld.param.u32 	%r1603, [_ZN3cub18CUB_300001_SM_10006detail10radix_sort29DeviceRadixSortOnesweepKernelINS1_5radix10policy_hubIjNS0_8NullTypeEyE10Policy1000ELNS0_9SortOrderE0EjS6_yiiNS1_21identity_decomposer_tEEEvPT5_SC_PT3_PKSD_PT1_PKSH_PT2_PKSL_T4_iiT6__param_9];
	shfl.sync.idx.b32	%r1008|%p94, %r1695, %r189, 31, -1;
	add.s32 	%r193, %r190, %r1008;
	shr.u32 	%r1009, %r1664, %r1603;
	and.b32  	%r1005, %r1009, %r82;
	mov.b32 	%r985, 1;
	// begin inline asm
	{
    .reg .pred p;
    and.b32 %r983, %r1005, %r985;    setp.ne.u32 p, %r983, 0;
    vote.ballot.sync.b32 %r983, p, 0xffffffff;
    @!p not.b32 %r983, %r983;
}

	// end inline asm
	mov.b32 	%r988, 2;
	// begin inline asm
	{
    .reg .pred p;
    and.b32 %r986, %r1005, %r988;    setp.ne.u32 p, %r986, 0;
    vote.ballot.sync.b32 %r986, p, 0xffffffff;
    @!p not.b32 %r986, %r986;
}

	// end inline asm
	and.b32  	%r1010, %r986, %r983;
	mov.b32 	%r991, 4;
	// begin inline asm
	{
    .reg .pred p;
    and.b32 %r989, %r1005, %r991;    setp.ne.u32 p, %r989, 0;
    vote.ballot.sync.b32 %r989, p, 0xffffffff;
    @!p not.b32 %r989, %r989;
}

	// end inline asm
	and.b32  	%r1011, %r989, %r1010;
	mov.b32 	%r994, 8;
	// begin inline asm
	{
    .reg .pred p;
    and.b32 %r992, %r1005, %r994;    setp.ne.u32 p, %r992, 0;
    vote.ballot.sync.b32 %r992, p, 0xffffffff;
    @!p not.b32 %r992, %r992;
}

	// end inline asm
	and.b32  	%r1012, %r992, %r1011;
	mov.b32 	%r997, 16;
	// begin inline asm
	{
    .reg .pred p;
    and.b32 %r995, %r1005, %r997;    setp.ne.u32 p, %r995, 0;
    vote.ballot.sync.b32 %r995, p, 0xffffffff;
    @!p not.b32 %r995, %r995;
}

	// end inline asm
	and.b32  	%r1013, %r995, %r1012;
	mov.b32 	%r1000, 32;
	// begin inline asm
	{
    .reg .pred p;
    and.b32 %r998, %r1005, %r1000;    setp.ne.u32 p, %r998, 0;
    vote.ballot.sync.b32 %r998, p, 0xffffffff;
    @!p not.b32 %r998, %r998;
}

	// end inline asm
	and.b32  	%r1014, %r998, %r1013;
	mov.b32 	%r1003, 64;
	// begin inline asm
	{
    .reg .pred p;
    and.b32 %r1001, %r1005, %r1003;    setp.ne.u32 p, %r1001, 0;
    vote.ballot.sync.b32 %r1001, p, 0xffffffff;
    @!p not.b32 %r1001, %r1001;
}

	// end inline asm
	and.b32  	%r1015, %r1001, %r1014;
	mov.b32 	%r1006, 128;
	// begin inline asm
	{
    .reg .pred p;
    and.b32 %r1004, %r1005, %r1006;    setp.ne.u32 p, %r1004, 0;
    vote.ballot.sync.b32 %r1004, p, 0xffffffff;
    @!p not.b32 %r1004, %r1004;
}

	// end inline asm
	and.b32  	%r1016, %r1004, %r1015;
	clz.b32 	%r1017, %r1016;
	sub.s32 	%r194, 31, %r1017;
	and.b32  	%r1018, %r572, %r1016;
	popc.b32 	%r195, %r1018;
	setp.ne.s32 	%p95, %r248, %r194;
	mov.b32 	%r1696, 0;
	@%p95 bra 	$L__BB13_139;
	atom.shared.add.u32 	%r1696, [%r117], %r195;
$L__BB13_139:
	ld.param.u32 	%r1604, [_ZN3cub18CUB_300001_SM_10006detail10radix_sort29DeviceRadixSortOnesweepKernelINS1_5radix10policy_hubIjNS0_8NullTypeEyE10Policy1000ELNS0_9SortOrderE0EjS6_yiiNS1_21identity_decomposer_tEEEvPT5_SC_PT3_PKSD_PT1_PKSH_PT2_PKSL_T4_iiT6__param_9];
	shfl.sync.idx.b32	%r1044|%p96, %r1696, %r194, 31, -1;
	add.s32 	%r198, %r195, %r1044;
	shr.u32 	%r1045, %r1665, %r1604;
	and.b32  	%r1041, %r1045, %r82;
	mov.b32 	%r1021, 1;
	// begin inline asm
	{
    .reg .pred p;
    and.b32 %r1019, %r1041, %r1021;    setp.ne.u32 p, %r1019, 0;
    vote.ballot.sync.b32 %r1019, p, 0xffffffff;
    @!p not.b32 %r1019, %r1019;
}

	// end inline asm
	mov.b32 	%r1024, 2;
	// begin inline asm
	{
    .reg .pred p;
    and.b32 %r1022, %r1041, %r1024;    setp.ne.u32 p, %r1022, 0;
    vote.ballot.sync.b32 %r1022, p, 0xffffffff;
    @!p not.b32 %r1022, %r1022;
}

	// end inline asm
	and.b32  	%r1046, %r1022, %r1019;
	mov.b32 	%r1027, 4;
	// begin inline asm
	{
    .reg .pred p;
    and.b32 %r1025, %r1041, %r1027;    setp.ne.u32 p, %r1025, 0;
    vote.ballot.sync.b32 %r1025, p, 0xffffffff;
    @!p not.b32 %r1025, %r1025;
}

	// end inline asm
	and.b32  	%r1047, %r1025, %r1046;
	mov.b32 	%r1030, 8;
	// begin inline asm
	{
    .reg .pred p;
    and.b32 %r1028, %r1041, %r1030;    setp.ne.u32 p, %r1028, 0;
    vote.ballot.sync.b32 %r1028, p, 0xffffffff;
    @!p not.b32 %r1028, %r1028;
}

	// end inline asm
	and.b32  	%r1048, %r1028, %r1047;
	mov.b32 	%r1033, 16;
	// begin inline asm
	{
    .reg .pred p;
    and.b32 %r1031, %r1041, %r1033;    setp.ne.u32 p, %r1031, 0;
    vote.ballot.sync.b32 %r1031, p, 0xffffffff;
    @!p not.b32 %r1031, %r1031;
}

	// end inline asm
	and.b32  	%r1049, %r1031, %r1048;
	mov.b32 	%r1036, 32;
	// begin inline asm
	{
    .reg .pred p;
    and.b32 %r1034, %r1041, %r1036;    setp.ne.u32 p, %r1034, 0;
    vote.ballot.sync.b32 %r1034, p, 0xffffffff;
    @!p not.b32 %r1034, %r1034;
}

	// end inline asm
	and.b32  	%r1050, %r1034, %r1049;
	mov.b32 	%r1039, 64;
	// begin inline asm
	{
    .reg .pred p;
    and.b32 %r1037, %r1041, %r1039;    setp.ne.u32 p, %r1037, 0;
    vote.ballot.sync.b32 %r1037, p, 0xffffffff;
    @!p not.b32 %r1037, %r1037;
}

	// end inline asm
	and.b32  	%r1051, %r1037, %r1050;
	mov.b32 	%r1042, 128;
	// begin inline asm
	{
    .reg .pred p;
    and.b32 %r1040, %r1041, %r1042;    setp.ne.u32 p, %r1040, 0;
    vote.ballot.sync.b32 %r1040, p, 0xffffffff;
    @!p not.b32 %r1040, %r1040;
}

	// end inline asm
	and.b32  	%r1052, %r1040, %r1051;
	clz.b32 	%r1053, %r1052;
	sub.s32 	%r199, 31, %r1053;
	and.b32  	%r1054, %r572, %r1052;
	popc.b32 	%r200, %r1054;
	setp.ne.s32 	%p97, %r248, %r199;
	mov.b32 	%r1697, 0;
	@%p97 bra 	$L__BB13_141;
	atom.shared.add.u32 	%r1697, [%r118], %r200;
$L__BB13_141:
	ld.param.u32 	%r1605, [_ZN3cub18CUB_300001_SM_10006detail10radix_sort29DeviceRadixSortOnesweepKernelINS1_5radix10policy_hubIjNS0_8NullTypeEyE10Policy1000ELNS0_9SortOrderE0EjS6_yiiNS1_21identity_decomposer_tEEEvPT5_SC_PT3_PKSD_PT1_PKSH_PT2_PKSL_T4_iiT6__param_9];
	shfl.sync.idx.b32	%r1080|%p98, %r1697, %r199, 31, -1;
	add.s32 	%r203, %r200, %r1080;
	shr.u32 	%r1081, %r1666, %r1605;
	and.b32  	%r1077, %r1081, %r82;
	mov.b32 	%r1057, 1;
	// begin inline asm
	{
    .reg .pred p;
    and.b32 %r1055, %r1077, %r1057;    setp.ne.u32 p, %r1055, 0;
    vote.ballot.sync.b32 %r1055, p, 0xffffffff;
    @!p not.b32 %r1055, %r1055;
}

	// end inline asm
	mov.b32 	%r1060, 2;
	// begin inline asm
	{
    .reg .pred p;
    and.b32 %r1058, %r1077, %r1060;    setp.ne.u32 p, %r1058, 0;
    vote.ballot.sync.b32 %r1058, p, 0xffffffff;
    @!p not.b32 %r1058, %r1058;
}

	// end inline asm
	and.b32  	%r1082, %r1058, %r1055;
	mov.b32 	%r1063, 4;
	// begin inline asm
	{
    .reg .pred p;
    and.b32 %r1061, %r1077, %r1063;    setp.ne.u32 p, %r1061, 0;
    vote.ballot.sync.b32 %r1061, p, 0xffffffff;
    @!p not.b32 %r1061, %r1061;
}

	// end inline asm
	and.b32  	%r1083, %r1061, %r1082;
	mov.b32 	%r1066, 8;
	// begin inline asm
	{
    .reg .pred p;
    and.b32 %r1064, %r1077, %r1066;    setp.ne.u32 p, %r1064, 0;
    vote.ballot.sync.b32 %r1064, p, 0xffffffff;
    @!p not.b32 %r1064, %r1064;
}

	// end inline asm
	and.b32  	%r1084, %r1064, %r1083;
	mov.b32 	%r1069, 16;
	// begin inline asm
	{
    .reg .pred p;
    and.b32 %r1067, %r1077, %r1069;    setp.ne.u32 p, %r1067, 0;
    vote.ballot.sync.b32 %r1067, p, 0xffffffff;
    @!p not.b32 %r1067, %r1067;
}

	// end inline asm
	and.b32  	%r1085, %r1067, %r1084;
	mov.b32 	%r1072, 32;
	// begin inline asm
	{
    .reg .pred p;
    and.b32 %r1070, %r1077, %r1072;    setp.ne.u32 p, %r1070, 0;
    vote.ballot.sync.b32 %r1070, p, 0xffffffff;
    @!p not.b32 %r1070, %r1070;
}

	// end inline asm
	and.b32  	%r1086, %r1070, %r1085;
	mov.b32 	%r1075, 64;
	// begin inline asm
	{
    .reg .pred p;
    and.b32 %r1073, %r1077, %r1075;    setp.ne.u32 p, %r1073, 0;
    vote.ballot.sync.b32 %r1073, p, 0xffffffff;
    @!p not.b32 %r1073, %r1073;
}

	// end inline asm
	and.b32  	%r1087, %r1073, %r1086;
	mov.b32 	%r1078, 128;
	// begin inline asm
	{
    .reg .pred p;
    and.b32 %r1076, %r1077, %r1078;    setp.ne.u32 p, %r1076, 0;
    vote.ballot.sync.b32 %r1076, p, 0xffffffff;
    @!p not.b32 %r1076, %r1076;
}

	// end inline asm
	and.b32  	%r1088, %r1076, %r1087;
	clz.b32 	%r1089, %r1088;
	sub.s32 	%r204, 31, %r1089;
	and.b32  	%r1090, %r572, %r1088;
	popc.b32 	%r205, %r1090;
	setp.ne.s32 	%p99, %r248, %r204;
	mov.b32 	%r1698, 0;
	@%p99 bra 	$L__BB13_143;
	atom.shared.add.u32 	%r1698, [%r119], %r205;
$L__BB13_143:
	ld.param.u32 	%r1606, [_ZN3cub18CUB_300001_SM_10006detail10radix_sort29DeviceRadixSortOnesweepKernelINS1_5radix10policy_hubIjNS0_8NullTypeEyE10Policy1000ELNS0_9SortOrderE0EjS6_yiiNS1_21identity_decomposer_tEEEvPT5_SC_PT3_PKSD_PT1_PKSH_PT2_PKSL_T4_iiT6__param_9];
	shfl.sync.idx.b32	%r1116|%p100, %r1698, %r204, 31, -1;
	add.s32 	%r208, %r205, %r1116;
	shr.u32 	%r1117, %r1667, %r1606;
	and.b32  	%r1113, %r1117, %r82;
	mov.b32 	%r1093, 1;
	// begin inline asm
	{
    .reg .pred p;
    and.b32 %r1091, %r1113, %r1093;    setp.ne.u32 p, %r1091, 0;
    vote.ballot.sync.b32 %r1091, p, 0xffffffff;
    @!p not.b32 %r1091, %r1091;
}

	// end inline asm
	mov.b32 	%r1096, 2;
	// begin inline asm
	{
    .reg .pred p;
    and.b32 %r1094, %r1113, %r1096;    setp.ne.u32 p, %r1094, 0;
    vote.ballot.sync.b32 %r1094, p, 0xffffffff;
    @!p not.b32 %r1094, %r1094;
}

	// end inline asm
	and.b32  	%r1118, %r1094, %r1091;
	mov.b32 	%r1099, 4;
	// begin inline asm
	{
    .reg .pred p;
    and.b32 %r1097, %r1113, %r1099;    setp.ne.u32 p, %r1097, 0;
    vote.ballot.sync.b32 %r1097, p, 0xffffffff;
    @!p not.b32 %r1097, %r1097;
}

	// end inline asm
	and.b32  	%r1119, %r1097, %r1118;
	mov.b32 	%r1102, 8;
	// begin inline asm
	{
    .reg .pred p;
    and.b32 %r1100, %r1113, %r1102;    setp.ne.u32 p, %r1100, 0;
    vote.ballot.sync.b32 %r1100, p, 0xffffffff;
    @!p not.b32 %r1100, %r1100;
}

	// end inline asm
	and.b32  	%r1120, %r1100, %r1119;
	mov.b32 	%r1105, 16;
	// begin inline asm
	{
    .reg .pred p;
    and.b32 %r1103, %r1113, %r1105;    setp.ne.u32 p, %r1103, 0;
    vote.ballot.sync.b32 %r1103, p, 0xffffffff;
    @!p not.b32 %r1103, %r1103;
}

	// end inline asm
	and.b32  	%r1121, %r1103, %r1120;
	mov.b32 	%r1108, 32;
	// begin inline asm
	{
    .reg .pred p;
    and.b32 %r1106, %r1113, %r1108;    setp.ne.u32 p, %r1106, 0;
    vote.ballot.sync.b32 %r1106, p, 0xffffffff;
    @!p not.b32 %r1106, %r1106;
}

	// end inline asm
	and.b32  	%r1122, %r1106, %r1121;
	mov.b32 	%r1111, 64;
	// begin inline asm
	{
    .reg .pred p;
    and.b32 %r1109, %r1113, %r1111;    setp.ne.u32 p, %r1109, 0;
    vote.ballot.sync.b32 %r1109, p, 0xffffffff;
    @!p not.b32 %r1109, %r1109;
}

	// end inline asm
	and.b32  	%r1123, %r1109, %r1122;
	mov.b32 	%r1114, 128;
	// begin inline asm
	{
    .reg .pred p;
    and.b32 %r1112, %r1113, %r1114;    setp.ne.u32 p, %r1112, 0;
    vote.ballot.sync.b32 %r1112, p, 0xffffffff;
    @!p not.b32 %r1112, %r1112;
}

	// end inline asm
	and.b32  	%r1124, %r1112, %r1123;
	clz.b32 	%r1125, %r1124;
	sub.s32 	%r209, 31, %r1125;
	and.b32  	%r1126, %r572, %r1124;
	popc.b32 	%r210, %r1126;
	setp.ne.s32 	%p101, %r248, %r209;
	mov.b32 	%r1699, 0;
	@%p101 bra 	$L__BB13_145;
	atom.shared.add.u32 	%r1699, [%r120], %r210;
$L__BB13_145:
	ld.param.u32 	%r1607, [_ZN3cub18CUB_300001_SM_10006detail10radix_sort29DeviceRadixSortOnesweepKernelINS1_5radix10policy_hubIjNS0_8NullTypeEyE10Policy1000ELNS0_9SortOrderE0EjS6_yiiNS1_21identity_decomposer_tEEEvPT5_SC_PT3_PKSD_PT1_PKSH_PT2_PKSL_T4_iiT6__param_9];
	shfl.sync.idx.b32	%r1152|%p102, %r1699, %r209, 31, -1;
	add.s32 	%r213, %r210, %r1152;
	shr.u32 	%r1153, %r1668, %r1607;
	and.b32  	%r1149, %r1153, %r82;
	mov.b32 	%r1129, 1;
	// begin inline asm
	{
    .reg .pred p;
    and.b32 %r1127, %r1149, %r1129;    setp.ne.u32 p, %r1127, 0;
    vote.ballot.sync.b32 %r1127, p, 0xffffffff;
    @!p not.b32 %r1127, %r1127;
}

	// end inline asm
	mov.b32 	%r1132, 2;
	// begin inline asm
	{
    .reg .pred p;
    and.b32 %r1130, %r1149, %r1132;    setp.ne.u32 p, %r1130, 0;
    vote.ballot.sync.b32 %r1130, p, 0xffffffff;
    @!p not.b32 %r1130, %r1130;
}

	// end inline asm
	and.b32  	%r1154, %r1130, %r1127;
	mov.b32 	%r1135, 4;
	// begin inline asm
	{
    .reg .pred p;
    and.b32 %r1133, %r1149, %r1135;    setp.ne.u32 p, %r1133, 0;
    vote.ballot.sync.b32 %r1133, p, 0xffffffff;
    @!p not.b32 %r1133, %r1133;
}

	// end inline asm
	and.b32  	%r1155, %r1133, %r1154;
	mov.b32 	%r1138, 8;
	// begin inline asm
	{
    .reg .pred p;
    and.b32 %r1136, %r1149, %r1138;    setp.ne.u32 p, %r1136, 0;
    vote.ballot.sync.b32 %r1136, p, 0xffffffff;
    @!p not.b32 %r1136, %r1136;
}

	// end inline asm
	and.b32  	%r1156, %r1136, %r1155;
	mov.b32 	%r1141, 16;
	// begin inline asm
	{
    .reg .pred p;
    and.b32 %r1139, %r1149, %r1141;    setp.ne.u32 p, %r1139, 0;
    vote.ballot.sync.b32 %r1139, p, 0xffffffff;
    @!p not.b32 %r1139, %r1139;
}

	// end inline asm
	and.b32  	%r1157, %r1139, %r1156;
	mov.b32 	%r1144, 32;
	// begin inline asm
	{
    .reg .pred p;
    and.b32 %r1142, %r1149, %r1144;    setp.ne.u32 p, %r1142, 0;
    vote.ballot.sync.b32 %r1142, p, 0xffffffff;
    @!p not.b32 %r1142, %r1142;
}

	// end inline asm
	and.b32  	%r1158, %r1142, %r1157;
	mov.b32 	%r1147, 64;
	// begin inline asm
	{
    .reg .pred p;
    and.b32 %r1145, %r1149, %r1147;    setp.ne.u32 p, %r1145, 0;
    vote.ballot.sync.b32 %r1145, p, 0xffffffff;
    @!p not.b32 %r1145, %r1145;
}

	// end inline asm
	and.b32  	%r1159, %r1145, %r1158;
	mov.b32 	%r1150, 128;
	// begin inline asm
	{
    .reg .pred p;
    and.b32 %r1148, %r1149, %r1150;    setp.ne.u32 p, %r1148, 0;
    vote.ballot.sync.b32 %r1148, p, 0xffffffff;
    @!p not.b32 %r1148, %r1148;
}

	// end inline asm
	and.b32  	%r1160, %r1148, %r1159;
	clz.b32 	%r1161, %r1160;
	sub.s32 	%r214, 31, %r1161;
	and.b32  	%r1162, %r572, %r1160;
	popc.b32 	%r215, %r1162;
	setp.ne.s32 	%p103, %r248, %r214;
	mov.b32 	%r1700, 0;
	@%p103 bra 	$L__BB13_147;
	ld.param.u32 	%r1608, [_ZN3cub18CUB_300001_SM_10006detail10radix_sort29DeviceRadixSortOnesweepKernelINS1_5radix10policy_hubIjNS0_8NullTypeEyE10Policy1000ELNS0_9SortOrderE0EjS6_yiiNS1_21identity_decomposer_tEEEvPT5_SC_PT3_PKSD_PT1_PKSH_PT2_PKSL_T4_iiT6__param_9];
	shl.b32 	%r1163, %r1, 5;
	and.b32  	%r1164, %r1163, 31744;
	mov.u32 	%r1165, _ZZN3cub18CUB_300001_SM_10006detail10radix_sort29DeviceRadixSortOnesweepKernelINS1_5radix10policy_hubIjNS0_8NullTypeEyE10Policy1000ELNS0_9SortOrderE0EjS6_yiiNS1_21identity_decomposer_tEEEvPT5_SC_PT3_PKSD_PT1_PKSH_PT2_PKSL_T4_iiT6_E1s;
	add.s32 	%r1166, %r1165, %r1164;
	shr.u32 	%r1167, %r1668, %r1608;
	and.b32  	%r1168, %r1167, %r82;
	shl.b32 	%r1169, %r1168, 2;
	add.s32 	%r1170, %r1166, %r1169;
	atom.shared.add.u32 	%r1700, [%r1170], %r215;
$L__BB13_147:
	ld.param.u32 	%r1609, [_ZN3cub18CUB_300001_SM_10006detail10radix_sort29DeviceRadixSortOnesweepKernelINS1_5radix10policy_hubIjNS0_8NullTypeEyE10Policy1000ELNS0_9SortOrderE0EjS6_yiiNS1_21identity_decomposer_tEEEvPT5_SC_PT3_PKSD_PT1_PKSH_PT2_PKSL_T4_iiT6__param_9];
	shfl.sync.idx.b32	%r1196|%p104, %r1700, %r214, 31, -1;
	add.s32 	%r218, %r215, %r1196;
	shr.u32 	%r1197, %r1669, %r1609;
	and.b32  	%r1193, %r1197, %r82;
	mov.b32 	%r1173, 1;
	// begin inline asm
	{
    .reg .pred p;
    and.b32 %r1171, %r1193, %r1173;    setp.ne.u32 p, %r1171, 0;
    vote.ballot.sync.b32 %r1171, p, 0xffffffff;
    @!p not.b32 %r1171, %r1171;
}

	// end inline asm
	mov.b32 	%r1176, 2;
	// begin inline asm
	{
    .reg .pred p;
    and.b32 %r1174, %r1193, %r1176;    setp.ne.u32 p, %r1174, 0;
    vote.ballot.sync.b32 %r1174, p, 0xffffffff;
    @!p not.b32 %r1174, %r1174;
}

	// end inline asm
	and.b32  	%r1198, %r1174, %r1171;
	mov.b32 	%r1179, 4;
	// begin inline asm
	{
    .reg .pred p;
    and.b32 %r1177, %r1193, %r1179;    setp.ne.u32 p, %r1177, 0;
    vote.ballot.sync.b32 %r1177, p, 0xffffffff;
    @!p not.b32 %r1177, %r1177;
}

	// end inline asm
	and.b32  	%r1199, %r1177, %r1198;
	mov.b32 	%r1182, 8;
	// begin inline asm
	{
    .reg .pred p;
    and.b32 %r1180, %r1193, %r1182;    setp.ne.u32 p, %r1180, 0;
    vote.ballot.sync.b32 %r1180, p, 0xffffffff;
    @!p not.b32 %r1180, %r1180;
}

	// end inline asm
	and.b32  	%r1200, %r1180, %r1199;
	mov.b32 	%r1185, 16;
	// begin inline asm
	{
    .reg .pred p;
    and.b32 %r1183, %r1193, %r1185;    setp.ne.u32 p, %r1183, 0;
    vote.ballot.sync.b32 %r1183, p, 0xffffffff;
    @!p not.b32 %r1183, %r1183;
}

	// end inline asm
	and.b32  	%r1201, %r1183, %r1200;
	mov.b32 	%r1188, 32;
	// begin inline asm
	{
    .reg .pred p;
    and.b32 %r1186, %r1193, %r1188;    setp.ne.u32 p, %r1186, 0;
    vote.ballot.sync.b32 %r1186, p, 0xffffffff;
    @!p not.b32 %r1186, %r1186;
}

	// end inline asm
	and.b32  	%r1202, %r1186, %r1201;
	mov.b32 	%r1191, 64;
	// begin inline asm
	{
    .reg .pred p;
    and.b32 %r1189, %r1193, %r1191;    setp.ne.u32 p, %r1189, 0;
    vote.ballot.sync.b32 %r1189, p, 0xffffffff;
    @!p not.b32 %r1189, %r1189;
}

	// end inline asm
	and.b32  	%r1203, %r1189, %r1202;
	mov.b32 	%r1194, 128;
	// begin inline asm
	{
    .reg .pred p;
    and.b32 %r1192, %r1193, %r1194;    setp.ne.u32 p, %r1192, 0;
    vote.ballot.sync.b32 %r1192, p, 0xffffffff;
    @!p not.b32 %r1192, %r1192;
}

	// end inline asm
	and.b32  	%r1204, %r1192, %r1203;
	clz.b32 	%r1205, %r1204;
	sub.s32 	%r219, 31, %r1205;
	and.b32  	%r1206, %r572, %r1204;
	popc.b32 	%r220, %r1206;
	setp.ne.s32 	%p105, %r248, %r219;
	mov.b32 	%r1701, 0;
	@%p105 bra 	$L__BB13_149;
	ld.param.u32 	%r1610, [_ZN3cub18CUB_300001_SM_10006detail10radix_sort29DeviceRadixSortOnesweepKernelINS1_5radix10policy_hubIjNS0_8NullTypeEyE10Policy1000ELNS0_9SortOrderE0EjS6_yiiNS1_21identity_decomposer_tEEEvPT5_SC_PT3_PKSD_PT1_PKSH_PT2_PKSL_T4_iiT6__param_9];
	shl.b32 	%r1207, %r1, 5;
	and.b32  	%r1208, %r1207, 31744;
	mov.u32 	%r1209, _ZZN3cub18CUB_300001_SM_10006detail10radix_sort29DeviceRadixSortOnesweepKernelINS1_5radix10policy_hubIjNS0_8NullTypeEyE10Policy1000ELNS0_9SortOrderE0EjS6_yiiNS1_21identity_decomposer_tEEEvPT5_SC_PT3_PKSD_PT1_PKSH_PT2_PKSL_T4_iiT6_E1s;
	add.s32 	%r1210, %r1209, %r1208;
	shr.u32 	%r1211, %r1669, %r1610;
	and.b32  	%r1212, %r1211, %r82;
	shl.b32 	%r1213, %r1212, 2;
	add.s32 	%r1214, %r1210, %r1213;
	atom.shared.add.u32 	%r1701, [%r1214], %r220;
$L__BB13_149:
	ld.param.u32 	%r1611, [_ZN3cub18CUB_300001_SM_10006detail10radix_sort29DeviceRadixSortOnesweepKernelINS1_5radix10policy_hubIjNS0_8NullTypeEyE10Policy1000ELNS0_9SortOrderE0EjS6_yiiNS1_21identity_decomposer_tEEEvPT5_SC_PT3_PKSD_PT1_PKSH_PT2_PKSL_T4_iiT6__param_9];
	shfl.sync.idx.b32	%r1240|%p106, %r1701, %r219, 31, -1;
	add.s32 	%r223, %r220, %r1240;
	shr.u32 	%r1241, %r1670, %r1611;
	and.b32  	%r1237, %r1241, %r82;
	mov.b32 	%r1217, 1;
	// begin inline asm
	{
    .reg .pred p;
    and.b32 %r1215, %r1237, %r1217;    setp.ne.u32 p, %r1215, 0;
    vote.ballot.sync.b32 %r1215, p, 0xffffffff;
    @!p not.b32 %r1215, %r1215;
}

	// end inline asm
	mov.b32 	%r1220, 2;
	// begin inline asm
	{
    .reg .pred p;
    and.b32 %r1218, %r1237, %r1220;    setp.ne.u32 p, %r1218, 0;
    vote.ballot.sync.b32 %r1218, p, 0xffffffff;
    @!p not.b32 %r1218, %r1218;
}

	// end inline asm
	and.b32  	%r1242, %r1218, %r1215;
	mov.b32 	%r1223, 4;
	// begin inline asm
	{
    .reg .pred p;
    and.b32 %r1221, %r1237, %r1223;    setp.ne.u32 p, %r1221, 0;
    vote.ballot.sync.b32 %r1221, p, 0xffffffff;
    @!p not.b32 %r1221, %r1221;
}

	// end inline asm
	and.b32  	%r1243, %r1221, %r1242;
	mov.b32 	%r1226, 8;
	// begin inline asm
	{
    .reg .pred p;
    and.b32 %r1224, %r1237, %r1226;    setp.ne.u32 p, %r1224, 0;
    vote.ballot.sync.b32 %r1224, p, 0xffffffff;
    @!p not.b32 %r1224, %r1224;
}

	// end inline asm
	and.b32  	%r1244, %r1224, %r1243;
	mov.b32 	%r1229, 16;
	// begin inline asm
	{
    .reg .pred p;
    and.b32 %r1227, %r1237, %r1229;    setp.ne.u32 p, %r1227, 0;
    vote.ballot.sync.b32 %r1227, p, 0xffffffff;
    @!p not.b32 %r1227, %r1227;
}

	// end inline asm
	and.b32  	%r1245, %r1227, %r1244;
	mov.b32 	%r1232, 32;
	// begin inline asm
	{
    .reg .pred p;
    and.b32 %r1230, %r1237, %r1232;    setp.ne.u32 p, %r1230, 0;
    vote.ballot.sync.b32 %r1230, p, 0xffffffff;
    @!p not.b32 %r1230, %r1230;
}

	// end inline asm
	and.b32  	%r1246, %r1230, %r1245;
	mov.b32 	%r1235, 64;
	// begin inline asm
	{
    .reg .pred p;
    and.b32 %r1233, %r1237, %r1235;    setp.ne.u32 p, %r1233, 0;
    vote.ballot.sync.b32 %r1233, p, 0xffffffff;
    @!p not.b32 %r1233, %r1233;
}

	// end inline asm
	and.b32  	%r1247, %r1233, %r1246;
	mov.b32 	%r1238, 128;
	// begin inline asm
	{
    .reg .pred p;
    and.b32 %r1236, %r1237, %r1238;    setp.ne.u32 p, %r1236, 0;
    vote.ballot.sync.b32 %r1236, p, 0xffffffff;
    @!p not.b32 %r1236, %r1236;
}

	// end inline asm
	and.b32  	%r1248, %r1236, %r1247;
	clz.b32 	%r1249, %r1248;
	sub.s32 	%r224, 31, %r1249;
	and.b32  	%r1250, %r572, %r1248;
	popc.b32 	%r225, %r1250;
	setp.ne.s32 	%p107, %r248, %r224;
	mov.b32 	%r1702, 0;
	@%p107 bra 	$L__BB13_151;
	ld.param.u32 	%r1612, [_ZN3cub18CUB_300001_SM_10006detail10radix_sort29DeviceRadixSortOnesweepKernelINS1_5radix10policy_hubIjNS0_8NullTypeEyE10Policy1000ELNS0_9SortOrderE0EjS6_yiiNS1_21identity_decomposer_tEEEvPT5_SC_PT3_PKSD_PT1_PKSH_PT2_PKSL_T4_iiT6__param_9];
	shl.b32 	%r1251, %r1, 5;
	and.b32  	%r1252, %r1251, 31744;
	mov.u32 	%r1253, _ZZN3cub18CUB_300001_SM_10006detail10radix_sort29DeviceRadixSortOnesweepKernelINS1_5radix10policy_hubIjNS0_8NullTypeEyE10Policy1000ELNS0_9SortOrderE0EjS6_yiiNS1_21identity_decomposer_tEEEvPT5_SC_PT3_PKSD_PT1_PKSH_PT2_PKSL_T4_iiT6_E1s;
	add.s32 	%r1254, %r1253, %r1252;
	shr.u32 	%r1255, %r1670, %r1612;
	and.b32  	%r1256, %r1255, %r82;
	shl.b32 	%r1257, %r1256, 2;
	add.s32 	%r1258, %r1254, %r1257;
	atom.shared.add.u32 	%r1702, [%r1258], %r225;
$L__BB13_151:
	ld.param.u32 	%r1613, [_ZN3cub18CUB_300001_SM_10006detail10radix_sort29DeviceRadixSortOnesweepKernelINS1_5radix10policy_hubIjNS0_8NullTypeEyE10Policy1000ELNS0_9SortOrderE0EjS6_yiiNS1_21identity_decomposer_tEEEvPT5_SC_PT3_PKSD_PT1_PKSH_PT2_PKSL_T4_iiT6__param_9];
	shfl.sync.idx.b32	%r1284|%p108, %r1702, %r224, 31, -1;
	add.s32 	%r228, %r225, %r1284;
	shr.u32 	%r1285, %r1671, %r1613;
	and.b32  	%r1281, %r1285, %r82;
	mov.b32 	%r1261, 1;
	// begin inline asm
	{
    .reg .pred p;
    and.b32 %r1259, %r1281, %r1261;    setp.ne.u32 p, %r1259, 0;
    vote.ballot.sync.b32 %r1259, p, 0xffffffff;
    @!p not.b32 %r1259, %r1259;
}

	// end inline asm
	mov.b32 	%r1264, 2;
	// begin inline asm
	{
    .reg .pred p;
    and.b32 %r1262, %r1281, %r1264;    setp.ne.u32 p, %r1262, 0;
    vote.ballot.sync.b32 %r1262, p, 0xffffffff;
    @!p not.b32 %r1262, %r1262;
}

	// end inline asm
	and.b32  	%r1286, %r1262, %r1259;
	mov.b32 	%r1267, 4;
	// begin inline asm
	{
    .reg .pred p;
    and.b32 %r1265, %r1281, %r1267;    setp.ne.u32 p, %r1265, 0;
    vote.ballot.sync.b32 %r1265, p, 0xffffffff;
    @!p not.b32 %r1265, %r1265;
}

	// end inline asm
	and.b32  	%r1287, %r1265, %r1286;
	mov.b32 	%r1270, 8;
	// begin inline asm
	{
    .reg .pred p;
    and.b32 %r1268, %r1281, %r1270;    setp.ne.u32 p, %r1268, 0;
    vote.ballot.sync.b32 %r1268, p, 0xffffffff;
    @!p not.b32 %r1268, %r1268;
}

	// end inline asm
	and.b32  	%r1288, %r1268, %r1287;
	mov.b32 	%r1273, 16;
	// begin inline asm
	{
    .reg .pred p;
    and.b32 %r1271, %r1281, %r1273;    setp.ne.u32 p, %r1271, 0;
    vote.ballot.sync.b32 %r1271, p, 0xffffffff;
    @!p not.b32 %r1271, %r1271;
}

	// end inline asm
	and.b32  	%r1289, %r1271, %r1288;
	mov.b32 	%r1276, 32;
	// begin inline asm
	{
    .reg .pred p;
    and.b32 %r1274, %r1281, %r1276;    setp.ne.u32 p, %r1274, 0;
    vote.ballot.sync.b32 %r1274, p, 0xffffffff;
    @!p not.b32 %r1274, %r1274;
}

	// end inline asm
	and.b32  	%r1290, %r1274, %r1289;
	mov.b32 	%r1279, 64;
	// begin inline asm
	{
    .reg .pred p;
    and.b32 %r1277, %r1281, %r1279;    setp.ne.u32 p, %r1277, 0;
    vote.ballot.sync.b32 %r1277, p, 0xffffffff;
    @!p not.b32 %r1277, %r1277;
}

	// end inline asm
	and.b32  	%r1291, %r1277, %r1290;
	mov.b32 	%r1282, 128;
	// begin inline asm
	{
    .reg .pred p;
    and.b32 %r1280, %r1281, %r1282;    setp.ne.u32 p, %r1280, 0;
    vote.ballot.sync.b32 %r1280, p, 0xffffffff;
    @!p not.b32 %r1280, %r1280;
}

	// end inline asm
	and.b32  	%r1292, %r1280, %r1291;
	clz.b32 	%r1293, %r1292;
	sub.s32 	%r229, 31, %r1293;
	and.b32  	%r1294, %r572, %r1292;
	popc.b32 	%r230, %r1294;
	setp.ne.s32 	%p109, %r248, %r229;
	mov.b32 	%r1703, 0;
	@%p109 bra 	$L__BB13_153;
	ld.param.u32 	%r1614, [_ZN3cub18CUB_300001_SM_10006detail10radix_sort29DeviceRadixSortOnesweepKernelINS1_5radix10policy_hubIjNS0_8NullTypeEyE10Policy1000ELNS0_9SortOrderE0EjS6_yiiNS1_21identity_decomposer_tEEEvPT5_SC_PT3_PKSD_PT1_PKSH_PT2_PKSL_T4_iiT6__param_9];
	shl.b32 	%r1295, %r1, 5;
	and.b32  	%r1296, %r1295, 31744;
	mov.u32 	%r1297, _ZZN3cub18CUB_300001_SM_10006detail10radix_sort29DeviceRadixSortOnesweepKernelINS1_5radix10policy_hubIjNS0_8NullTypeEyE10Policy1000ELNS0_9SortOrderE0EjS6_yiiNS1_21identity_decomposer_tEEEvPT5_SC_PT3_PKSD_PT1_PKSH_PT2_PKSL_T4_iiT6_E1s;
	add.s32 	%r1298, %r1297, %r1296;
	shr.u32 	%r1299, %r1671, %r1614;
	and.b32  	%r1300, %r1299, %r82;
	shl.b32 	%r1301, %r1300, 2;
	add.s32 	%r1302, %r1298, %r1301;
	atom.shared.add.u32 	%r1703, [%r1302], %r230;
$L__BB13_153:
	shfl.sync.idx.b32	%r1303|%p111, %r1703, %r229, 31, -1;
	add.s32 	%r1304, %r230, %r1303;
	bar.sync 	0;
	shl.b32 	%r1305, %r143, 2;
	mov.u32 	%r1306, _ZZN3cub18CUB_300001_SM_10006detail10radix_sort29DeviceRadixSortOnesweepKernelINS1_5radix10policy_hubIjNS0_8NullTypeEyE10Policy1000ELNS0_9SortOrderE0EjS6_yiiNS1_21identity_decomposer_tEEEvPT5_SC_PT3_PKSD_PT1_PKSH_PT2_PKSL_T4_iiT6_E1s;
	add.s32 	%r1307, %r1306, %r1305;
	st.shared.u32 	[%r1307+-4], %r1653;
	shl.b32 	%r1308, %r148, 2;
	add.s32 	%r1309, %r1306, %r1308;
	st.shared.u32 	[%r1309+-4], %r1654;
	shl.b32 	%r1310, %r153, 2;
	add.s32 	%r1311, %r1306, %r1310;
	st.shared.u32 	[%r1311+-4], %r1655;
	shl.b32 	%r1312, %r158, 2;
	add.s32 	%r1313, %r1306, %r1312;
	st.shared.u32 	[%r1313+-4], %r1656;
	shl.b32 	%r1314, %r163, 2;
	add.s32 	%r1315, %r1306, %r1314;
	st.shared.u32 	[%r1315+-4], %r1657;
	shl.b32 	%r1316, %r168, 2;
	add.s32 	%r1317, %r1306, %r1316;
	st.shared.u32 	[%r1317+-4], %r1658;
	shl.b32 	%r1318, %r173, 2;
	add.s32 	%r1319, %r1306, %r1318;
	st.shared.u32 	[%r1319+-4], %r1659;
	shl.b32 	%r1320, %r178, 2;
	add.s32 	%r1321, %r1306, %r1320;
	st.shared.u32 	[%r1321+-4], %r1660;
	shl.b32 	%r1322, %r183, 2;
	add.s32 	%r1323, %r1306, %r1322;
	st.shared.u32 	[%r1323+-4], %r1661;
	shl.b32 	%r1324, %r188, 2;
	add.s32 	%r1325, %r1306, %r1324;
	st.shared.u32 	[%r1325+-4], %r1662;
	shl.b32 	%r1326, %r193, 2;
	add.s32 	%r1327, %r1306, %r1326;
	st.shared.u32 	[%r1327+-4], %r1663;
	shl.b32 	%r1328, %r198, 2;
	add.s32 	%r1329, %r1306, %r1328;
	st.shared.u32 	[%r1329+-4], %r1664;
	shl.b32 	%r1330, %r203, 2;
	add.s32 	%r1331, %r1306, %r1330;
	st.shared.u32 	[%r1331+-4], %r1665;
	shl.b32 	%r1332, %r208, 2;
	add.s32 	%r1333, %r1306, %r1332;
	st.shared.u32 	[%r1333+-4], %r1666;
	shl.b32 	%r1334, %r213, 2;
	add.s32 	%r1335, %r1306, %r1334;
	st.shared.u32 	[%r1335+-4], %r1667;
	shl.b32 	%r1336, %r218, 2;
	add.s32 	%r1337, %r1306, %r1336;
	st.shared.u32 	[%r1337+-4], %r1668;
	shl.b32 	%r1338, %r223, 2;
	add.s32 	%r1339, %r1306, %r1338;
	st.shared.u32 	[%r1339+-4], %r1669;
	shl.b32 	%r1340, %r228, 2;
	add.s32 	%r1341, %r1306, %r1340;
	st.shared.u32 	[%r1341+-4], %r1670;
	shl.b32 	%r1342, %r1304, 2;
	add.s32 	%r1343, %r1306, %r1342;
	st.shared.u32 	[%r1343+-4], %r1671;
	shl.b32 	%r1344, %r1, 3;
	add.s32 	%r1345, %r1306, %r1344;
	add.s32 	%r233, %r1345, 29184;
	@%p72 bra 	$L__BB13_161;
	ld.param.u64 	%rd238, [_ZN3cub18CUB_300001_SM_10006detail10radix_sort29DeviceRadixSortOnesweepKernelINS1_5radix10policy_hubIjNS0_8NullTypeEyE10Policy1000ELNS0_9SortOrderE0EjS6_yiiNS1_21identity_decomposer_tEEEvPT5_SC_PT3_PKSD_PT1_PKSH_PT2_PKSL_T4_iiT6__param_3];
	cvta.to.global.u64 	%rd59, %rd238;
	shl.b64 	%rd60, %rd6, 3;
	add.s64 	%rd61, %rd59, %rd60;
	ld.global.u64 	%rd62, [%rd61];
	cvt.s64.s32 	%rd63, %r137;
	sub.s64 	%rd241, %rd62, %rd63;
	st.shared.u64 	[%r233], %rd241;
	setp.lt.s32 	%p112, %r4, 1;
	mov.u32 	%r1707, %r1680;
	@%p112 bra 	$L__BB13_160;
	mov.b32 	%r1705, -1;
	mov.u32 	%r1704, %r4;
	mov.u32 	%r1707, %r1680;
$L__BB13_156:
	ld.param.u64 	%rd231, [_ZN3cub18CUB_300001_SM_10006detail10radix_sort29DeviceRadixSortOnesweepKernelINS1_5radix10policy_hubIjNS0_8NullTypeEyE10Policy1000ELNS0_9SortOrderE0EjS6_yiiNS1_21identity_decomposer_tEEEvPT5_SC_PT3_PKSD_PT1_PKSH_PT2_PKSL_T4_iiT6__param_0];
	add.s32 	%r237, %r1704, -1;
	shl.b32 	%r1347, %r237, 8;
	add.s32 	%r1348, %r1347, %r1;
	cvta.to.global.u64 	%rd64, %rd231;
	mul.wide.s32 	%rd65, %r1348, 4;
	add.s64 	%rd13, %rd64, %rd65;
$L__BB13_157:
	membar.cta;
	ld.volatile.global.u32 	%r238, [%rd13];
	setp.eq.s32 	%p113, %r238, 0;
	@%p113 bra 	$L__BB13_157;
	and.b32  	%r1349, %r238, 1073741823;
	add.s32 	%r1707, %r1349, %r1707;
	setp.gt.s32 	%p114, %r238, -1;
	vote.sync.ballot.b32 	%r1705, %p114, %r1705;
	setp.gt.u32 	%p116, %r1704, 1;
	and.pred  	%p117, %p114, %p116;
	mov.u32 	%r1704, %r237;
	@%p117 bra 	$L__BB13_156;
	ld.shared.u64 	%rd241, [%r233];
$L__BB13_160:
	ld.param.u64 	%rd232, [_ZN3cub18CUB_300001_SM_10006detail10radix_sort29DeviceRadixSortOnesweepKernelINS1_5radix10policy_hubIjNS0_8NullTypeEyE10Policy1000ELNS0_9SortOrderE0EjS6_yiiNS1_21identity_decomposer_tEEEvPT5_SC_PT3_PKSD_PT1_PKSH_PT2_PKSL_T4_iiT6__param_0];
	or.b32  	%r1350, %r1707, -2147483648;
	cvta.to.global.u64 	%rd66, %rd232;
	shl.b32 	%r1351, %r4, 8;
	add.s32 	%r1352, %r1351, %r1;
	mul.wide.s32 	%rd67, %r1352, 4;
	add.s64 	%rd68, %rd66, %rd67;
	st.volatile.global.u32 	[%rd68], %r1350;
	sub.s32 	%r1353, %r1707, %r1680;
	cvt.s64.s32 	%rd69, %r1353;
	add.s64 	%rd70, %rd241, %rd69;
	st.shared.u64 	[%r233], %rd70;
$L__BB13_161:
	ld.param.u32 	%r1587, [_ZN3cub18CUB_300001_SM_10006detail10radix_sort29DeviceRadixSortOnesweepKernelINS1_5radix10policy_hubIjNS0_8NullTypeEyE10Policy1000ELNS0_9SortOrderE0EjS6_yiiNS1_21identity_decomposer_tEEEvPT5_SC_PT3_PKSD_PT1_PKSH_PT2_PKSL_T4_iiT6__param_8];
	ld.param.u64 	%rd235, [_ZN3cub18CUB_300001_SM_10006detail10radix_sort29DeviceRadixSortOnesweepKernelINS1_5radix10policy_hubIjNS0_8NullTypeEyE10Policy1000ELNS0_9SortOrderE0EjS6_yiiNS1_21identity_decomposer_tEEEvPT5_SC_PT3_PKSD_PT1_PKSH_PT2_PKSL_T4_iiT6__param_2];
	setp.gt.u32 	%p118, %r1, 255;
	mad.lo.s32 	%r242, %r4, 7296, 7296;
	setp.lt.s32 	%p119, %r242, %r1587;
	setp.eq.s64 	%p120, %rd235, 0;
	or.pred  	%p121, %p120, %p119;
	or.pred  	%p122, %p118, %p121;
	@%p122 bra 	$L__BB13_163;
	ld.param.u64 	%rd236, [_ZN3cub18CUB_300001_SM_10006detail10radix_sort29DeviceRadixSortOnesweepKernelINS1_5radix10policy_hubIjNS0_8NullTypeEyE10Policy1000ELNS0_9SortOrderE0EjS6_yiiNS1_21identity_decomposer_tEEEvPT5_SC_PT3_PKSD_PT1_PKSH_PT2_PKSL_T4_iiT6__param_2];
	ld.shared.u64 	%rd71, [%r233];
	cvt.s64.s32 	%rd72, %r1680;
	cvt.s64.s32 	%rd73, %r137;
	add.s64 	%rd74, %rd73, %rd72;
	add.s64 	%rd75, %rd74, %rd71;
	cvta.to.global.u64 	%rd76, %rd236;
	shl.b64 	%rd77, %rd6, 3;
	add.s64 	%rd78, %rd76, %rd77;
	st.global.u64 	[%rd78], %rd75;
$L__BB13_163:
	ld.param.u32 	%r1588, [_ZN3cub18CUB_300001_SM_10006detail10radix_sort29DeviceRadixSortOnesweepKernelINS1_5radix10policy_hubIjNS0_8NullTypeEyE10Policy1000ELNS0_9SortOrderE0EjS6_yiiNS1_21identity_decomposer_tEEEvPT5_SC_PT3_PKSD_PT1_PKSH_PT2_PKSL_T4_iiT6__param_8];
	setp.gt.s32 	%p123, %r242, %r1588;
	bar.sync 	0;
	@%p123 bra 	$L__BB13_165;
	ld.param.u32 	%r1615, [_ZN3cub18CUB_300001_SM_10006detail10radix_sort29DeviceRadixSortOnesweepKernelINS1_5radix10policy_hubIjNS0_8NullTypeEyE10Policy1000ELNS0_9SortOrderE0EjS6_yiiNS1_21identity_decomposer_tEEEvPT5_SC_PT3_PKSD_PT1_PKSH_PT2_PKSL_T4_iiT6__param_9];
	ld.shared.u32 	%r1354, [%r121];
	shr.u32 	%r1355, %r1354, %r1615;
	and.b32  	%r1356, %r1355, %r82;
	shl.b32 	%r1357, %r1356, 3;
	add.s32 	%r1359, %r1306, 29184;
	add.s32 	%r1360, %r1359, %r1357;
	ld.shared.u64 	%rd79, [%r1360];
	add.s64 	%rd80, %rd79, %rd6;
	shl.b64 	%rd81, %rd80, 2;
	add.s64 	%rd82, %rd5, %rd81;
	st.global.u32 	[%rd82], %r1354;
	bar.warp.sync 	-1;
	ld.shared.u32 	%r1361, [%r121+1536];
	shr.u32 	%r1362, %r1361, %r1615;
	and.b32  	%r1363, %r1362, %r82;
	shl.b32 	%r1364, %r1363, 3;
	add.s32 	%r1365, %r1359, %r1364;
	ld.shared.u64 	%rd83, [%r1365];
	add.s64 	%rd84, %rd83, %rd6;
	shl.b64 	%rd85, %rd84, 2;
	add.s64 	%rd86, %rd5, %rd85;
	st.global.u32 	[%rd86+1536], %r1361;
	bar.warp.sync 	-1;
	ld.shared.u32 	%r1366, [%r121+3072];
	shr.u32 	%r1367, %r1366, %r1615;
	and.b32  	%r1368, %r1367, %r82;
	shl.b32 	%r1369, %r1368, 3;
	add.s32 	%r1370, %r1359, %r1369;
	ld.shared.u64 	%rd87, [%r1370];
	add.s64 	%rd88, %rd87, %rd6;
	shl.b64 	%rd89, %rd88, 2;
	add.s64 	%rd90, %rd5, %rd89;
	st.global.u32 	[%rd90+3072], %r1366;
	bar.warp.sync 	-1;
	ld.shared.u32 	%r1371, [%r121+4608];
	shr.u32 	%r1372, %r1371, %r1615;
	and.b32  	%r1373, %r1372, %r82;
	shl.b32 	%r1374, %r1373, 3;
	add.s32 	%r1375, %r1359, %r1374;
	ld.shared.u64 	%rd91, [%r1375];
	add.s64 	%rd92, %rd91, %rd6;
	shl.b64 	%rd93, %rd92, 2;
	add.s64 	%rd94, %rd5, %rd93;
	st.global.u32 	[%rd94+4608], %r1371;
	bar.warp.sync 	-1;
	ld.shared.u32 	%r1376, [%r121+6144];
	shr.u32 	%r1377, %r1376, %r1615;
	and.b32  	%r1378, %r1377, %r82;
	shl.b32 	%r1379, %r1378, 3;
	add.s32 	%r1380, %r1359, %r1379;
	ld.shared.u64 	%rd95, [%r1380];
	add.s64 	%rd96, %rd95, %rd6;
	shl.b64 	%rd97, %rd96, 2;
	add.s64 	%rd98, %rd5, %rd97;
	st.global.u32 	[%rd98+6144], %r1376;
	bar.warp.sync 	-1;
	ld.shared.u32 	%r1381, [%r121+7680];
	shr.u32 	%r1382, %r1381, %r1615;
	and.b32  	%r1383, %r1382, %r82;
	shl.b32 	%r1384, %r1383, 3;
	add.s32 	%r1385, %r1359, %r1384;
	ld.shared.u64 	%rd99, [%r1385];
	add.s64 	%rd100, %rd99, %rd6;
	shl.b64 	%rd101, %rd100, 2;
	add.s64 	%rd102, %rd5, %rd101;
	st.global.u32 	[%rd102+7680], %r1381;
	bar.warp.sync 	-1;
	ld.shared.u32 	%r1386, [%r121+9216];
	shr.u32 	%r1387, %r1386, %r1615;
	and.b32  	%r1388, %r1387, %r82;
	shl.b32 	%r1389, %r1388, 3;
	add.s32 	%r1390, %r1359, %r1389;
	ld.shared.u64 	%rd103, [%r1390];
	add.s64 	%rd104, %rd103, %rd6;
	shl.b64 	%rd105, %rd104, 2;
	add.s64 	%rd106, %rd5, %rd105;
	st.global.u32 	[%rd106+9216], %r1386;
	bar.warp.sync 	-1;
	ld.shared.u32 	%r1391, [%r121+10752];
	shr.u32 	%r1392, %r1391, %r1615;
	and.b32  	%r1393, %r1392, %r82;
	shl.b32 	%r1394, %r1393, 3;
	add.s32 	%r1395, %r1359, %r1394;
	ld.shared.u64 	%rd107, [%r1395];
	add.s64 	%rd108, %rd107, %rd6;
	shl.b64 	%rd109, %rd108, 2;
	add.s64 	%rd110, %rd5, %rd109;
	st.global.u32 	[%rd110+10752], %r1391;
	bar.warp.sync 	-1;
	ld.shared.u32 	%r1396, [%r121+12288];
	shr.u32 	%r1397, %r1396, %r1615;
	and.b32  	%r1398, %r1397, %r82;
	shl.b32 	%r1399, %r1398, 3;
	add.s32 	%r1400, %r1359, %r1399;
	ld.shared.u64 	%rd111, [%r1400];
	add.s64 	%rd112, %rd111, %rd6;
	shl.b64 	%rd113, %rd112, 2;
	add.s64 	%rd114, %rd5, %rd113;
	st.global.u32 	[%rd114+12288], %r1396;
	bar.warp.sync 	-1;
	ld.shared.u32 	%r1401, [%r121+13824];
	shr.u32 	%r1402, %r1401, %r1615;
	and.b32  	%r1403, %r1402, %r82;
	shl.b32 	%r1404, %r1403, 3;
	add.s32 	%r1405, %r1359, %r1404;
	ld.shared.u64 	%rd115, [%r1405];
	add.s64 	%rd116, %rd115, %rd6;
	shl.b64 	%rd117, %rd116, 2;
	add.s64 	%rd118, %rd5, %rd117;
	st.global.u32 	[%rd118+13824], %r1401;
	bar.warp.sync 	-1;
	ld.shared.u32 	%r1406, [%r121+15360];
	shr.u32 	%r1407, %r1406, %r1615;
	and.b32  	%r1408, %r1407, %r82;
	shl.b32 	%r1409, %r1408, 3;
	add.s32 	%r1410, %r1359, %r1409;
	ld.shared.u64 	%rd119, [%r1410];
	add.s64 	%rd120, %rd119, %rd6;
	shl.b64 	%rd121, %rd120, 2;
	add.s64 	%rd122, %rd5, %rd121;
	st.global.u32 	[%rd122+15360], %r1406;
	bar.warp.sync 	-1;
	ld.shared.u32 	%r1411, [%r121+16896];
	shr.u32 	%r1412, %r1411, %r1615;
	and.b32  	%r1413, %r1412, %r82;
	shl.b32 	%r1414, %r1413, 3;
	add.s32 	%r1415, %r1359, %r1414;
	ld.shared.u64 	%rd123, [%r1415];
	add.s64 	%rd124, %rd123, %rd6;
	shl.b64 	%rd125, %rd124, 2;
	add.s64 	%rd126, %rd5, %rd125;
	st.global.u32 	[%rd126+16896], %r1411;
	bar.warp.sync 	-1;
	ld.shared.u32 	%r1416, [%r121+18432];
	shr.u32 	%r1417, %r1416, %r1615;
	and.b32  	%r1418, %r1417, %r82;
	shl.b32 	%r1419, %r1418, 3;
	add.s32 	%r1420, %r1359, %r1419;
	ld.shared.u64 	%rd127, [%r1420];
	add.s64 	%rd128, %rd127, %rd6;
	shl.b64 	%rd129, %rd128, 2;
	add.s64 	%rd130, %rd5, %rd129;
	st.global.u32 	[%rd130+18432], %r1416;
	bar.warp.sync 	-1;
	ld.shared.u32 	%r1421, [%r121+19968];
	shr.u32 	%r1422, %r1421, %r1615;
	and.b32  	%r1423, %r1422, %r82;
	shl.b32 	%r1424, %r1423, 3;
	add.s32 	%r1425, %r1359, %r1424;
	ld.shared.u64 	%rd131, [%r1425];
	add.s64 	%rd132, %rd131, %rd6;
	shl.b64 	%rd133, %rd132, 2;
	add.s64 	%rd134, %rd5, %rd133;
	st.global.u32 	[%rd134+19968], %r1421;
	bar.warp.sync 	-1;
	ld.shared.u32 	%r1426, [%r121+21504];
	shr.u32 	%r1427, %r1426, %r1615;
	and.b32  	%r1428, %r1427, %r82;
	shl.b32 	%r1429, %r1428, 3;
	add.s32 	%r1430, %r1359, %r1429;
	ld.shared.u64 	%rd135, [%r1430];
	add.s64 	%rd136, %rd135, %rd6;
	shl.b64 	%rd137, %rd136, 2;
	add.s64 	%rd138, %rd5, %rd137;
	st.global.u32 	[%rd138+21504], %r1426;
	bar.warp.sync 	-1;
	ld.shared.u32 	%r1431, [%r121+23040];
	shr.u32 	%r1432, %r1431, %r1615;
	and.b32  	%r1433, %r1432, %r82;
	shl.b32 	%r1434, %r1433, 3;
	add.s32 	%r1435, %r1359, %r1434;
	ld.shared.u64 	%rd139, [%r1435];
	add.s64 	%rd140, %rd139, %rd6;
	shl.b64 	%rd141, %rd140, 2;
	add.s64 	%rd142, %rd5, %rd141;
	st.global.u32 	[%rd142+23040], %r1431;
	bar.warp.sync 	-1;
	ld.shared.u32 	%r1436, [%r121+24576];
	shr.u32 	%r1437, %r1436, %r1615;
	and.b32  	%r1438, %r1437, %r82;
	shl.b32 	%r1439, %r1438, 3;
	add.s32 	%r1440, %r1359, %r1439;
	ld.shared.u64 	%rd143, [%r1440];
	add.s64 	%rd144, %rd143, %rd6;
	shl.b64 	%rd145, %rd144, 2;
	add.s64 	%rd146, %rd5, %rd145;
	st.global.u32 	[%rd146+24576], %r1436;
	bar.warp.sync 	-1;
	ld.shared.u32 	%r1441, [%r121+26112];
	shr.u32 	%r1442, %r1441, %r1615;
	and.b32  	%r1443, %r1442, %r82;
	shl.b32 	%r1444, %r1443, 3;
	add.s32 	%r1445, %r1359, %r1444;
	ld.shared.u64 	%rd147, [%r1445];
	add.s64 	%rd148, %rd147, %rd6;
	shl.b64 	%rd149, %rd148, 2;
	add.s64 	%rd150, %rd5, %rd149;
	st.global.u32 	[%rd150+26112], %r1441;
	bar.warp.sync 	-1;
	ld.shared.u32 	%r1446, [%r121+27648];
	shr.u32 	%r1447, %r1446, %r1615;
	and.b32  	%r1448, %r1447, %r82;
	shl.b32 	%r1449, %r1448, 3;
	add.s32 	%r1450, %r1359, %r1449;
	ld.shared.u64 	%rd151, [%r1450];
	add.s64 	%rd152, %rd151, %rd6;
	shl.b64 	%rd153, %rd152, 2;
	add.s64 	%rd154, %rd5, %rd153;
	st.global.u32 	[%rd154+27648], %r1446;
	bar.warp.sync 	-1;
	bra.uni 	$L__BB13_204;
$L__BB13_165:
	ld.param.u32 	%r1589, [_ZN3cub18CUB_300001_SM_10006detail10radix_sort29DeviceRadixSortOnesweepKernelINS1_5radix10policy_hubIjNS0_8NullTypeEyE10Policy1000ELNS0_9SortOrderE0EjS6_yiiNS1_21identity_decomposer_tEEEvPT5_SC_PT3_PKSD_PT1_PKSH_PT2_PKSL_T4_iiT6__param_8];
	mad.lo.s32 	%r243, %r4, -7296, %r1589;
	setp.ge.s32 	%p124, %r1, %r243;
	@%p124 bra 	$L__BB13_167;
	ld.param.u32 	%r1616, [_ZN3cub18CUB_300001_SM_10006detail10radix_sort29DeviceRadixSortOnesweepKernelINS1_5radix10policy_hubIjNS0_8NullTypeEyE10Policy1000ELNS0_9SortOrderE0EjS6_yiiNS1_21identity_decomposer_tEEEvPT5_SC_PT3_PKSD_PT1_PKSH_PT2_PKSL_T4_iiT6__param_9];
	ld.shared.u32 	%r1451, [%r121];
	shr.u32 	%r1452, %r1451, %r1616;
	and.b32  	%r1453, %r1452, %r82;
	shl.b32 	%r1454, %r1453, 3;
	add.s32 	%r1456, %r1306, %r1454;
	ld.shared.u64 	%rd155, [%r1456+29184];
	add.s64 	%rd156, %rd155, %rd6;
	shl.b64 	%rd157, %rd156, 2;
	add.s64 	%rd158, %rd5, %rd157;
	st.global.u32 	[%rd158], %r1451;
$L__BB13_167:
	bar.warp.sync 	-1;
	add.s32 	%r1457, %r1, 384;
	setp.ge.s32 	%p125, %r1457, %r243;
	@%p125 bra 	$L__BB13_169;
	ld.param.u32 	%r1617, [_ZN3cub18CUB_300001_SM_10006detail10radix_sort29DeviceRadixSortOnesweepKernelINS1_5radix10policy_hubIjNS0_8NullTypeEyE10Policy1000ELNS0_9SortOrderE0EjS6_yiiNS1_21identity_decomposer_tEEEvPT5_SC_PT3_PKSD_PT1_PKSH_PT2_PKSL_T4_iiT6__param_9];
	ld.shared.u32 	%r1458, [%r121+1536];
	shr.u32 	%r1459, %r1458, %r1617;
	and.b32  	%r1460, %r1459, %r82;
	shl.b32 	%r1461, %r1460, 3;
	add.s32 	%r1463, %r1306, %r1461;
	ld.shared.u64 	%rd159, [%r1463+29184];
	add.s64 	%rd160, %rd159, %rd6;
	shl.b64 	%rd161, %rd160, 2;
	add.s64 	%rd162, %rd5, %rd161;
	st.global.u32 	[%rd162+1536], %r1458;
$L__BB13_169:
	bar.warp.sync 	-1;
	add.s32 	%r1464, %r1, 768;
	setp.ge.s32 	%p126, %r1464, %r243;
	@%p126 bra 	$L__BB13_171;
	ld.param.u32 	%r1618, [_ZN3cub18CUB_300001_SM_10006detail10radix_sort29DeviceRadixSortOnesweepKernelINS1_5radix10policy_hubIjNS0_8NullTypeEyE10Policy1000ELNS0_9SortOrderE0EjS6_yiiNS1_21identity_decomposer_tEEEvPT5_SC_PT3_PKSD_PT1_PKSH_PT2_PKSL_T4_iiT6__param_9];
	ld.shared.u32 	%r1465, [%r121+3072];
	shr.u32 	%r1466, %r1465, %r1618;
	and.b32  	%r1467, %r1466, %r82;
	shl.b32 	%r1468, %r1467, 3;
	add.s32 	%r1470, %r1306, %r1468;
	ld.shared.u64 	%rd163, [%r1470+29184];
	add.s64 	%rd164, %rd163, %rd6;
	shl.b64 	%rd165, %rd164, 2;
	add.s64 	%rd166, %rd5, %rd165;
	st.global.u32 	[%rd166+3072], %r1465;
$L__BB13_171:
	bar.warp.sync 	-1;
	add.s32 	%r1471, %r1, 1152;
	setp.ge.s32 	%p127, %r1471, %r243;
	@%p127 bra 	$L__BB13_173;
	ld.param.u32 	%r1619, [_ZN3cub18CUB_300001_SM_10006detail10radix_sort29DeviceRadixSortOnesweepKernelINS1_5radix10policy_hubIjNS0_8NullTypeEyE10Policy1000ELNS0_9SortOrderE0EjS6_yiiNS1_21identity_decomposer_tEEEvPT5_SC_PT3_PKSD_PT1_PKSH_PT2_PKSL_T4_iiT6__param_9];
	ld.shared.u32 	%r1472, [%r121+4608];
	shr.u32 	%r1473, %r1472, %r1619;
	and.b32  	%r1474, %r1473, %r82;
	shl.b32 	%r1475, %r1474, 3;
	add.s32 	%r1477, %r1306, %r1475;
	ld.shared.u64 	%rd167, [%r1477+29184];
	add.s64 	%rd168, %rd167, %rd6;
	shl.b64 	%rd169, %rd168, 2;
	add.s64 	%rd170, %rd5, %rd169;
	st.global.u32 	[%rd170+4608], %r1472;
$L__BB13_173:
	bar.warp.sync 	-1;
	add.s32 	%r1478, %r1, 1536;
	setp.ge.s32 	%p128, %r1478, %r243;
	@%p128 bra 	$L__BB13_175;
	ld.param.u32 	%r1620, [_ZN3cub18CUB_300001_SM_10006detail10radix_sort29DeviceRadixSortOnesweepKernelINS1_5radix10policy_hubIjNS0_8NullTypeEyE10Policy1000ELNS0_9SortOrderE0EjS6_yiiNS1_21identity_decomposer_tEEEvPT5_SC_PT3_PKSD_PT1_PKSH_PT2_PKSL_T4_iiT6__param_9];
	ld.shared.u32 	%r1479, [%r121+6144];
	shr.u32 	%r1480, %r1479, %r1620;
	and.b32  	%r1481, %r1480, %r82;
	shl.b32 	%r1482, %r1481, 3;
	add.s32 	%r1484, %r1306, %r1482;
	ld.shared.u64 	%rd171, [%r1484+29184];
	add.s64 	%rd172, %rd171, %rd6;
	shl.b64 	%rd173, %rd172, 2;
	add.s64 	%rd174, %rd5, %rd173;
	st.global.u32 	[%rd174+6144], %r1479;
$L__BB13_175:
	bar.warp.sync 	-1;
	add.s32 	%r1485, %r1, 1920;
	setp.ge.s32 	%p129, %r1485, %r243;
	@%p129 bra 	$L__BB13_177;
	ld.param.u32 	%r1621, [_ZN3cub18CUB_300001_SM_10006detail10radix_sort29DeviceRadixSortOnesweepKernelINS1_5radix10policy_hubIjNS0_8NullTypeEyE10Policy1000ELNS0_9SortOrderE0EjS6_yiiNS1_21identity_decomposer_tEEEvPT5_SC_PT3_PKSD_PT1_PKSH_PT2_PKSL_T4_iiT6__param_9];
	ld.shared.u32 	%r1486, [%r121+7680];
	shr.u32 	%r1487, %r1486, %r1621;
	and.b32  	%r1488, %r1487, %r82;
	shl.b32 	%r1489, %r1488, 3;
	add.s32 	%r1491, %r1306, %r1489;
	ld.shared.u64 	%rd175, [%r1491+29184];
	add.s64 	%rd176, %rd175, %rd6;
	shl.b64 	%rd177, %rd176, 2;
	add.s64 	%rd178, %rd5, %rd177;
	st.global.u32 	[%rd178+7680], %r1486;
$L__BB13_177:
	bar.warp.sync 	-1;
	add.s32 	%r1492, %r1, 2304;
	setp.ge.s32 	%p130, %r1492, %r243;
	@%p130 bra 	$L__BB13_179;
	ld.param.u32 	%r1622, [_ZN3cub18CUB_300001_SM_10006detail10radix_sort29DeviceRadixSortOnesweepKernelINS1_5radix10policy_hubIjNS0_8NullTypeEyE10Policy1000ELNS0_9SortOrderE0EjS6_yiiNS1_21identity_decomposer_tEEEvPT5_SC_PT3_PKSD_PT1_PKSH_PT2_PKSL_T4_iiT6__param_9];
	ld.shared.u32 	%r1493, [%r121+9216];
	shr.u32 	%r1494, %r1493, %r1622;
	and.b32  	%r1495, %r1494, %r82;
	shl.b32 	%r1496, %r1495, 3;
	add.s32 	%r1498, %r1306, %r1496;
	ld.shared.u64 	%rd179, [%r1498+29184];
	add.s64 	%rd180, %rd179, %rd6;
	shl.b64 	%rd181, %rd180, 2;
	add.s64 	%rd182, %rd5, %rd181;
	st.global.u32 	[%rd182+9216], %r1493;
$L__BB13_179:
	bar.warp.sync 	-1;
	add.s32 	%r1499, %r1, 2688;
	setp.ge.s32 	%p131, %r1499, %r243;
	@%p131 bra 	$L__BB13_181;
	ld.param.u32 	%r1623, [_ZN3cub18CUB_300001_SM_10006detail10radix_sort29DeviceRadixSortOnesweepKernelINS1_5radix10policy_hubIjNS0_8NullTypeEyE10Policy1000ELNS0_9SortOrderE0EjS6_yiiNS1_21identity_decomposer_tEEEvPT5_SC_PT3_PKSD_PT1_PKSH_PT2_PKSL_T4_iiT6__param_9];
	ld.shared.u32 	%r1500, [%r121+10752];
	shr.u32 	%r1501, %r1500, %r1623;
	and.b32  	%r1502, %r1501, %r82;
	shl.b32 	%r1503, %r1502, 3;
	add.s32 	%r1505, %r1306, %r1503;
	ld.shared.u64 	%rd183, [%r1505+29184];
	add.s64 	%rd184, %rd183, %rd6;
	shl.b64 	%rd185, %rd184, 2;
	add.s64 	%rd186, %rd5, %rd185;
	st.global.u32 	[%rd186+10752], %r1500;
$L__BB13_181:
	bar.warp.sync 	-1;
	or.b32  	%r1506, %r1, 3072;
	setp.ge.s32 	%p132, %r1506, %r243;
	@%p132 bra 	$L__BB13_183;
	ld.param.u32 	%r1624, [_ZN3cub18CUB_300001_SM_10006detail10radix_sort29DeviceRadixSortOnesweepKernelINS1_5radix10policy_hubIjNS0_8NullTypeEyE10Policy1000ELNS0_9SortOrderE0EjS6_yiiNS1_21identity_decomposer_tEEEvPT5_SC_PT3_PKSD_PT1_PKSH_PT2_PKSL_T4_iiT6__param_9];
	ld.shared.u32 	%r1507, [%r121+12288];
	shr.u32 	%r1508, %r1507, %r1624;
	and.b32  	%r1509, %r1508, %r82;
	shl.b32 	%r1510, %r1509, 3;
	add.s32 	%r1512, %r1306, %r1510;
	ld.shared.u64 	%rd187, [%r1512+29184];
	add.s64 	%rd188, %rd187, %rd6;
	shl.b64 	%rd189, %rd188, 2;
	add.s64 	%rd190, %rd5, %rd189;
	st.global.u32 	[%rd190+12288], %r1507;
$L__BB13_183:
	bar.warp.sync 	-1;
	add.s32 	%r1513, %r1, 3456;
	setp.ge.s32 	%p133, %r1513, %r243;
	@%p133 bra 	$L__BB13_185;
	ld.param.u32 	%r1625, [_ZN3cub18CUB_300001_SM_10006detail10radix_sort29DeviceRadixSortOnesweepKernelINS1_5radix10policy_hubIjNS0_8NullTypeEyE10Policy1000ELNS0_9SortOrderE0EjS6_yiiNS1_21identity_decomposer_tEEEvPT5_SC_PT3_PKSD_PT1_PKSH_PT2_PKSL_T4_iiT6__param_9];
	ld.shared.u32 	%r1514, [%r121+13824];
	shr.u32 	%r1515, %r1514, %r1625;
	and.b32  	%r1516, %r1515, %r82;
	shl.b32 	%r1517, %r1516, 3;
	add.s32 	%r1519, %r1306, %r1517;
	ld.shared.u64 	%rd191, [%r1519+29184];
	add.s64 	%rd192, %rd191, %rd6;
	shl.b64 	%rd193, %rd192, 2;
	add.s64 	%rd194, %rd5, %rd193;
	st.global.u32 	[%rd194+13824], %r1514;
$L__BB13_185:
	bar.warp.sync 	-1;
	add.s32 	%r1520, %r1, 3840;
	setp.ge.s32 	%p134, %r1520, %r243;
	@%p134 bra 	$L__BB13_187;
	ld.param.u32 	%r1626, [_ZN3cub18CUB_300001_SM_10006detail10radix_sort29DeviceRadixSortOnesweepKernelINS1_5radix10policy_hubIjNS0_8NullTypeEyE10Policy1000ELNS0_9SortOrderE0EjS6_yiiNS1_21identity_decomposer_tEEEvPT5_SC_PT3_PKSD_PT1_PKSH_PT2_PKSL_T4_iiT6__param_9];
	ld.shared.u32 	%r1521, [%r121+15360];
	shr.u32 	%r1522, %r1521, %r1626;
	and.b32  	%r1523, %r1522, %r82;
	shl.b32 	%r1524, %r1523, 3;
	add.s32 	%r1526, %r1306, %r1524;
	ld.shared.u64 	%rd195, [%r1526+29184];
	add.s64 	%rd196, %rd195, %rd6;
	shl.b64 	%rd197, %rd196, 2;
	add.s64 	%rd198, %rd5, %rd197;
	st.global.u32 	[%rd198+15360], %r1521;
$L__BB13_187:
	bar.warp.sync 	-1;
	add.s32 	%r1527, %r1, 4224;
	setp.ge.s32 	%p135, %r1527, %r243;
	@%p135 bra 	$L__BB13_189;
	ld.param.u32 	%r1627, [_ZN3cub18CUB_300001_SM_10006detail10radix_sort29DeviceRadixSortOnesweepKernelINS1_5radix10policy_hubIjNS0_8NullTypeEyE10Policy1000ELNS0_9SortOrderE0EjS6_yiiNS1_21identity_decomposer_tEEEvPT5_SC_PT3_PKSD_PT1_PKSH_PT2_PKSL_T4_iiT6__param_9];
	ld.shared.u32 	%r1528, [%r121+16896];
	shr.u32 	%r1529, %r1528, %r1627;
	and.b32  	%r1530, %r1529, %r82;
	shl.b32 	%r1531, %r1530, 3;
	add.s32 	%r1533, %r1306, %r1531;
	ld.shared.u64 	%rd199, [%r1533+29184];
	add.s64 	%rd200, %rd199, %rd6;
	shl.b64 	%rd201, %rd200, 2;
	add.s64 	%rd202, %rd5, %rd201;
	st.global.u32 	[%rd202+16896], %r1528;
$L__BB13_189:
	bar.warp.sync 	-1;
	add.s32 	%r1534, %r1, 4608;
	setp.ge.s32 	%p136, %r1534, %r243;
	@%p136 bra 	$L__BB13_191;
	ld.param.u32 	%r1628, [_ZN3cub18CUB_300001_SM_10006detail10radix_sort29DeviceRadixSortOnesweepKernelINS1_5radix10policy_hubIjNS0_8NullTypeEyE10Policy1000ELNS0_9SortOrderE0EjS6_yiiNS1_21identity_decomposer_tEEEvPT5_SC_PT3_PKSD_PT1_PKSH_PT2_PKSL_T4_iiT6__param_9];
	ld.shared.u32 	%r1535, [%r121+18432];
	shr.u32 	%r1536, %r1535, %r1628;
	and.b32  	%r1537, %r1536, %r82;
	shl.b32 	%r1538, %r1537, 3;
	add.s32 	%r1540, %r1306, %r1538;
	ld.shared.u64 	%rd203, [%r1540+29184];
	add.s64 	%rd204, %rd203, %rd6;
	shl.b64 	%rd205, %rd204, 2;
	add.s64 	%rd206, %rd5, %rd205;
	st.global.u32 	[%rd206+18432], %r1535;
$L__BB13_191:
	bar.warp.sync 	-1;
	add.s32 	%r1541, %r1, 4992;
	setp.ge.s32 	%p137, %r1541, %r243;
	@%p137 bra 	$L__BB13_193;
	ld.param.u32 	%r1629, [_ZN3cub18CUB_300001_SM_10006detail10radix_sort29DeviceRadixSortOnesweepKernelINS1_5radix10policy_hubIjNS0_8NullTypeEyE10Policy1000ELNS0_9SortOrderE0EjS6_yiiNS1_21identity_decomposer_tEEEvPT5_SC_PT3_PKSD_PT1_PKSH_PT2_PKSL_T4_iiT6__param_9];
	ld.shared.u32 	%r1542, [%r121+19968];
	shr.u32 	%r1543, %r1542, %r1629;
	and.b32  	%r1544, %r1543, %r82;
	shl.b32 	%r1545, %r1544, 3;
	add.s32 	%r1547, %r1306, %r1545;
	ld.shared.u64 	%rd207, [%r1547+29184];
	add.s64 	%rd208, %rd207, %rd6;
	shl.b64 	%rd209, %rd208, 2;
	add.s64 	%rd210, %rd5, %rd209;
	st.global.u32 	[%rd210+19968], %r1542;
$L__BB13_193:
	bar.warp.sync 	-1;
	add.s32 	%r1548, %r1, 5376;
	setp.ge.s32 	%p138, %r1548, %r243;
	@%p138 bra 	$L__BB13_195;
	ld.param.u32 	%r1630, [_ZN3cub18CUB_300001_SM_10006detail10radix_sort29DeviceRadixSortOnesweepKernelINS1_5radix10policy_hubIjNS0_8NullTypeEyE10Policy1000ELNS0_9SortOrderE0EjS6_yiiNS1_21identity_decomposer_tEEEvPT5_SC_PT3_PKSD_PT1_PKSH_PT2_PKSL_T4_iiT6__param_9];
	ld.shared.u32 	%r1549, [%r121+21504];
	shr.u32 	%r1550, %r1549, %r1630;
	and.b32  	%r1551, %r1550, %r82;
	shl.b32 	%r1552, %r1551, 3;
	add.s32 	%r1554, %r1306, %r1552;
	ld.shared.u64 	%rd211, [%r1554+29184];
	add.s64 	%rd212, %rd211, %rd6;
	shl.b64 	%rd213, %rd212, 2;
	add.s64 	%rd214, %rd5, %rd213;
	st.global.u32 	[%rd214+21504], %r1549;
$L__BB13_195:
	bar.warp.sync 	-1;
	add.s32 	%r1555, %r1, 5760;
	setp.ge.s32 	%p139, %r1555, %r243;
	@%p139 bra 	$L__BB13_197;
	ld.param.u32 	%r1631, [_ZN3cub18CUB_300001_SM_10006detail10radix_sort29DeviceRadixSortOnesweepKernelINS1_5radix10policy_hubIjNS0_8NullTypeEyE10Policy1000ELNS0_9SortOrderE0EjS6_yiiNS1_21identity_decomposer_tEEEvPT5_SC_PT3_PKSD_PT1_PKSH_PT2_PKSL_T4_iiT6__param_9];
	ld.shared.u32 	%r1556, [%r121+23040];
	shr.u32 	%r1557, %r1556, %r1631;
	and.b32  	%r1558, %r1557, %r82;
	shl.b32 	%r1559, %r1558, 3;
	add.s32 	%r1561, %r1306, %r1559;
	ld.shared.u64 	%rd215, [%r1561+29184];
	add.s64 	%rd216, %rd215, %rd6;
	shl.b64 	%rd217, %rd216, 2;
	add.s64 	%rd218, %rd5, %rd217;
	st.global.u32 	[%rd218+23040], %r1556;
$L__BB13_197:
	bar.warp.sync 	-1;
	or.b32  	%r1562, %r1, 6144;
	setp.ge.s32 	%p140, %r1562, %r243;
	@%p140 bra 	$L__BB13_199;
	ld.param.u32 	%r1632, [_ZN3cub18CUB_300001_SM_10006detail10radix_sort29DeviceRadixSortOnesweepKernelINS1_5radix10policy_hubIjNS0_8NullTypeEyE10Policy1000ELNS0_9SortOrderE0EjS6_yiiNS1_21identity_decomposer_tEEEvPT5_SC_PT3_PKSD_PT1_PKSH_PT2_PKSL_T4_iiT6__param_9];
	ld.shared.u32 	%r1563, [%r121+24576];
	shr.u32 	%r1564, %r1563, %r1632;
	and.b32  	%r1565, %r1564, %r82;
	shl.b32 	%r1566, %r1565, 3;
	add.s32 	%r1568, %r1306, %r1566;
	ld.shared.u64 	%rd219, [%r1568+29184];
	add.s64 	%rd220, %rd219, %rd6;
	shl.b64 	%rd221, %rd220, 2;
	add.s64 	%rd222, %rd5, %rd221;
	st.global.u32 	[%rd222+24576], %r1563;
$L__BB13_199:
	bar.warp.sync 	-1;
	add.s32 	%r1569, %r1, 6528;
	setp.ge.s32 	%p141, %r1569, %r243;
	@%p141 bra 	$L__BB13_201;
	ld.param.u32 	%r1633, [_ZN3cub18CUB_300001_SM_10006detail10radix_sort29DeviceRadixSortOnesweepKernelINS1_5radix10policy_hubIjNS0_8NullTypeEyE10Policy1000ELNS0_9SortOrderE0EjS6_yiiNS1_21identity_decomposer_tEEEvPT5_SC_PT3_PKSD_PT1_PKSH_PT2_PKSL_T4_iiT6__param_9];
	ld.shared.u32 	%r1570, [%r121+26112];
	shr.u32 	%r1571, %r1570, %r1633;
	and.b32  	%r1572, %r1571, %r82;
	shl.b32 	%r1573, %r1572, 3;
	add.s32 	%r1575, %r1306, %r1573;
	ld.shared.u64 	%rd223, [%r1575+29184];
	add.s64 	%rd224, %rd223, %rd6;
	shl.b64 	%rd225, %rd224, 2;
	add.s64 	%rd226, %rd5, %rd225;
	st.global.u32 	[%rd226+26112], %r1570;
$L__BB13_201:
	ld.param.u32 	%r1634, [_ZN3cub18CUB_300001_SM_10006detail10radix_sort29DeviceRadixSortOnesweepKernelINS1_5radix10policy_hubIjNS0_8NullTypeEyE10Policy1000ELNS0_9SortOrderE0EjS6_yiiNS1_21identity_decomposer_tEEEvPT5_SC_PT3_PKSD_PT1_PKSH_PT2_PKSL_T4_iiT6__param_9];
	bar.warp.sync 	-1;
	add.s32 	%r1576, %r1, 6912;
	ld.shared.u32 	%r244, [%r121+27648];
	shr.u32 	%r1577, %r244, %r1634;
	and.b32  	%r1578, %r1577, %r82;
	shl.b32 	%r1579, %r1578, 3;
	add.s32 	%r1581, %r1306, %r1579;
	ld.shared.u64 	%rd227, [%r1581+29184];
	add.s64 	%rd16, %rd227, %rd6;
	setp.ge.s32 	%p142, %r1576, %r243;
	@%p142 bra 	$L__BB13_203;
	shl.b64 	%rd228, %rd16, 2;
	add.s64 	%rd229, %rd5, %rd228;
	st.global.u32 	[%rd229+27648], %r244;
$L__BB13_203:
	bar.warp.sync 	-1;
$L__BB13_204:
	ret;

}


// ===== COMPILED SASS (sm_100) =====

	.target	sm_100

	.elftype	@"ET_EXEC"


//--------------------- .note.nv.tkinfo           --------------------------
	.section	.note.nv.tkinfo,"",@"SHT_NOTE"
	.sectionflags	@"SHF_NOTE_NV_TKINFO"
	.tkinfo
        /*0018*/ 	.word	0x00000002
        /*0030*/ 	.string	""
        /*0030*/ 	.string	"ptxas"
        /*0030*/ 	.string	"Cuda compilation tools, release 13.0, V13.0.88"
        /*0030*/ 	.string	"Build cuda_13.0.r13.0/compiler.36424714_0"
        /*0030*/ 	.string	"-arch sm_100 -m 64 "



//--------------------- .note.nv.cuinfo           --------------------------
	.section	.note.nv.cuinfo,"",@"SHT_NOTE"
	.sectionflags	@"SHF_NOTE_NV_CUINFO"
        /*0018*/ 	.short	0x0002
        /*001a*/ 	.short	0x0064
        /*001c*/ 	.short	0x0082
	.zero		2


//--------------------- .nv.info                  --------------------------
	.section	.nv.info,"",@"SHT_CUDA_INFO"
	.align	4


	//----- nvinfo : EIATTR_REGCOUNT
	.align		4
        /*0000*/ 	.byte	0x04, 0x2f
        /*0002*/ 	.short	(.L_47 - .L_46)
	.align		4
.L_46:
        /*0004*/ 	.word	index@(_Z10initKernelPii)
        /*0008*/ 	.word	0x00000008


	//----- nvinfo : EIATTR_FRAME_SIZE
	.align		4
.L_47:
        /*000c*/ 	.byte	0x04, 0x11
        /*000e*/ 	.short	(.L_49 - .L_48)
	.align		4
.L_48:
        /*0010*/ 	.word	index@(_Z10initKernelPii)
        /*0014*/ 	.word	0x00000000


	//----- nvinfo : EIATTR_REGCOUNT
	.align		4
.L_49:
        /*0018*/ 	.byte	0x04, 0x2f
        /*001a*/ 	.short	(.L_51 - .L_50)
	.align		4
.L_50:
        /*001c*/ 	.word	index@(_Z17reverseCopyKernelPiS_i)
        /*0020*/ 	.word	0x0000000a


	//----- nvinfo : EIATTR_FRAME_SIZE
	.align		4
.L_51:
        /*0024*/ 	.byte	0x04, 0x11
        /*0026*/ 	.short	(.L_53 - .L_52)
	.align		4
.L_52:
        /*0028*/ 	.word	index@(_Z17reverseCopyKernelPiS_i)
        /*002c*/ 	.word	0x00000000


	//----- nvinfo : EIATTR_REGCOUNT
	.align		4
.L_53:
        /*0030*/ 	.byte	0x04, 0x2f
        /*0032*/ 	.short	(.L_55 - .L_54)
	.align		4
.L_54:
        /*0034*/ 	.word	index@(_Z18reverseCopyKernelNPiS_i)
        /*0038*/ 	.word	0x0000000a


	//----- nvinfo : EIATTR_FRAME_SIZE
	.align		4
.L_55:
        /*003c*/ 	.byte	0x04, 0x11
        /*003e*/ 	.short	(.L_57 - .L_56)
	.align		4
.L_56:
        /*0040*/ 	.word	index@(_Z18reverseCopyKernelNPiS_i)
        /*0044*/ 	.word	0x00000000


	//----- nvinfo : EIATTR_REGCOUNT
	.align		4
.L_57:
        /*0048*/ 	.byte	0x04, 0x2f
        /*004a*/ 	.short	(.L_59 - .L_58)
	.align		4
.L_58:
        /*004c*/ 	.word	index@(_Z23reverseCopySharedKernelPiS_i)
        /*0050*/ 	.word	0x0000000c


	//----- nvinfo : EIATTR_FRAME_SIZE
	.align		4
.L_59:
        /*0054*/ 	.byte	0x04, 0x11
        /*0056*/ 	.short	(.L_61 - .L_60)
	.align		4
.L_60:
        /*0058*/ 	.word	index@(_Z23reverseCopySharedKernelPiS_i)
        /*005c*/ 	.word	0x00000000


	//----- nvinfo : EIATTR_REGCOUNT
	.align		4
.L_61:
        /*0060*/ 	.byte	0x04, 0x2f
        /*0062*/ 	.short	(.L_63 - .L_62)
	.align		4
.L_62:
        /*0064*/ 	.word	index@(_Z16radixCountKernelPjS_ii)
        /*0068*/ 	.word	0x0000000a


	//----- nvinfo : EIATTR_FRAME_SIZE
	.align		4
.L_63:
        /*006c*/ 	.byte	0x04, 0x11
        /*006e*/ 	.short	(.L_65 - .L_64)
	.align		4
.L_64:
        /*0070*/ 	.word	index@(_Z16radixCountKernelPjS_ii)
        /*0074*/ 	.word	0x00000000


	//----- nvinfo : EIATTR_REGCOUNT
	.align		4
.L_65:
        /*0078*/ 	.byte	0x04, 0x2f
        /*007a*/ 	.short	(.L_67 - .L_66)
	.align		4
.L_66:
        /*007c*/ 	.word	index@(_Z17parallelPrefixSumPji)
        /*0080*/ 	.word	0x0000000e


	//----- nvinfo : EIATTR_FRAME_SIZE
	.align		4
.L_67:
        /*0084*/ 	.byte	0x04, 0x11
        /*0086*/ 	.short	(.L_69 - .L_68)
	.align		4
.L_68:
        /*0088*/ 	.word	index@(_Z17parallelPrefixSumPji)
        /*008c*/ 	.word	0x00000000


	//----- nvinfo : EIATTR_REGCOUNT
	.align		4
.L_69:
        /*0090*/ 	.byte	0x04, 0x2f
        /*0092*/ 	.short	(.L_71 - .L_70)
	.align		4
.L_70:
        /*0094*/ 	.word	index@(_Z14blockPrefixSumPjS_i)
        /*0098*/ 	.word	0x00000020


	//----- nvinfo : EIATTR_FRAME_SIZE
	.align		4
.L_71:
        /*009c*/ 	.byte	0x04, 0x11
        /*009e*/ 	.short	(.L_73 - .L_72)
	.align		4
.L_72:
        /*00a0*/ 	.word	index@(_Z14blockPrefixSumPjS_i)
        /*00a4*/ 	.word	0x00000000


	//----- nvinfo : EIATTR_REGCOUNT
	.align		4
.L_73:
        /*00a8*/ 	.byte	0x04, 0x2f
        /*00aa*/ 	.short	(.L_75 - .L_74)
	.align		4
.L_74:
        /*00ac*/ 	.word	index@(_Z18radixScatterKernelPjS_S_ii)
        /*00b0*/ 	.word	0x0000000c


	//----- nvinfo : EIATTR_FRAME_SIZE
	.align		4
.L_75:
        /*00b4*/ 	.byte	0x04, 0x11
        /*00b6*/ 	.short	(.L_77 - .L_76)
	.align		4
.L_76:
        /*00b8*/ 	.word	index@(_Z18radixScatterKernelPjS_S_ii)
        /*00bc*/ 	.word	0x00000000


	//----- nvinfo : EIATTR_REGCOUNT
	.align		4
.L_77:
        /*00c0*/ 	.byte	0x04, 0x2f
        /*00c2*/ 	.short	(.L_79 - .L_78)
	.align		4
.L_78:
        /*00c4*/ 	.word	index@(_Z21radixScatterOptimizedPjS_S_S_iii)
        /*00c8*/ 	.word	0x0000001e


	//----- nvinfo : EIATTR_FRAME_SIZE
	.align		4
.L_79:
        /*00cc*/ 	.byte	0x04, 0x11
        /*00ce*/ 	.short	(.L_81 - .L_80)
	.align		4
.L_80:
        /*00d0*/ 	.word	index@(_Z21radixScatterOptimizedPjS_S_S_iii)
        /*00d4*/ 	.word	0x00000018


	//----- nvinfo : EIATTR_REGCOUNT
	.align		4
.L_81:
        /*00d8*/ 	.byte	0x04, 0x2f
        /*00da*/ 	.short	(.L_83 - .L_82)
	.align		4
.L_82:
        /*00dc*/ 	.word	index@(_ZN3cub18CUB_300001_SM_10006detail11EmptyKernelIvEEvv)
        /*00e0*/ 	.word	0x00000004


	//----- nvinfo : EIATTR_FRAME_SIZE
	.align		4
.L_83:
        /*00e4*/ 	.byte	0x04, 0x11
        /*00e6*/ 	.short	(.L_85 - .L_84)
	.align		4
.L_84:
        /*00e8*/ 	.word	index@(_ZN3cub18CUB_300001_SM_10006detail11EmptyKernelIvEEvv)
        /*00ec*/ 	.word	0x00000000


	//----- nvinfo : EIATTR_REGCOUNT
	.align		4
.L_85:
        /*00f0*/ 	.byte	0x04, 0x2f
        /*00f2*/ 	.short	(.L_87 - .L_86)
	.align		4
.L_86:
        /*00f4*/ 	.word	index@(_ZN3cub18CUB_300001_SM_10006detail10radix_sort31DeviceRadixSortSingleTileKernelINS1_5radix10policy_hubIjNS0_8NullTypeEyE10Policy1000ELNS0_9SortOrderE0EjS6_yNS1_21identity_decomposer_tEEEvPKT1_PSB_PKT2_PSF_T3_iiT4_)
        /*00f8*/ 	.word	0x0000007f


	//----- nvinfo : EIATTR_FRAME_SIZE
	.align		4
.L_87:
        /*00fc*/ 	.byte	0x04, 0x11
        /*00fe*/ 	.short	(.L_89 - .L_88)
	.align		4
.L_88:
        /*0100*/ 	.word	index@(_ZN3cub18CUB_300001_SM_10006detail10radix_sort31DeviceRadixSortSingleTileKernelINS1_5radix10policy_hubIjNS0_8NullTypeEyE10Policy1000ELNS0_9SortOrderE0EjS6_yNS1_21identity_decomposer_tEEEvPKT1_PSB_PKT2_PSF_T3_iiT4_)
        /*0104*/ 	.word	0x00000000


	//----- nvinfo : EIATTR_REGCOUNT
	.align		4
.L_89:
        /*0108*/ 	.byte	0x04, 0x2f
        /*010a*/ 	.short	(.L_91 - .L_90)
	.align		4
.L_90:
        /*010c*/ 	.word	index@(_ZN3cub18CUB_300001_SM_10006detail10radix_sort30DeviceRadixSortHistogramKernelINS1_5radix10policy_hubIjNS0_8NullTypeEyE10Policy1000ELNS0_9SortOrderE0EjyNS1_21identity_decomposer_tEEEvPT2_PKT1_SB_iiT3_)
        /*0110*/ 	.word	0x00000020


	//----- nvinfo : EIATTR_FRAME_SIZE
	.align		4
.L_91:
        /*0114*/ 	.byte	0x04, 0x11
        /*0116*/ 	.short	(.L_93 - .L_92)
	.align		4
.L_92:
        /*0118*/ 	.word	index@(_ZN3cub18CUB_300001_SM_10006detail10radix_sort30DeviceRadixSortHistogramKernelINS1_5radix10policy_hubIjNS0_8NullTypeEyE10Policy1000ELNS0_9SortOrderE0EjyNS1_21identity_decomposer_tEEEvPT2_PKT1_SB_iiT3_)
        /*011c*/ 	.word	0x00000000


	//----- nvinfo : EIATTR_REGCOUNT
	.align		4
.L_93:
        /*0120*/ 	.byte	0x04, 0x2f
        /*0122*/ 	.short	(.L_95 - .L_94)
	.align		4
.L_94:
        /*0124*/ 	.word	index@(_ZN3cub18CUB_300001_SM_10006detail10radix_sort33DeviceRadixSortExclusiveSumKernelINS1_5radix10policy_hubIjNS0_8NullTypeEyE10Policy1000EyEEvPT0_)
        /*0128*/ 	.word	0x00000020


	//----- nvinfo : EIATTR_FRAME_SIZE
	.align		4
.L_95:
        /*012c*/ 	.byte	0x04, 0x11
        /*012e*/ 	.short	(.L_97 - .L_96)
	.align		4
.L_96:
        /*0130*/ 	.word	index@(_ZN3cub18CUB_300001_SM_10006detail10radix_sort33DeviceRadixSortExclusiveSumKernelINS1_5radix10policy_hubIjNS0_8NullTypeEyE10Policy1000EyEEvPT0_)
        /*0134*/ 	.word	0x00000000


	//----- nvinfo : EIATTR_REGCOUNT
	.align		4
.L_97:
        /*0138*/ 	.byte	0x04, 0x2f
        /*013a*/ 	.short	(.L_99 - .L_98)
	.align		4
.L_98:
        /*013c*/ 	.word	index@(_ZN3cub18CUB_300001_SM_10006detail10radix_sort29DeviceRadixSortOnesweepKernelINS1_5radix10policy_hubIjNS0_8NullTypeEyE10Policy1000ELNS0_9SortOrderE0EjS6_yiiNS1_21identity_decomposer_tEEEvPT5_SC_PT3_PKSD_PT1_PKSH_PT2_PKSL_T4_iiT6_)
        /*0140*/ 	.word	0x00000050


	//----- nvinfo : EIATTR_FRAME_SIZE
	.align		4
.L_99:
        /*0144*/ 	.byte	0x04, 0x11
        /*0146*/ 	.short	(.L_101 - .L_100)
	.align		4
.L_100:
        /*0148*/ 	.word	index@(_ZN3cub18CUB_300001_SM_10006detail10radix_sort29DeviceRadixSortOnesweepKernelINS1_5radix10policy_hubIjNS0_8NullTypeEyE10Policy1000ELNS0_9SortOrderE0EjS6_yiiNS1_21identity_decomposer_tEEEvPT5_SC_PT3_PKSD_PT1_PKSH_PT2_PKSL_T4_iiT6_)
        /*014c*/ 	.word	0x00000010


	//----- nvinfo : EIATTR_MIN_STACK_SIZE
	.align		4
.L_101:
        /*0150*/ 	.byte	0x04, 0x12
        /*0152*/ 	.short	(.L_103 - .L_102)
	.align		4
.L_102:
        /*0154*/ 	.word	index@(_ZN3cub18CUB_300001_SM_10006detail10radix_sort29DeviceRadixSortOnesweepKernelINS1_5radix10policy_hubIjNS0_8NullTypeEyE10Policy1000ELNS0_9SortOrderE0EjS6_yiiNS1_21identity_decomposer_tEEEvPT5_SC_PT3_PKSD_PT1_PKSH_PT2_PKSL_T4_iiT6_)
        /*0158*/ 	.word	0x00000010


	//----- nvinfo : EIATTR_MIN_STACK_SIZE
	.align		4
.L_103:
        /*015c*/ 	.byte	0x04, 0x12
        /*015e*/ 	.short	(.L_105 - .L_104)
	.align		4
.L_104:
        /*0160*/ 	.word	index@(_ZN3cub18CUB_300001_SM_10006detail10radix_sort33DeviceRadixSortExclusiveSumKernelINS1_5radix10policy_hubIjNS0_8NullTypeEyE10Policy1000EyEEvPT0_)
        /*0164*/ 	.word	0x00000000


	//----- nvinfo : EIATTR_MIN_STACK_SIZE
	.align		4
.L_105:
        /*0168*/ 	.byte	0x04, 0x12
        /*016a*/ 	.short	(.L_107 - .L_106)
	.align		4
.L_106:
        /*016c*/ 	.word	index@(_ZN3cub18CUB_300001_SM_10006detail10radix_sort30DeviceRadixSortHistogramKernelINS1_5radix10policy_hubIjNS0_8NullTypeEyE10Policy1000ELNS0_9SortOrderE0EjyNS1_21identity_decomposer_tEEEvPT2_PKT1_SB_iiT3_)
        /*0170*/ 	.word	0x00000000


	//----- nvinfo : EIATTR_MIN_STACK_SIZE
	.align		4
.L_107:
        /*0174*/ 	.byte	0x04, 0x12
        /*0176*/ 	.short	(.L_109 - .L_108)
	.align		4
.L_108:
        /*0178*/ 	.word	index@(_ZN3cub18CUB_300001_SM_10006detail10radix_sort31DeviceRadixSortSingleTileKernelINS1_5radix10policy_hubIjNS0_8NullTypeEyE10Policy1000ELNS0_9SortOrderE0EjS6_yNS1_21identity_decomposer_tEEEvPKT1_PSB_PKT2_PSF_T3_iiT4_)
        /*017c*/ 	.word	0x00000000


	//----- nvinfo : EIATTR_MIN_STACK_SIZE
	.align		4
.L_109:
        /*0180*/ 	.byte	0x04, 0x12
        /*0182*/ 	.short	(.L_111 - .L_110)
	.align		4
.L_110:
        /*0184*/ 	.word	index@(_ZN3cub18CUB_300001_SM_10006detail11EmptyKernelIvEEvv)
        /*0188*/ 	.word	0x00000000


	//----- nvinfo : EIATTR_MIN_STACK_SIZE
	.align		4
.L_111:
        /*018c*/ 	.byte	0x04, 0x12
        /*018e*/ 	.short	(.L_113 - .L_112)
	.align		4
.L_112:
        /*0190*/ 	.word	index@(_Z21radixScatterOptimizedPjS_S_S_iii)
        /*0194*/ 	.word	0x00000018


	//----- nvinfo : EIATTR_MIN_STACK_SIZE
	.align		4
.L_113:
        /*0198*/ 	.byte	0x04, 0x12
        /*019a*/ 	.short	(.L_115 - .L_114)
	.align		4
.L_114:
        /*019c*/ 	.word	index@(_Z18radixScatterKernelPjS_S_ii)
        /*01a0*/ 	.word	0x00000000


	//----- nvinfo : EIATTR_MIN_STACK_SIZE
	.align		4
.L_115:
        /*01a4*/ 	.byte	0x04, 0x12
        /*01a6*/ 	.short	(.L_117 - .L_116)
	.align		4
.L_116:
        /*01a8*/ 	.word	index@(_Z14blockPrefixSumPjS_i)
        /*01ac*/ 	.word	0x00000000


	//----- nvinfo : EIATTR_MIN_STACK_SIZE
	.align		4
.L_117:
        /*01b0*/ 	.byte	0x04, 0x12
        /*01b2*/ 	.short	(.L_119 - .L_118)
	.align		4
.L_118:
        /*01b4*/ 	.word	index@(_Z17parallelPrefixSumPji)
        /*01b8*/ 	.word	0x00000000


	//----- nvinfo : EIATTR_MIN_STACK_SIZE
	.align		4
.L_119:
        /*01bc*/ 	.byte	0x04, 0x12
        /*01be*/ 	.short	(.L_121 - .L_120)
	.align		4
.L_120:
        /*01c0*/ 	.word	index@(_Z16radixCountKernelPjS_ii)
        /*01c4*/ 	.word	0x00000000


	//----- nvinfo : EIATTR_MIN_STACK_SIZE
	.align		4
.L_121:
        /*01c8*/ 	.byte	0x04, 0x12
        /*01ca*/ 	.short	(.L_123 - .L_122)
	.align		4
.L_122:
        /*01cc*/ 	.word	index@(_Z23reverseCopySharedKernelPiS_i)
        /*01d0*/ 	.word	0x00000000


	//----- nvinfo : EIATTR_MIN_STACK_SIZE
	.align		4
.L_123:
        /*01d4*/ 	.byte	0x04, 0x12
        /*01d6*/ 	.short	(.L_125 - .L_124)
	.align		4
.L_124:
        /*01d8*/ 	.word	index@(_Z18reverseCopyKernelNPiS_i)
        /*01dc*/ 	.word	0x00000000


	//----- nvinfo : EIATTR_MIN_STACK_SIZE
	.align		4
.L_125:
        /*01e0*/ 	.byte	0x04, 0x12
        /*01e2*/ 	.short	(.L_127 - .L_126)
	.align		4
.L_126:
        /*01e4*/ 	.word	index@(_Z17reverseCopyKernelPiS_i)
        /*01e8*/ 	.word	0x00000000


	//----- nvinfo : EIATTR_MIN_STACK_SIZE
	.align		4
.L_127:
        /*01ec*/ 	.byte	0x04, 0x12
        /*01ee*/ 	.short	(.L_129 - .L_128)
	.align		4
.L_128:
        /*01f0*/ 	.word	index@(_Z10initKernelPii)
        /*01f4*/ 	.word	0x00000000
.L_129:


//--------------------- .nv.compat                --------------------------
	.section	.nv.compat,"",@"SHT_CUDA_COMPAT_INFO"
	.align	4
        /*0000*/ 	.byte	0x02, 0x09, 0x00, 0x00, 0x02, 0x02, 0x01, 0x00, 0x02, 0x05, 0x05, 0x00, 0x03, 0x07, 0x01, 0x01
        /*0010*/ 	.byte	0x02, 0x03, 0x00, 0x00, 0x02, 0x06, 0x01, 0x00, 0x04, 0x0b, 0x08, 0x00, 0x09, 0x00, 0x00, 0x00
        /*0020*/ 	.byte	0x00, 0x00, 0x00, 0x00


//--------------------- .nv.info._ZN3cub18CUB_300001_SM_10006detail10radix_sort29DeviceRadixSortOnesweepKernelINS1_5radix10policy_hubIjNS0_8NullTypeEyE10Policy1000ELNS0_9SortOrderE0EjS6_yiiNS1_21identity_decomposer_tEEEvPT5_SC_PT3_PKSD_PT1_PKSH_PT2_PKSL_T4_iiT6_ --------------------------
	.section	.nv.info._ZN3cub18CUB_300001_SM_10006detail10radix_sort29DeviceRadixSortOnesweepKernelINS1_5radix10policy_hubIjNS0_8NullTypeEyE10Policy1000ELNS0_9SortOrderE0EjS6_yiiNS1_21identity_decomposer_tEEEvPT5_SC_PT3_PKSD_PT1_PKSH_PT2_PKSL_T4_iiT6_,"",@"SHT_CUDA_INFO"
	.sectionflags	@""
	.align	4


	//----- nvinfo : EIATTR_CUDA_API_VERSION
	.align		4
        /*0000*/ 	.byte	0x04, 0x37
        /*0002*/ 	.short	(.L_131 - .L_130)
.L_130:
        /*0004*/ 	.word	0x00000082


	//----- nvinfo : EIATTR_KPARAM_INFO
	.align		4
.L_131:
        /*0008*/ 	.byte	0x04, 0x17
        /*000a*/ 	.short	(.L_133 - .L_132)
.L_132:
        /*000c*/ 	.word	0x00000000
        /*0010*/ 	.short	0x000b
        /*0012*/ 	.short	0x004c
        /*0014*/ 	.byte	0x00, 0xf0, 0x05, 0x00


	//----- nvinfo : EIATTR_KPARAM_INFO
	.align		4
.L_133:
        /*0018*/ 	.byte	0x04, 0x17
        /*001a*/ 	.short	(.L_135 - .L_134)
.L_134:
        /*001c*/ 	.word	0x00000000
        /*0020*/ 	.short	0x000a
        /*0022*/ 	.short	0x0048
        /*0024*/ 	.byte	0x00, 0xf0, 0x11, 0x00


	//----- nvinfo : EIATTR_KPARAM_INFO
	.align		4
.L_135:
        /*0028*/ 	.byte	0x04, 0x17
        /*002a*/ 	.short	(.L_137 - .L_136)
.L_136:
        /*002c*/ 	.word	0x00000000
        /*0030*/ 	.short	0x0009
        /*0032*/ 	.short	0x0044
        /*0034*/ 	.byte	0x00, 0xf0, 0x11, 0x00


	//----- nvinfo : EIATTR_KPARAM_INFO
	.align		4
.L_137:
        /*0038*/ 	.byte	0x04, 0x17
        /*003a*/ 	.short	(.L_139 - .L_138)
.L_138:
        /*003c*/ 	.word	0x00000000
        /*0040*/ 	.short	0x0008
        /*0042*/ 	.short	0x0040
        /*0044*/ 	.byte	0x00, 0xf0, 0x11, 0x00


	//----- nvinfo : EIATTR_KPARAM_INFO
	.align		4
.L_139:
        /*0048*/ 	.byte	0x04, 0x17
        /*004a*/ 	.short	(.L_141 - .L_140)
.L_140:
        /*004c*/ 	.word	0x00000000
        /*0050*/ 	.short	0x0007
        /*0052*/ 	.short	0x0038
        /*0054*/ 	.byte	0x00, 0xf5, 0x21, 0x00


	//----- nvinfo : EIATTR_KPARAM_INFO
	.align		4
.L_141:
        /*0058*/ 	.byte	0x04, 0x17
        /*005a*/ 	.short	(.L_143 - .L_142)
.L_142:
        /*005c*/ 	.word	0x00000000
        /*0060*/ 	.short	0x0006
        /*0062*/ 	.short	0x0030
        /*0064*/ 	.byte	0x00, 0xf5, 0x21, 0x00


	//----- nvinfo : EIATTR_KPARAM_INFO
	.align		4
.L_143:
        /*0068*/ 	.byte	0x04, 0x17
        /*006a*/ 	.short	(.L_145 - .L_144)
.L_144:
        /*006c*/ 	.word	0x00000000
        /*0070*/ 	.short	0x0005
        /*0072*/ 	.short	0x0028
        /*0074*/ 	.byte	0x00, 0xf5, 0x21, 0x00


	//----- nvinfo : EIATTR_KPARAM_INFO
	.align		4
.L_145:
        /*0078*/ 	.byte	0x04, 0x17
        /*007a*/ 	.short	(.L_147 - .L_146)
.L_146:
        /*007c*/ 	.word	0x00000000
        /*0080*/ 	.short	0x0004
        /*0082*/ 	.short	0x0020
        /*0084*/ 	.byte	0x00, 0xf5, 0x21, 0x00


	//----- nvinfo : EIATTR_KPARAM_INFO
	.align		4
.L_147:
        /*0088*/ 	.byte	0x04, 0x17
        /*008a*/ 	.short	(.L_149 - .L_148)
.L_148:
        /*008c*/ 	.word	0x00000000
        /*0090*/ 	.short	0x0003
        /*0092*/ 	.short	0x0018
        /*0094*/ 	.byte	0x00, 0xf5, 0x21, 0x00


	//----- nvinfo : EIATTR_KPARAM_INFO
	.align		4
.L_149:
        /*0098*/ 	.byte	0x04, 0x17
        /*009a*/ 	.short	(.L_151 - .L_150)
.L_150:
        /*009c*/ 	.word	0x00000000
        /*00a0*/ 	.short	0x0002
        /*00a2*/ 	.short	0x0010
        /*00a4*/ 	.byte	0x00, 0xf5, 0x21, 0x00


	//----- nvinfo : EIATTR_KPARAM_INFO
	.align		4
.L_151:
        /*00a8*/ 	.byte	0x04, 0x17
        /*00aa*/ 	.short	(.L_153 - .L_152)
.L_152:
        /*00ac*/ 	.word	0x00000000
        /*00b0*/ 	.short	0x0001
        /*00b2*/ 	.short	0x0008
        /*00b4*/ 	.byte	0x00, 0xf5, 0x21, 0x00


	//----- nvinfo : EIATTR_KPARAM_INFO
	.align		4
.L_153:
        /*00b8*/ 	.byte	0x04, 0x17
        /*00ba*/ 	.short	(.L_155 - .L_154)
.L_154:
        /*00bc*/ 	.word	0x00000000
        /*00c0*/ 	.short	0x0000
        /*00c2*/ 	.short	0x0000
        /*00c4*/ 	.byte	0x00, 0xf5, 0x21, 0x00


	//----- nvinfo : EIATTR_SPARSE_MMA_MASK
	.align		4
.L_155:
        /*00c8*/ 	.byte	0x03, 0x50
        /*00ca*/ 	.short	0x0000


	//----- nvinfo : EIATTR_MAXREG_COUNT
	.align		4
        /*00cc*/ 	.byte	0x03, 0x1b
        /*00ce*/ 	.short	0x00a8


	//----- nvinfo : EIATTR_NUM_BARRIERS
	.align		4
        /*00d0*/ 	.byte	0x02, 0x4c
        /*00d2*/ 	.byte	0x01
	.zero		1


	//----- nvinfo : EIATTR_ANNOTATIONS
	.align		4
        /*00d4*/ 	.byte	0x04, 0x55
        /*00d6*/ 	.short	(.L_157 - .L_156)


	//   ....[0]....
.L_156:
        /*00d8*/ 	.word	0x00000001
        /*00dc*/ 	.byte	0x40, 0x0e, 0x00, 0x00, 0x01, 0x00, 0x00, 0x00, 0x20, 0x10, 0x00, 0x00, 0x01, 0x00, 0x00, 0x00
        /*00ec*/ 	.byte	0xa0, 0x10, 0x00, 0x00, 0x01, 0x00, 0x00, 0x00, 0x00, 0x25, 0x00, 0x00, 0x01, 0x00, 0x00, 0x00
        /*00fc*/ 	.byte	0xc0, 0x39, 0x00, 0x00, 0x01, 0x00, 0x00, 0x00, 0x00, 0x3c, 0x00, 0x00, 0x01, 0x00, 0x00, 0x00
        /*010c*/ 	.byte	0x20, 0x52, 0x00, 0x00


	//----- nvinfo : EIATTR_MERCURY_ISA_VERSION
	.align		4
.L_157:
        /*0110*/ 	.byte	0x03, 0x5f
        /*0112*/ 	.short	0x0101


	//----- nvinfo : EIATTR_COOP_GROUP_MASK_REGIDS
	.align		4
        /*0114*/ 	.byte	0x04, 0x29
        /*0116*/ 	.short	(.L_159 - .L_158)


	//   ....[0]....
.L_158:
        /*0118*/ 	.word	0xffffffff


	//   ....[1]....
        /*011c*/ 	.word	0x05000000


	//   ....[2]....
        /*0120*/ 	.word	0xffffffff


	//   ....[3]....
        /*0124*/ 	.word	0xffffffff


	//   ....[4]....
        /*0128*/ 	.word	0xffffffff


	//   ....[5]....
        /*012c*/ 	.word	0xffffffff


	//   ....[6]....
        /*0130*/ 	.word	0xffffffff


	//   ....[7]....
        /*0134*/ 	.word	0xffffffff


	//   ....[8]....
        /*0138*/ 	.word	0xffffffff


	//   ....[9]....
        /*013c*/ 	.word	0xffffffff


	//   ....[10]....
        /*0140*/ 	.word	0xffffffff


	//   ....[11]....
        /*0144*/ 	.word	0xffffffff


	//   ....[12]....
        /*0148*/ 	.word	0xffffffff


	//   ....[13]....
        /*014c*/ 	.word	0xffffffff


	//   ....[14]....
        /*0150*/ 	.word	0xffffffff


	//   ....[15]....
        /*0154*/ 	.word	0xffffffff


	//   ....[16]....
        /*0158*/ 	.word	0xffffffff


	//   ....[17]....
        /*015c*/ 	.word	0xffffffff


	//   ....[18]....
        /*0160*/ 	.word	0xffffffff


	//   ....[19]....
        /*0164*/ 	.word	0xffffffff


	//   ....[20]....
        /*0168*/ 	.word	0xffffffff


	//   ....[21]....
        /*016c*/ 	.word	0xffffffff


	//   ....[22]....
        /*0170*/ 	.word	0xffffffff


	//   ....[23]....
        /*0174*/ 	.word	0xffffffff


	//   ....[24]....
        /*0178*/ 	.word	0xffffffff


	//   ....[25]....
        /*017c*/ 	.word	0xffffffff


	//   ....[26]....
        /*0180*/ 	.word	0xffffffff


	//   ....[27]....
        /*0184*/ 	.word	0xffffffff


	//   ....[28]....
        /*0188*/ 	.word	0xffffffff


	//   ....[29]....
        /*018c*/ 	.word	0xffffffff


	//   ....[30]....
        /*0190*/ 	.word	0xffffffff


	//   ....[31]....
        /*0194*/ 	.word	0xffffffff


	//   ....[32]....
        /*0198*/ 	.word	0xffffffff


	//   ....[33]....
        /*019c*/ 	.word	0xffffffff


	//   ....[34]....
        /*01a0*/ 	.word	0xffffffff


	//   ....[35]....
        /*01a4*/ 	.word	0xffffffff


	//   ....[36]....
        /*01a8*/ 	.word	0xffffffff


	//   ....[37]....
        /*01ac*/ 	.word	0xffffffff


	//   ....[38]....
        /*01b0*/ 	.word	0xffffffff


	//   ....[39]....
        /*01b4*/ 	.word	0xffffffff


	//   ....[40]....
        /*01b8*/ 	.word	0xffffffff


	//   ....[41]....
        /*01bc*/ 	.word	0xffffffff


	//   ....[42]....
        /*01c0*/ 	.word	0xffffffff


	//   ....[43]....
        /*01c4*/ 	.word	0xffffffff


	//   ....[44]....
        /*01c8*/ 	.word	0xffffffff


	//   ....[45]....
        /*01cc*/ 	.word	0xffffffff


	//   ....[46]....
        /*01d0*/ 	.word	0xffffffff


	//   ....[47]....
        /*01d4*/ 	.word	0xffffffff


	//   ....[48]....
        /*01d8*/ 	.word	0xffffffff


	//   ....[49]....
        /*01dc*/ 	.word	0xffffffff


	//   ....[50]....
        /*01e0*/ 	.word	0xffffffff


	//   ....[51]....
        /*01e4*/ 	.word	0xffffffff


	//   ....[52]....
        /*01e8*/ 	.word	0xffffffff


	//   ....[53]....
        /*01ec*/ 	.word	0xffffffff


	//   ....[54]....
        /*01f0*/ 	.word	0xffffffff


	//   ....[55]....
        /*01f4*/ 	.word	0xffffffff


	//   ....[56]....
        /*01f8*/ 	.word	0xffffffff


	//   ....[57]....
        /*01fc*/ 	.word	0xffffffff


	//   ....[58]....
        /*0200*/ 	.word	0xffffffff


	//   ....[59]....
        /*0204*/ 	.word	0xffffffff


	//   ....[60]....
        /*0208*/ 	.word	0xffffffff


	//   ....[61]....
        /*020c*/ 	.word	0xffffffff


	//   ....[62]....
        /*0210*/ 	.word	0xffffffff


	//   ....[63]....
        /*0214*/ 	.word	0xffffffff


	//   ....[64]....
        /*0218*/ 	.word	0xffffffff


	//   ....[65]....
        /*021c*/ 	.word	0xffffffff


	//   ....[66]....
        /*0220*/ 	.word	0xffffffff


	//   ....[67]....
        /*0224*/ 	.word	0xffffffff


	//   ....[68]....
        /*0228*/ 	.word	0xffffffff


	//   ....[69]....
        /*022c*/ 	.word	0xffffffff


	//   ....[70]....
        /*0230*/ 	.word	0xffffffff


	//   ....[71]....
        /*0234*/ 	.word	0xffffffff


	//   ....[72]....
        /*0238*/ 	.word	0xffffffff


	//   ....[73]....
        /*023c*/ 	.word	0xffffffff


	//   ....[74]....
        /*0240*/ 	.word	0xffffffff


	//   ....[75]....
        /*0244*/ 	.word	0xffffffff


	//   ....[76]....
        /*0248*/ 	.word	0xffffffff


	//   ....[77]....
        /*024c*/ 	.word	0xffffffff


	//   ....[78]....
        /*0250*/ 	.word	0xffffffff


	//   ....[79]....
        /*0254*/ 	.word	0xffffffff


	//   ....[80]....
        /*0258*/ 	.word	0xffffffff


	//   ....[81]....
        /*025c*/ 	.word	0xffffffff


	//   ....[82]....
        /*0260*/ 	.word	0xffffffff


	//   ....[83]....
        /*0264*/ 	.word	0xffffffff


	//   ....[84]....
        /*0268*/ 	.word	0xffffffff


	//   ....[85]....
        /*026c*/ 	.word	0xffffffff


	//   ....[86]....
        /*0270*/ 	.word	0xffffffff


	//   ....[87]....
        /*0274*/ 	.word	0xffffffff


	//   ....[88]....
        /*0278*/ 	.word	0xffffffff


	//   ....[89]....
        /*027c*/ 	.word	0xffffffff


	//   ....[90]....
        /*0280*/ 	.word	0xffffffff


	//   ....[91]....
        /*0284*/ 	.word	0xffffffff


	//   ....[92]....
        /*0288*/ 	.word	0xffffffff


	//   ....[93]....
        /*028c*/ 	.word	0xffffffff


	//   ....[94]....
        /*0290*/ 	.word	0xffffffff


	//   ....[95]....
        /*0294*/ 	.word	0xffffffff


	//   ....[96]....
        /*0298*/ 	.word	0xffffffff


	//   ....[97]....
        /*029c*/ 	.word	0xffffffff


	//   ....[98]....
        /*02a0*/ 	.word	0xffffffff


	//   ....[99]....
        /*02a4*/ 	.word	0xffffffff


	//   ....[100]....
        /*02a8*/ 	.word	0xffffffff


	//   ....[101]....
        /*02ac*/ 	.word	0xffffffff


	//   ....[102]....
        /*02b0*/ 	.word	0xffffffff


	//   ....[103]....
        /*02b4*/ 	.word	0xffffffff


	//   ....[104]....
        /*02b8*/ 	.word	0xffffffff


	//   ....[105]....
        /*02bc*/ 	.word	0xffffffff


	//   ....[106]....
        /*02c0*/ 	.word	0xffffffff


	//   ....[107]....
        /*02c4*/ 	.word	0xffffffff


	//   ....[108]....
        /*02c8*/ 	.word	0xffffffff


	//   ....[109]....
        /*02cc*/ 	.word	0xffffffff


	//   ....[110]....
        /*02d0*/ 	.word	0xffffffff


	//   ....[111]....
        /*02d4*/ 	.word	0xffffffff


	//   ....[112]....
        /*02d8*/ 	.word	0xffffffff


	//   ....[113]....
        /*02dc*/ 	.word	0xffffffff


	//   ....[114]....
        /*02e0*/ 	.word	0xffffffff


	//   ....[115]....
        /*02e4*/ 	.word	0xffffffff


	//   ....[116]....
        /*02e8*/ 	.word	0xffffffff


	//   ....[117]....
        /*02ec*/ 	.word	0xffffffff


	//   ....[118]....
        /*02f0*/ 	.word	0xffffffff


	//   ....[119]....
        /*02f4*/ 	.word	0xffffffff


	//   ....[120]....
        /*02f8*/ 	.word	0xffffffff


	//   ....[121]....
        /*02fc*/ 	.word	0xffffffff


	//   ....[122]....
        /*0300*/ 	.word	0xffffffff


	//   ....[123]....
        /*0304*/ 	.word	0xffffffff


	//   ....[124]....
        /*0308*/ 	.word	0xffffffff


	//   ....[125]....
        /*030c*/ 	.word	0xffffffff


	//   ....[126]....
        /*0310*/ 	.word	0xffffffff


	//   ....[127]....
        /*0314*/ 	.word	0xffffffff


	//   ....[128]....
        /*0318*/ 	.word	0xffffffff


	//   ....[129]....
        /*031c*/ 	.word	0xffffffff


	//   ....[130]....
        /*0320*/ 	.word	0xffffffff


	//   ....[131]....
        /*0324*/ 	.word	0xffffffff


	//   ....[132]....
        /*0328*/ 	.word	0xffffffff


	//   ....[133]....
        /*032c*/ 	.word	0xffffffff


	//   ....[134]....
        /*0330*/ 	.word	0xffffffff


	//   ....[135]....
        /*0334*/ 	.word	0xffffffff


	//   ....[136]....
        /*0338*/ 	.word	0xffffffff


	//   ....[137]....
        /*033c*/ 	.word	0xffffffff


	//   ....[138]....
        /*0340*/ 	.word	0xffffffff


	//   ....[139]....
        /*0344*/ 	.word	0xffffffff


	//   ....[140]....
        /*0348*/ 	.word	0xffffffff


	//   ....[141]....
        /*034c*/ 	.word	0xffffffff


	//   ....[142]....
        /*0350*/ 	.word	0xffffffff


	//   ....[143]....
        /*0354*/ 	.word	0xffffffff


	//   ....[144]....
        /*0358*/ 	.word	0xffffffff


	//   ....[145]....
        /*035c*/ 	.word	0xffffffff


	//   ....[146]....
        /*0360*/ 	.word	0xffffffff


	//   ....[147]....
        /*0364*/ 	.word	0xffffffff


	//   ....[148]....
        /*0368*/ 	.word	0xffffffff


	//   ....[149]....
        /*036c*/ 	.word	0xffffffff


	//   ....[150]....
        /*0370*/ 	.word	0xffffffff


	//   ....[151]....
        /*0374*/ 	.word	0xffffffff


	//   ....[152]....
        /*0378*/ 	.word	0xffffffff


	//   ....[153]....
        /*037c*/ 	.word	0xffffffff


	//   ....[154]....
        /*0380*/ 	.word	0xffffffff


	//   ....[155]....
        /*0384*/ 	.word	0xffffffff


	//   ....[156]....
        /*0388*/ 	.word	0xffffffff


	//   ....[157]....
        /*038c*/ 	.word	0xffffffff


	//   ....[158]....
        /*0390*/ 	.word	0xffffffff


	//   ....[159]....
        /*0394*/ 	.word	0xffffffff


	//   ....[160]....
        /*0398*/ 	.word	0xffffffff


	//   ....[161]....
        /*039c*/ 	.word	0xffffffff


	//   ....[162]....
        /*03a0*/ 	.word	0xffffffff


	//   ....[163]....
        /*03a4*/ 	.word	0xffffffff


	//   ....[164]....
        /*03a8*/ 	.word	0xffffffff


	//   ....[165]....
        /*03ac*/ 	.word	0xffffffff


	//   ....[166]....
        /*03b0*/ 	.word	0xffffffff


	//   ....[167]....
        /*03b4*/ 	.word	0xffffffff


	//   ....[168]....
        /*03b8*/ 	.word	0xffffffff


	//   ....[169]....
        /*03bc*/ 	.word	0xffffffff


	//   ....[170]....
        /*03c0*/ 	.word	0xffffffff


	//   ....[171]....
        /*03c4*/ 	.word	0xffffffff


	//   ....[172]....
        /*03c8*/ 	.word	0xffffffff


	//   ....[173]....
        /*03cc*/ 	.word	0xffffffff


	//   ....[174]....
        /*03d0*/ 	.word	0xffffffff


	//   ....[175]....
        /*03d4*/ 	.word	0xffffffff


	//   ....[176]....
        /*03d8*/ 	.word	0xffffffff


	//   ....[177]....
        /*03dc*/ 	.word	0xffffffff


	//   ....[178]....
        /*03e0*/ 	.word	0x05000002


	//   ....[179]....
        /*03e4*/ 	.word	0xffffffff


	//   ....[180]....
        /*03e8*/ 	.word	0xffffffff


	//   ....[181]....
        /*03ec*/ 	.word	0xffffffff


	//   ....[182]....
        /*03f0*/ 	.word	0xffffffff


	//   ....[183]....
        /*03f4*/ 	.word	0xffffffff


	//   ....[184]....
        /*03f8*/ 	.word	0xffffffff


	//   ....[185]....
        /*03fc*/ 	.word	0xffffffff


	//   ....[186]....
        /*0400*/ 	.word	0xffffffff


	//   ....[187]....
        /*0404*/ 	.word	0xffffffff


	//   ....[188]....
        /*0408*/ 	.word	0xffffffff


	//   ....[189]....
        /*040c*/ 	.word	0xffffffff


	//   ....[190]....
        /*0410*/ 	.word	0xffffffff


	//   ....[191]....
        /*0414*/ 	.word	0xffffffff


	//   ....[192]....
        /*0418*/ 	.word	0xffffffff


	//   ....[193]....
        /*041c*/ 	.word	0xffffffff


	//   ....[194]....
        /*0420*/ 	.word	0xffffffff


	//   ....[195]....
        /*0424*/ 	.word	0xffffffff


	//   ....[196]....
        /*0428*/ 	.word	0xffffffff


	//   ....[197]....
        /*042c*/ 	.word	0xffffffff


	//   ....[198]....
        /*0430*/ 	.word	0xffffffff


	//   ....[199]....
        /*0434*/ 	.word	0xffffffff


	//   ....[200]....
        /*0438*/ 	.word	0xffffffff


	//   ....[201]....
        /*043c*/ 	.word	0xffffffff


	//   ....[202]....
        /*0440*/ 	.word	0xffffffff


	//   ....[203]....
        /*0444*/ 	.word	0xffffffff


	//   ....[204]....
        /*0448*/ 	.word	0xffffffff


	//   ....[205]....
        /*044c*/ 	.word	0xffffffff


	//   ....[206]....
        /*0450*/ 	.word	0xffffffff


	//   ....[207]....
        /*0454*/ 	.word	0xffffffff


	//   ....[208]....
        /*0458*/ 	.word	0xffffffff


	//   ....[209]....
        /*045c*/ 	.word	0xffffffff


	//   ....[210]....
        /*0460*/ 	.word	0xffffffff


	//   ....[211]....
        /*0464*/ 	.word	0xffffffff


	//   ....[212]....
        /*0468*/ 	.word	0xffffffff


	//   ....[213]....
        /*046c*/ 	.word	0xffffffff


	//   ....[214]....
        /*0470*/ 	.word	0xffffffff


	//   ....[215]....
        /*0474*/ 	.word	0xffffffff


	//   ....[216]....
        /*0478*/ 	.word	0xffffffff


	//   ....[217]....
        /*047c*/ 	.word	0x0500004c


	//   ....[218]....
        /*0480*/ 	.word	0x0500004c


	//   ....[219]....
        /*0484*/ 	.word	0x0500004c


	//   ....[220]....
        /*0488*/ 	.word	0x0500004c


	//   ....[221]....
        /*048c*/ 	.word	0x0500004c


	//----- nvinfo : EIATTR_COOP_GROUP_INSTR_OFFSETS
	.align		4
.L_159:
        /*0490*/ 	.byte	0x04, 0x28
        /*0492*/ 	.short	(.L_161 - .L_160)


	//   ....[0]....
.L_160:
        /*0494*/ 	.word	0x00000f20


	//   ....[1]....
        /*0498*/ 	.word	0x00001870


	//   ....[2]....
        /*049c*/ 	.word	0x000022e0


	//   ....[3]....
        /*04a0*/ 	.word	0x00002300


	//   ....[4]....
        /*04a4*/ 	.word	0x00002320


	//   ....[5]....
        /*04a8*/ 	.word	0x00002340


	//   ....[6]....
        /*04ac*/ 	.word	0x00002360


	//   ....[7]....
        /*04b0*/ 	.word	0x00002850


	//   ....[8]....
        /*04b4*/ 	.word	0x00002860


	//   ....[9]....
        /*04b8*/ 	.word	0x00002880


	//   ....[10]....
        /*04bc*/ 	.word	0x000028a0


	//   ....[11]....
        /*04c0*/ 	.word	0x000028f0


	//   ....[12]....
        /*04c4*/ 	.word	0x00002920


	//   ....[13]....
        /*04c8*/ 	.word	0x00002960


	//   ....[14]....
        /*04cc*/ 	.word	0x000029a0


	//   ....[15]....
        /*04d0*/ 	.word	0x00002a70


	//   ....[16]....
        /*04d4*/ 	.word	0x00002ad0


	//   ....[17]....
        /*04d8*/ 	.word	0x00002ae0


	//   ....[18]....
        /*04dc*/ 	.word	0x00002b10


	//   ....[19]....
        /*04e0*/ 	.word	0x00002b40


	//   ....[20]....
        /*04e4*/ 	.word	0x00002b80


	//   ....[21]....
        /*04e8*/ 	.word	0x00002ba0


	//   ....[22]....
        /*04ec*/ 	.word	0x00002be0


	//   ....[23]....
        /*04f0*/ 	.word	0x00002c00


	//   ....[24]....
        /*04f4*/ 	.word	0x00002ce0


	//   ....[25]....
        /*04f8*/ 	.word	0x00002cf0


	//   ....[26]....
        /*04fc*/ 	.word	0x00002d20


	//   ....[27]....
        /*0500*/ 	.word	0x00002d50


	//   ....[28]....
        /*0504*/ 	.word	0x00002d90


	//   ....[29]....
        /*0508*/ 	.word	0x00002db0


	//   ....[30]....
        /*050c*/ 	.word	0x00002df0


	//   ....[31]....
        /*0510*/ 	.word	0x00002e10


	//   ....[32]....
        /*0514*/ 	.word	0x00002e70


	//   ....[33]....
        /*0518*/ 	.word	0x00002f00


	//   ....[34]....
        /*051c*/ 	.word	0x00002f20


	//   ....[35]....
        /*0520*/ 	.word	0x00002f30


	//   ....[36]....
        /*0524*/ 	.word	0x00002f60


	//   ....[37]....
        /*0528*/ 	.word	0x00002f90


	//   ....[38]....
        /*052c*/ 	.word	0x00002fd0


	//   ....[39]....
        /*0530*/ 	.word	0x00002ff0


	//   ....[40]....
        /*0534*/ 	.word	0x00003030


	//   ....[41]....
        /*0538*/ 	.word	0x00003050


	//   ....[42]....
        /*053c*/ 	.word	0x00003130


	//   ....[43]....
        /*0540*/ 	.word	0x00003160


	//   ....[44]....
        /*0544*/ 	.word	0x00003170


	//   ....[45]....
        /*0548*/ 	.word	0x000031a0


	//   ....[46]....
        /*054c*/ 	.word	0x000031d0


	//   ....[47]....
        /*0550*/ 	.word	0x00003210


	//   ....[48]....
        /*0554*/ 	.word	0x00003230


	//   ....[49]....
        /*0558*/ 	.word	0x00003270


	//   ....[50]....
        /*055c*/ 	.word	0x00003290


	//   ....[51]....
        /*0560*/ 	.word	0x00003360


	//   ....[52]....
        /*0564*/ 	.word	0x00003380


	//   ....[53]....
        /*0568*/ 	.word	0x00003390


	//   ....[54]....
        /*056c*/ 	.word	0x000033c0


	//   ....[55]....
        /*0570*/ 	.word	0x000033f0


	//   ....[56]....
        /*0574*/ 	.word	0x00003430


	//   ....[57]....
        /*0578*/ 	.word	0x00003450


	//   ....[58]....
        /*057c*/ 	.word	0x00003490


	//   ....[59]....
        /*0580*/ 	.word	0x000034b0


	//   ....[60]....
        /*0584*/ 	.word	0x00003590


	//   ....[61]....
        /*0588*/ 	.word	0x000035b0


	//   ....[62]....
        /*058c*/ 	.word	0x000035c0


	//   ....[63]....
        /*0590*/ 	.word	0x000035f0


	//   ....[64]....
        /*0594*/ 	.word	0x00003620


	//   ....[65]....
        /*0598*/ 	.word	0x00003670


	//   ....[66]....
        /*059c*/ 	.word	0x00003690


	//   ....[67]....
        /*05a0*/ 	.word	0x000036d0


	//   ....[68]....
        /*05a4*/ 	.word	0x000036f0


	//   ....[69]....
        /*05a8*/ 	.word	0x000037c0


	//   ....[70]....
        /*05ac*/ 	.word	0x000037e0


	//   ....[71]....
        /*05b0*/ 	.word	0x000037f0


	//   ....[72]....
        /*05b4*/ 	.word	0x00003820


	//   ....[73]....
        /*05b8*/ 	.word	0x00003850


	//   ....[74]....
        /*05bc*/ 	.word	0x00003890


	//   ....[75]....
        /*05c0*/ 	.word	0x000038b0


	//   ....[76]....
        /*05c4*/ 	.word	0x000038f0


	//   ....[77]....
        /*05c8*/ 	.word	0x00003910


	//   ....[78]....
        /*05cc*/ 	.word	0x00003a20


	//   ....[79]....
        /*05d0*/ 	.word	0x00003a30


	//   ....[80]....
        /*05d4*/ 	.word	0x00003a60


	//   ....[81]....
        /*05d8*/ 	.word	0x00003a90


	//   ....[82]....
        /*05dc*/ 	.word	0x00003ad0


	//   ....[83]....
        /*05e0*/ 	.word	0x00003ae0


	//   ....[84]....
        /*05e4*/ 	.word	0x00003b00


	//   ....[85]....
        /*05e8*/ 	.word	0x00003b40


	//   ....[86]....
        /*05ec*/ 	.word	0x00003b60


	//   ....[87]....
        /*05f0*/ 	.word	0x00003c50


	//   ....[88]....
        /*05f4*/ 	.word	0x00003c60


	//   ....[89]....
        /*05f8*/ 	.word	0x00003c90


	//   ....[90]....
        /*05fc*/ 	.word	0x00003cc0


	//   ....[91]....
        /*0600*/ 	.word	0x00003d00


	//   ....[92]....
        /*0604*/ 	.word	0x00003d10


	//   ....[93]....
        /*0608*/ 	.word	0x00003d30


	//   ....[94]....
        /*060c*/ 	.word	0x00003d70


	//   ....[95]....
        /*0610*/ 	.word	0x00003d90


	//   ....[96]....
        /*0614*/ 	.word	0x00003e90


	//   ....[97]....
        /*0618*/ 	.word	0x00003ea0


	//   ....[98]....
        /*061c*/ 	.word	0x00003ed0


	//   ....[99]....
        /*0620*/ 	.word	0x00003f00


	//   ....[100]....
        /*0624*/ 	.word	0x00003f40


	//   ....[101]....
        /*0628*/ 	.word	0x00003f50


	//   ....[102]....
        /*062c*/ 	.word	0x00003f70


	//   ....[103]....
        /*0630*/ 	.word	0x00003fb0


	//   ....[104]....
        /*0634*/ 	.word	0x00003fd0


	//   ....[105]....
        /*0638*/ 	.word	0x000040b0


	//   ....[106]....
        /*063c*/ 	.word	0x000040c0


	//   ....[107]....
        /*0640*/ 	.word	0x000040f0


	//   ....[108]....
        /*0644*/ 	.word	0x00004120


	//   ....[109]....
        /*0648*/ 	.word	0x00004160


	//   ....[110]....
        /*064c*/ 	.word	0x00004180


	//   ....[111]....
        /*0650*/ 	.word	0x000041c0


	//   ....[112]....
        /*0654*/ 	.word	0x000041e0


	//   ....[113]....
        /*0658*/ 	.word	0x00004240


	//   ....[114]....
        /*065c*/ 	.word	0x000042f0


	//   ....[115]....
        /*0660*/ 	.word	0x00004300


	//   ....[116]....
        /*0664*/ 	.word	0x00004330


	//   ....[117]....
        /*0668*/ 	.word	0x00004360


	//   ....[118]....
        /*066c*/ 	.word	0x000043a0


	//   ....[119]....
        /*0670*/ 	.word	0x000043b0


	//   ....[120]....
        /*0674*/ 	.word	0x000043d0


	//   ....[121]....
        /*0678*/ 	.word	0x00004410


	//   ....[122]....
        /*067c*/ 	.word	0x00004430


	//   ....[123]....
        /*0680*/ 	.word	0x00004510


	//   ....[124]....
        /*0684*/ 	.word	0x00004520


	//   ....[125]....
        /*0688*/ 	.word	0x00004550


	//   ....[126]....
        /*068c*/ 	.word	0x00004580


	//   ....[127]....
        /*0690*/ 	.word	0x000045c0


	//   ....[128]....
        /*0694*/ 	.word	0x000045d0


	//   ....[129]....
        /*0698*/ 	.word	0x000045f0


	//   ....[130]....
        /*069c*/ 	.word	0x00004630


	//   ....[131]....
        /*06a0*/ 	.word	0x00004650


	//   ....[132]....
        /*06a4*/ 	.word	0x00004750


	//   ....[133]....
        /*06a8*/ 	.word	0x00004760


	//   ....[134]....
        /*06ac*/ 	.word	0x00004790


	//   ....[135]....
        /*06b0*/ 	.word	0x000047c0


	//   ....[136]....
        /*06b4*/ 	.word	0x00004800


	//   ....[137]....
        /*06b8*/ 	.word	0x00004810


	//   ....[138]....
        /*06bc*/ 	.word	0x00004830


	//   ....[139]....
        /*06c0*/ 	.word	0x00004870


	//   ....[140]....
        /*06c4*/ 	.word	0x00004890


	//   ....[141]....
        /*06c8*/ 	.word	0x00004970


	//   ....[142]....
        /*06cc*/ 	.word	0x00004980


	//   ....[143]....
        /*06d0*/ 	.word	0x000049b0


	//   ....[144]....
        /*06d4*/ 	.word	0x000049e0


	//   ....[145]....
        /*06d8*/ 	.word	0x00004a20


	//   ....[146]....
        /*06dc*/ 	.word	0x00004a30


	//   ....[147]....
        /*06e0*/ 	.word	0x00004a50


	//   ....[148]....
        /*06e4*/ 	.word	0x00004a90


	//   ....[149]....
        /*06e8*/ 	.word	0x00004ab0


	//   ....[150]....
        /*06ec*/ 	.word	0x00004bb0


	//   ....[151]....
        /*06f0*/ 	.word	0x00004bc0


	//   ....[152]....
        /*06f4*/ 	.word	0x00004bf0


	//   ....[153]....
        /*06f8*/ 	.word	0x00004c20


	//   ....[154]....
        /*06fc*/ 	.word	0x00004c60


	//   ....[155]....
        /*0700*/ 	.word	0x00004c80


	//   ....[156]....
        /*0704*/ 	.word	0x00004cc0


	//   ....[157]....
        /*0708*/ 	.word	0x00004ce0


	//   ....[158]....
        /*070c*/ 	.word	0x00004d30


	//   ....[159]....
        /*0710*/ 	.word	0x00004dc0


	//   ....[160]....
        /*0714*/ 	.word	0x00004de0


	//   ....[161]....
        /*0718*/ 	.word	0x00004df0


	//   ....[162]....
        /*071c*/ 	.word	0x00004e20


	//   ....[163]....
        /*0720*/ 	.word	0x00004e50


	//   ....[164]....
        /*0724*/ 	.word	0x00004e90


	//   ....[165]....
        /*0728*/ 	.word	0x00004eb0


	//   ....[166]....
        /*072c*/ 	.word	0x00004ef0


	//   ....[167]....
        /*0730*/ 	.word	0x00004f10


	//   ....[168]....
        /*0734*/ 	.word	0x00004ff0


	//   ....[169]....
        /*0738*/ 	.word	0x00005030


	//   ....[170]....
        /*073c*/ 	.word	0x00005040


	//   ....[171]....
        /*0740*/ 	.word	0x00005070


	//   ....[172]....
        /*0744*/ 	.word	0x000050a0


	//   ....[173]....
        /*0748*/ 	.word	0x000050e0


	//   ....[174]....
        /*074c*/ 	.word	0x00005100


	//   ....[175]....
        /*0750*/ 	.word	0x00005140


	//   ....[176]....
        /*0754*/ 	.word	0x00005160


	//   ....[177]....
        /*0758*/ 	.word	0x00005260


	//   ....[178]....
        /*075c*/ 	.word	0x00005800


	//   ....[179]....
        /*0760*/ 	.word	0x00005b20


	//   ....[180]....
        /*0764*/ 	.word	0x00005bd0


	//   ....[181]....
        /*0768*/ 	.word	0x00005c80


	//   ....[182]....
        /*076c*/ 	.word	0x00005d30


	//   ....[183]....
        /*0770*/ 	.word	0x00005de0


	//   ....[184]....
        /*0774*/ 	.word	0x00005e90


	//   ....[185]....
        /*0778*/ 	.word	0x00005f40


	//   ....[186]....
        /*077c*/ 	.word	0x00005ff0


	//   ....[187]....
        /*0780*/ 	.word	0x000060a0


	//   ....[188]....
        /*0784*/ 	.word	0x00006150


	//   ....[189]....
        /*0788*/ 	.word	0x00006200


	//   ....[190]....
        /*078c*/ 	.word	0x000062b0


	//   ....[191]....
        /*0790*/ 	.word	0x00006360


	//   ....[192]....
        /*0794*/ 	.word	0x00006410


	//   ....[193]....
        /*0798*/ 	.word	0x000064c0


	//   ....[194]....
        /*079c*/ 	.word	0x00006570


	//   ....[195]....
        /*07a0*/ 	.word	0x00006620


	//   ....[196]....
        /*07a4*/ 	.word	0x000066d0


	//   ....[197]....
        /*07a8*/ 	.word	0x00006780


	//   ....[198]....
        /*07ac*/ 	.word	0x00006980


	//   ....[199]....
        /*07b0*/ 	.word	0x00006aa0


	//   ....[200]....
        /*07b4*/ 	.word	0x00006bc0


	//   ....[201]....
        /*07b8*/ 	.word	0x00006ce0


	//   ....[202]....
        /*07bc*/ 	.word	0x00006e00


	//   ....[203]....
        /*07c0*/ 	.word	0x00006f20


	//   ....[204]....
        /*07c4*/ 	.word	0x00007040


	//   ....[205]....
        /*07c8*/ 	.word	0x00007160


	//   ....[206]....
        /*07cc*/ 	.word	0x00007280


	//   ....[207]....
        /*07d0*/ 	.word	0x000073a0


	//   ....[208]....
        /*07d4*/ 	.word	0x000074c0


	//   ....[209]....
        /*07d8*/ 	.word	0x000075d0


	//   ....[210]....
        /*07dc*/ 	.word	0x000076d0


	//   ....[211]....
        /*07e0*/ 	.word	0x000077d0


	//   ....[212]....
        /*07e4*/ 	.word	0x000078d0


	//   ....[213]....
        /*07e8*/ 	.word	0x000079d0


	//   ....[214]....
        /*07ec*/ 	.word	0x00007ad0


	//   ....[215]....
        /*07f0*/ 	.word	0x00007bd0


	//   ....[216]....
        /*07f4*/ 	.word	0x00007cc0


	//   ....[217]....
        /*07f8*/ 	.word	0x00007d30


	//   ....[218]....
        /*07fc*/ 	.word	0x00007d90


	//   ....[219]....
        /*0800*/ 	.word	0x00007e00


	//   ....[220]....
        /*0804*/ 	.word	0x00007e60


	//   ....[221]....
        /*0808*/ 	.word	0x00007ed0


	//----- nvinfo : EIATTR_VRC_CTA_INIT_COUNT
	.align		4
.L_161:
        /*080c*/ 	.byte	0x02, 0x4a
	.zero		1
	.zero		1


	//----- nvinfo : EIATTR_EXIT_INSTR_OFFSETS
	.align		4
        /*0810*/ 	.byte	0x04, 0x1c
        /*0812*/ 	.short	(.L_163 - .L_162)


	//   ....[0]....
.L_162:
        /*0814*/ 	.word	0x00001cb0


	//   ....[1]....
        /*0818*/ 	.word	0x000020c0


	//   ....[2]....
        /*081c*/ 	.word	0x000020e0


	//   ....[3]....
        /*0820*/ 	.word	0x00006790


	//   ....[4]....
        /*0824*/ 	.word	0x00007cd0


	//----- nvinfo : EIATTR_MAX_THREADS
	.align		4
.L_163:
        /*0828*/ 	.byte	0x04, 0x05
        /*082a*/ 	.short	(.L_165 - .L_164)
.L_164:
        /*082c*/ 	.word	0x00000180
        /*0830*/ 	.word	0x00000001
        /*0834*/ 	.word	0x00000001


	//----- nvinfo : EIATTR_CRS_STACK_SIZE
	.align		4
.L_165:
        /*0838*/ 	.byte	0x04, 0x1e
        /*083a*/ 	.short	(.L_167 - .L_166)
.L_166:
        /*083c*/ 	.word	0x00000000


	//----- nvinfo : EIATTR_CBANK_PARAM_SIZE
	.align		4
.L_167:
        /*0840*/ 	.byte	0x03, 0x19
        /*0842*/ 	.short	0x004d


	//----- nvinfo : EIATTR_PARAM_CBANK
	.align		4
        /*0844*/ 	.byte	0x04, 0x0a
        /*0846*/ 	.short	(.L_169 - .L_168)
	.align		4
.L_168:
        /*0848*/ 	.word	index@(.nv.constant0._ZN3cub18CUB_300001_SM_10006detail10radix_sort29DeviceRadixSortOnesweepKernelINS1_5radix10policy_hubIjNS0_8NullTypeEyE10Policy1000ELNS0_9SortOrderE0EjS6_yiiNS1_21identity_decomposer_tEEEvPT5_SC_PT3_PKSD_PT1_PKSH_PT2_PKSL_T4_iiT6_)
        /*084c*/ 	.short	0x0380
        /*084e*/ 	.short	0x004d


	//----- nvinfo : EIATTR_SW_WAR
	.align		4
.L_169:
        /*0850*/ 	.byte	0x04, 0x36
        /*0852*/ 	.short	(.L_171 - .L_170)
.L_170:
        /*0854*/ 	.word	0x00000008
.L_171:


//--------------------- .nv.info._ZN3cub18CUB_300001_SM_10006detail10radix_sort33DeviceRadixSortExclusiveSumKernelINS1_5radix10policy_hubIjNS0_8NullTypeEyE10Policy1000EyEEvPT0_ --------------------------
	.section	.nv.info._ZN3cub18CUB_300001_SM_10006detail10radix_sort33DeviceRadixSortExclusiveSumKernelINS1_5radix10policy_hubIjNS0_8NullTypeEyE10Policy1000EyEEvPT0_,"",@"SHT_CUDA_INFO"
	.sectionflags	@""
	.align	4


	//----- nvinfo : EIATTR_CUDA_API_VERSION
	.align		4
        /*0000*/ 	.byte	0x04, 0x37
        /*0002*/ 	.short	(.L_173 - .L_172)
.L_172:
        /*0004*/ 	.word	0x00000082


	//----- nvinfo : EIATTR_KPARAM_INFO
	.align		4
.L_173:
        /*0008*/ 	.byte	0x04, 0x17
        /*000a*/ 	.short	(.L_175 - .L_174)
.L_174:
        /*000c*/ 	.word	0x00000000
        /*0010*/ 	.short	0x0000
        /*0012*/ 	.short	0x0000
        /*0014*/ 	.byte	0x00, 0xf5, 0x21, 0x00


	//----- nvinfo : EIATTR_SPARSE_MMA_MASK
	.align		4
.L_175:
        /*0018*/ 	.byte	0x03, 0x50
        /*001a*/ 	.short	0x0000


	//----- nvinfo : EIATTR_MAXREG_COUNT
	.align		4
        /*001c*/ 	.byte	0x03, 0x1b
        /*001e*/ 	.short	0x00ff


	//----- nvinfo : EIATTR_NUM_BARRIERS
	.align		4
        /*0020*/ 	.byte	0x02, 0x4c
        /*0022*/ 	.byte	0x01
	.zero		1


	//----- nvinfo : EIATTR_MERCURY_ISA_VERSION
	.align		4
        /*0024*/ 	.byte	0x03, 0x5f
        /*0026*/ 	.short	0x0101


	//----- nvinfo : EIATTR_COOP_GROUP_MASK_REGIDS
	.align		4
        /*0028*/ 	.byte	0x04, 0x29
        /*002a*/ 	.short	(.L_177 - .L_176)


	//   ....[0]....
.L_176:
        /*002c*/ 	.word	0xffffffff


	//   ....[1]....
        /*0030*/ 	.word	0xffffffff


	//   ....[2]....
        /*0034*/ 	.word	0xffffffff


	//   ....[3]....
        /*0038*/ 	.word	0xffffffff


	//   ....[4]....
        /*003c*/ 	.word	0xffffffff


	//   ....[5]....
        /*0040*/ 	.word	0xffffffff


	//   ....[6]....
        /*0044*/ 	.word	0xffffffff


	//   ....[7]....
        /*0048*/ 	.word	0xffffffff


	//   ....[8]....
        /*004c*/ 	.word	0xffffffff


	//   ....[9]....
        /*0050*/ 	.word	0xffffffff


	//   ....[10]....
        /*0054*/ 	.word	0x05000015


	//   ....[11]....
        /*0058*/ 	.word	0x05000015


	//   ....[12]....
        /*005c*/ 	.word	0x05000015


	//   ....[13]....
        /*0060*/ 	.word	0x05000015


	//   ....[14]....
        /*0064*/ 	.word	0x05000015


	//   ....[15]....
        /*0068*/ 	.word	0x05000015


	//   ....[16]....
        /*006c*/ 	.word	0x05000015


	//   ....[17]....
        /*0070*/ 	.word	0x05000015


	//   ....[18]....
        /*0074*/ 	.word	0x05000015


	//   ....[19]....
        /*0078*/ 	.word	0x05000015


	//----- nvinfo : EIATTR_COOP_GROUP_INSTR_OFFSETS
	.align		4
.L_177:
        /*007c*/ 	.byte	0x04, 0x28
        /*007e*/ 	.short	(.L_179 - .L_178)


	//   ....[0]....
.L_178:
        /*0080*/ 	.word	0x00000250


	//   ....[1]....
        /*0084*/ 	.word	0x00000260


	//   ....[2]....
        /*0088*/ 	.word	0x000002a0


	//   ....[3]....
        /*008c*/ 	.word	0x000002c0


	//   ....[4]....
        /*0090*/ 	.word	0x00000310


	//   ....[5]....
        /*0094*/ 	.word	0x00000320


	//   ....[6]....
        /*0098*/ 	.word	0x00000360


	//   ....[7]....
        /*009c*/ 	.word	0x00000380


	//   ....[8]....
        /*00a0*/ 	.word	0x000003d0


	//   ....[9]....
        /*00a4*/ 	.word	0x000003e0


	//   ....[10]....
        /*00a8*/ 	.word	0x00000660


	//   ....[11]....
        /*00ac*/ 	.word	0x000006b0


	//   ....[12]....
        /*00b0*/ 	.word	0x00000740


	//   ....[13]....
        /*00b4*/ 	.word	0x00000790


	//   ....[14]....
        /*00b8*/ 	.word	0x00000820


	//   ....[15]....
        /*00bc*/ 	.word	0x00000870


	//   ....[16]....
        /*00c0*/ 	.word	0x00000900


	//   ....[17]....
        /*00c4*/ 	.word	0x00000950


	//   ....[18]....
        /*00c8*/ 	.word	0x000009e0


	//   ....[19]....
        /*00cc*/ 	.word	0x00000a30


	//----- nvinfo : EIATTR_VRC_CTA_INIT_COUNT
	.align		4
.L_179:
        /*00d0*/ 	.byte	0x02, 0x4a
	.zero		1
	.zero		1


	//----- nvinfo : EIATTR_EXIT_INSTR_OFFSETS
	.align		4
        /*00d4*/ 	.byte	0x04, 0x1c
        /*00d6*/ 	.short	(.L_181 - .L_180)


	//   ....[0]....
.L_180:
        /*00d8*/ 	.word	0x000005d0


	//   ....[1]....
        /*00dc*/ 	.word	0x00000600


	//----- nvinfo : EIATTR_CRS_STACK_SIZE
	.align		4
.L_181:
        /*00e0*/ 	.byte	0x04, 0x1e
        /*00e2*/ 	.short	(.L_183 - .L_182)
.L_182:
        /*00e4*/ 	.word	0x00000000


	//----- nvinfo : EIATTR_CBANK_PARAM_SIZE
	.align		4
.L_183:
        /*00e8*/ 	.byte	0x03, 0x19
        /*00ea*/ 	.short	0x0008


	//----- nvinfo : EIATTR_PARAM_CBANK
	.align		4
        /*00ec*/ 	.byte	0x04, 0x0a
        /*00ee*/ 	.short	(.L_185 - .L_184)
	.align		4
.L_184:
        /*00f0*/ 	.word	index@(.nv.constant0._ZN3cub18CUB_300001_SM_10006detail10radix_sort33DeviceRadixSortExclusiveSumKernelINS1_5radix10policy_hubIjNS0_8NullTypeEyE10Policy1000EyEEvPT0_)
        /*00f4*/ 	.short	0x0380
        /*00f6*/ 	.short	0x0008


	//----- nvinfo : EIATTR_SW_WAR
	.align		4
.L_185:
        /*00f8*/ 	.byte	0x04, 0x36
        /*00fa*/ 	.short	(.L_187 - .L_186)
.L_186:
        /*00fc*/ 	.word	0x00000008
.L_187:


//--------------------- .nv.info._ZN3cub18CUB_300001_SM_10006detail10radix_sort30DeviceRadixSortHistogramKernelINS1_5radix10policy_hubIjNS0_8NullTypeEyE10Policy1000ELNS0_9SortOrderE0EjyNS1_21identity_decomposer_tEEEvPT2_PKT1_SB_iiT3_ --------------------------
	.section	.nv.info._ZN3cub18CUB_300001_SM_10006detail10radix_sort30DeviceRadixSortHistogramKernelINS1_5radix10policy_hubIjNS0_8NullTypeEyE10Policy1000ELNS0_9SortOrderE0EjyNS1_21identity_decomposer_tEEEvPT2_PKT1_SB_iiT3_,"",@"SHT_CUDA_INFO"
	.sectionflags	@""
	.align	4


	//----- nvinfo : EIATTR_CUDA_API_VERSION
	.align		4
        /*0000*/ 	.byte	0x04, 0x37
        /*0002*/ 	.short	(.L_189 - .L_188)
.L_188:
        /*0004*/ 	.word	0x00000082


	//----- nvinfo : EIATTR_KPARAM_INFO
	.align		4
.L_189:
        /*0008*/ 	.byte	0x04, 0x17
        /*000a*/ 	.short	(.L_191 - .L_190)
.L_190:
        /*000c*/ 	.word	0x00000000
        /*0010*/ 	.short	0x0005
        /*0012*/ 	.short	0x0020
        /*0014*/ 	.byte	0x00, 0xf0, 0x05, 0x00


	//----- nvinfo : EIATTR_KPARAM_INFO
	.align		4
.L_191:
        /*0018*/ 	.byte	0x04, 0x17
        /*001a*/ 	.short	(.L_193 - .L_192)
.L_192:
        /*001c*/ 	.word	0x00000000
        /*0020*/ 	.short	0x0004
        /*0022*/ 	.short	0x001c
        /*0024*/ 	.byte	0x00, 0xf0, 0x11, 0x00


	//----- nvinfo : EIATTR_KPARAM_INFO
	.align		4
.L_193:
        /*0028*/ 	.byte	0x04, 0x17
        /*002a*/ 	.short	(.L_195 - .L_194)
.L_194:
        /*002c*/ 	.word	0x00000000
        /*0030*/ 	.short	0x0003
        /*0032*/ 	.short	0x0018
        /*0034*/ 	.byte	0x00, 0xf0, 0x11, 0x00


	//----- nvinfo : EIATTR_KPARAM_INFO
	.align		4
.L_195:
        /*0038*/ 	.byte	0x04, 0x17
        /*003a*/ 	.short	(.L_197 - .L_196)
.L_196:
        /*003c*/ 	.word	0x00000000
        /*0040*/ 	.short	0x0002
        /*0042*/ 	.short	0x0010
        /*0044*/ 	.byte	0x00, 0xf0, 0x21, 0x00


	//----- nvinfo : EIATTR_KPARAM_INFO
	.align		4
.L_197:
        /*0048*/ 	.byte	0x04, 0x17
        /*004a*/ 	.short	(.L_199 - .L_198)
.L_198:
        /*004c*/ 	.word	0x00000000
        /*0050*/ 	.short	0x0001
        /*0052*/ 	.short	0x0008
        /*0054*/ 	.byte	0x00, 0xf5, 0x21, 0x00


	//----- nvinfo : EIATTR_KPARAM_INFO
	.align		4
.L_199:
        /*0058*/ 	.byte	0x04, 0x17
        /*005a*/ 	.short	(.L_201 - .L_200)
.L_200:
        /*005c*/ 	.word	0x00000000
        /*0060*/ 	.short	0x0000
        /*0062*/ 	.short	0x0000
        /*0064*/ 	.byte	0x00, 0xf5, 0x21, 0x00


	//----- nvinfo : EIATTR_SPARSE_MMA_MASK
	.align		4
.L_201:
        /*0068*/ 	.byte	0x03, 0x50
        /*006a*/ 	.short	0x0000


	//----- nvinfo : EIATTR_MAXREG_COUNT
	.align		4
        /*006c*/ 	.byte	0x03, 0x1b
        /*006e*/ 	.short	0x00ff


	//----- nvinfo : EIATTR_NUM_BARRIERS
	.align		4
        /*0070*/ 	.byte	0x02, 0x4c
        /*0072*/ 	.byte	0x01
	.zero		1


	//----- nvinfo : EIATTR_MERCURY_ISA_VERSION
	.align		4
        /*0074*/ 	.byte	0x03, 0x5f
        /*0076*/ 	.short	0x0101


	//----- nvinfo : EIATTR_VRC_CTA_INIT_COUNT
	.align		4
        /*0078*/ 	.byte	0x02, 0x4a
	.zero		1
	.zero		1


	//----- nvinfo : EIATTR_EXIT_INSTR_OFFSETS
	.align		4
        /*007c*/ 	.byte	0x04, 0x1c
        /*007e*/ 	.short	(.L_203 - .L_202)


	//   ....[0]....
.L_202:
        /*0080*/ 	.word	0x00000040


	//   ....[1]....
        /*0084*/ 	.word	0x00002ec0


	//----- nvinfo : EIATTR_MAX_THREADS
	.align		4
.L_203:
        /*0088*/ 	.byte	0x04, 0x05
        /*008a*/ 	.short	(.L_205 - .L_204)
.L_204:
        /*008c*/ 	.word	0x00000080
        /*0090*/ 	.word	0x00000001
        /*0094*/ 	.word	0x00000001


	//----- nvinfo : EIATTR_CRS_STACK_SIZE
	.align		4
.L_205:
        /*0098*/ 	.byte	0x04, 0x1e
        /*009a*/ 	.short	(.L_207 - .L_206)
.L_206:
        /*009c*/ 	.word	0x00000000


	//----- nvinfo : EIATTR_CBANK_PARAM_SIZE
	.align		4
.L_207:
        /*00a0*/ 	.byte	0x03, 0x19
        /*00a2*/ 	.short	0x0021


	//----- nvinfo : EIATTR_PARAM_CBANK
	.align		4
        /*00a4*/ 	.byte	0x04, 0x0a
        /*00a6*/ 	.short	(.L_209 - .L_208)
	.align		4
.L_208:
        /*00a8*/ 	.word	index@(.nv.constant0._ZN3cub18CUB_300001_SM_10006detail10radix_sort30DeviceRadixSortHistogramKernelINS1_5radix10policy_hubIjNS0_8NullTypeEyE10Policy1000ELNS0_9SortOrderE0EjyNS1_21identity_decomposer_tEEEvPT2_PKT1_SB_iiT3_)
        /*00ac*/ 	.short	0x0380
        /*00ae*/ 	.short	0x0021


	//----- nvinfo : EIATTR_SW_WAR
	.align		4
.L_209:
        /*00b0*/ 	.byte	0x04, 0x36
        /*00b2*/ 	.short	(.L_211 - .L_210)
.L_210:
        /*00b4*/ 	.word	0x00000008
.L_211:


//--------------------- .nv.info._ZN3cub18CUB_300001_SM_10006detail10radix_sort31DeviceRadixSortSingleTileKernelINS1_5radix10policy_hubIjNS0_8NullTypeEyE10Policy1000ELNS0_9SortOrderE0EjS6_yNS1_21identity_decomposer_tEEEvPKT1_PSB_PKT2_PSF_T3_iiT4_ --------------------------
	.section	.nv.info._ZN3cub18CUB_300001_SM_10006detail10radix_sort31DeviceRadixSortSingleTileKernelINS1_5radix10policy_hubIjNS0_8NullTypeEyE10Policy1000ELNS0_9SortOrderE0EjS6_yNS1_21identity_decomposer_tEEEvPKT1_PSB_PKT2_PSF_T3_iiT4_,"",@"SHT_CUDA_INFO"
	.sectionflags	@""
	.align	4


	//----- nvinfo : EIATTR_CUDA_API_VERSION
	.align		4
        /*0000*/ 	.byte	0x04, 0x37
        /*0002*/ 	.short	(.L_213 - .L_212)
.L_212:
        /*0004*/ 	.word	0x00000082


	//----- nvinfo : EIATTR_KPARAM_INFO
	.align		4
.L_213:
        /*0008*/ 	.byte	0x04, 0x17
        /*000a*/ 	.short	(.L_215 - .L_214)
.L_214:
        /*000c*/ 	.word	0x00000000
        /*0010*/ 	.short	0x0007
        /*0012*/ 	.short	0x0030
        /*0014*/ 	.byte	0x00, 0xf0, 0x05, 0x00


	//----- nvinfo : EIATTR_KPARAM_INFO
	.align		4
.L_215:
        /*0018*/ 	.byte	0x04, 0x17
        /*001a*/ 	.short	(.L_217 - .L_216)
.L_216:
        /*001c*/ 	.word	0x00000000
        /*0020*/ 	.short	0x0006
        /*0022*/ 	.short	0x002c
        /*0024*/ 	.byte	0x00, 0xf0, 0x11, 0x00


	//----- nvinfo : EIATTR_KPARAM_INFO
	.align		4
.L_217:
        /*0028*/ 	.byte	0x04, 0x17
        /*002a*/ 	.short	(.L_219 - .L_218)
.L_218:
        /*002c*/ 	.word	0x00000000
        /*0030*/ 	.short	0x0005
        /*0032*/ 	.short	0x0028
        /*0034*/ 	.byte	0x00, 0xf0, 0x11, 0x00


	//----- nvinfo : EIATTR_KPARAM_INFO
	.align		4
.L_219:
        /*0038*/ 	.byte	0x04, 0x17
        /*003a*/ 	.short	(.L_221 - .L_220)
.L_220:
        /*003c*/ 	.word	0x00000000
        /*0040*/ 	.short	0x0004
        /*0042*/ 	.short	0x0020
        /*0044*/ 	.byte	0x00, 0xf0, 0x21, 0x00


	//----- nvinfo : EIATTR_KPARAM_INFO
	.align		4
.L_221:
        /*0048*/ 	.byte	0x04, 0x17
        /*004a*/ 	.short	(.L_223 - .L_222)
.L_222:
        /*004c*/ 	.word	0x00000000
        /*0050*/ 	.short	0x0003
        /*0052*/ 	.short	0x0018
        /*0054*/ 	.byte	0x00, 0xf5, 0x21, 0x00


	//----- nvinfo : EIATTR_KPARAM_INFO
	.align		4
.L_223:
        /*0058*/ 	.byte	0x04, 0x17
        /*005a*/ 	.short	(.L_225 - .L_224)
.L_224:
        /*005c*/ 	.word	0x00000000
        /*0060*/ 	.short	0x0002
        /*0062*/ 	.short	0x0010
        /*0064*/ 	.byte	0x00, 0xf5, 0x21, 0x00


	//----- nvinfo : EIATTR_KPARAM_INFO
	.align		4
.L_225:
        /*0068*/ 	.byte	0x04, 0x17
        /*006a*/ 	.short	(.L_227 - .L_226)
.L_226:
        /*006c*/ 	.word	0x00000000
        /*0070*/ 	.short	0x0001
        /*0072*/ 	.short	0x0008
        /*0074*/ 	.byte	0x00, 0xf5, 0x21, 0x00


	//----- nvinfo : EIATTR_KPARAM_INFO
	.align		4
.L_227:
        /*0078*/ 	.byte	0x04, 0x17
        /*007a*/ 	.short	(.L_229 - .L_228)
.L_228:
        /*007c*/ 	.word	0x00000000
        /*0080*/ 	.short	0x0000
        /*0082*/ 	.short	0x0000
        /*0084*/ 	.byte	0x00, 0xf5, 0x21, 0x00


	//----- nvinfo : EIATTR_SPARSE_MMA_MASK
	.align		4
.L_229:
        /*0088*/ 	.byte	0x03, 0x50
        /*008a*/ 	.short	0x0000


	//----- nvinfo : EIATTR_MAXREG_COUNT
	.align		4
        /*008c*/ 	.byte	0x03, 0x1b
        /*008e*/ 	.short	0x00ff


	//----- nvinfo : EIATTR_NUM_BARRIERS
	.align		4
        /*0090*/ 	.byte	0x02, 0x4c
        /*0092*/ 	.byte	0x01
	.zero		1


	//----- nvinfo : EIATTR_MERCURY_ISA_VERSION
	.align		4
        /*0094*/ 	.byte	0x03, 0x5f
        /*0096*/ 	.short	0x0101


	//----- nvinfo : EIATTR_COOP_GROUP_MASK_REGIDS
	.align		4
        /*0098*/ 	.byte	0x04, 0x29
        /*009a*/ 	.short	(.L_231 - .L_230)


	//   ....[0]....
.L_230:
        /*009c*/ 	.word	0xffffffff


	//   ....[1]....
        /*00a0*/ 	.word	0xffffffff


	//   ....[2]....
        /*00a4*/ 	.word	0xffffffff


	//   ....[3]....
        /*00a8*/ 	.word	0xffffffff


	//   ....[4]....
        /*00ac*/ 	.word	0xffffffff


	//----- nvinfo : EIATTR_COOP_GROUP_INSTR_OFFSETS
	.align		4
.L_231:
        /*00b0*/ 	.byte	0x04, 0x28
        /*00b2*/ 	.short	(.L_233 - .L_232)


	//   ....[0]....
.L_232:
        /*00b4*/ 	.word	0x000018c0


	//   ....[1]....
        /*00b8*/ 	.word	0x000018e0


	//   ....[2]....
        /*00bc*/ 	.word	0x00001900


	//   ....[3]....
        /*00c0*/ 	.word	0x00001920


	//   ....[4]....
        /*00c4*/ 	.word	0x00001940


	//----- nvinfo : EIATTR_VRC_CTA_INIT_COUNT
	.align		4
.L_233:
        /*00c8*/ 	.byte	0x02, 0x4a
	.zero		1
	.zero		1


	//----- nvinfo : EIATTR_EXIT_INSTR_OFFSETS
	.align		4
        /*00cc*/ 	.byte	0x04, 0x1c
        /*00ce*/ 	.short	(.L_235 - .L_234)


	//   ....[0]....
.L_234:
        /*00d0*/ 	.word	0x00002e90


	//   ....[1]....
        /*00d4*/ 	.word	0x00002ec0


	//----- nvinfo : EIATTR_MAX_THREADS
	.align		4
.L_235:
        /*00d8*/ 	.byte	0x04, 0x05
        /*00da*/ 	.short	(.L_237 - .L_236)
.L_236:
        /*00dc*/ 	.word	0x00000100
        /*00e0*/ 	.word	0x00000001
        /*00e4*/ 	.word	0x00000001


	//----- nvinfo : EIATTR_CBANK_PARAM_SIZE
	.align		4
.L_237:
        /*00e8*/ 	.byte	0x03, 0x19
        /*00ea*/ 	.short	0x0031


	//----- nvinfo : EIATTR_PARAM_CBANK
	.align		4
        /*00ec*/ 	.byte	0x04, 0x0a
        /*00ee*/ 	.short	(.L_239 - .L_238)
	.align		4
.L_238:
        /*00f0*/ 	.word	index@(.nv.constant0._ZN3cub18CUB_300001_SM_10006detail10radix_sort31DeviceRadixSortSingleTileKernelINS1_5radix10policy_hubIjNS0_8NullTypeEyE10Policy1000ELNS0_9SortOrderE0EjS6_yNS1_21identity_decomposer_tEEEvPKT1_PSB_PKT2_PSF_T3_iiT4_)
        /*00f4*/ 	.short	0x0380
        /*00f6*/ 	.short	0x0031


	//----- nvinfo : EIATTR_SW_WAR
	.align		4
.L_239:
        /*00f8*/ 	.byte	0x04, 0x36
        /*00fa*/ 	.short	(.L_241 - .L_240)
.L_240:
        /*00fc*/ 	.word	0x00000008
.L_241:


//--------------------- .nv.info._ZN3cub18CUB_300001_SM_10006detail11EmptyKernelIvEEvv --------------------------
	.section	.nv.info._ZN3cub18CUB_300001_SM_10006detail11EmptyKernelIvEEvv,"",@"SHT_CUDA_INFO"
	.sectionflags	@""
	.align	4


	//----- nvinfo : EIATTR_CUDA_API_VERSION
	.align		4
        /*0000*/ 	.byte	0x04, 0x37
        /*0002*/ 	.short	(.L_243 - .L_242)
.L_242:
        /*0004*/ 	.word	0x00000082


	//----- nvinfo : EIATTR_SPARSE_MMA_MASK
	.align		4
.L_243:
        /*0008*/ 	.byte	0x03, 0x50
        /*000a*/ 	.short	0x0000


	//----- nvinfo : EIATTR_MAXREG_COUNT
	.align		4
        /*000c*/ 	.byte	0x03, 0x1b
        /*000e*/ 	.short	0x00ff


	//----- nvinfo : EIATTR_MERCURY_ISA_VERSION
	.align		4
        /*0010*/ 	.byte	0x03, 0x5f
        /*0012*/ 	.short	0x0101


	//----- nvinfo : EIATTR_VRC_CTA_INIT_COUNT
	.align		4
        /*0014*/ 	.byte	0x02, 0x4a
	.zero		1
	.zero		1


	//----- nvinfo : EIATTR_EXIT_INSTR_OFFSETS
	.align		4
        /*0018*/ 	.byte	0x04, 0x1c
        /*001a*/ 	.short	(.L_245 - .L_244)


	//   ....[0]....
.L_244:
        /*001c*/ 	.word	0x00000010


	//----- nvinfo : EIATTR_SW_WAR
	.align		4
.L_245:
        /*0020*/ 	.byte	0x04, 0x36
        /*0022*/ 	.short	(.L_247 - .L_246)
.L_246:
        /*0024*/ 	.word	0x00000008
.L_247:


//--------------------- .nv.info._Z21radixScatterOptimizedPjS_S_S_iii --------------------------
	.section	.nv.info._Z21radixScatterOptimizedPjS_S_S_iii,"",@"SHT_CUDA_INFO"
	.sectionflags	@""
	.align	4


	//----- nvinfo : EIATTR_CUDA_API_VERSION
	.align		4
        /*0000*/ 	.byte	0x04, 0x37
        /*0002*/ 	.short	(.L_249 - .L_248)
.L_248:
        /*0004*/ 	.word	0x00000082


	//----- nvinfo : EIATTR_KPARAM_INFO
	.align		4
.L_249:
        /*0008*/ 	.byte	0x04, 0x17
        /*000a*/ 	.short	(.L_251 - .L_250)
.L_250:
        /*000c*/ 	.word	0x00000000
        /*0010*/ 	.short	0x0006
        /*0012*/ 	.short	0x0028
        /*0014*/ 	.byte	0x00, 0xf0, 0x11, 0x00


	//----- nvinfo : EIATTR_KPARAM_INFO
	.align		4
.L_251:
        /*0018*/ 	.byte	0x04, 0x17
        /*001a*/ 	.short	(.L_253 - .L_252)
.L_252:
        /*001c*/ 	.word	0x00000000
        /*0020*/ 	.short	0x0005
        /*0022*/ 	.short	0x0024
        /*0024*/ 	.byte	0x00, 0xf0, 0x11, 0x00


	//----- nvinfo : EIATTR_KPARAM_INFO
	.align		4
.L_253:
        /*0028*/ 	.byte	0x04, 0x17
        /*002a*/ 	.short	(.L_255 - .L_254)
.L_254:
        /*002c*/ 	.word	0x00000000
        /*0030*/ 	.short	0x0004
        /*0032*/ 	.short	0x0020
        /*0034*/ 	.byte	0x00, 0xf0, 0x11, 0x00


	//----- nvinfo : EIATTR_KPARAM_INFO
	.align		4
.L_255:
        /*0038*/ 	.byte	0x04, 0x17
        /*003a*/ 	.short	(.L_257 - .L_256)
.L_256:
        /*003c*/ 	.word	0x00000000
        /*0040*/ 	.short	0x0003
        /*0042*/ 	.short	0x0018
        /*0044*/ 	.byte	0x00, 0xf5, 0x21, 0x00


	//----- nvinfo : EIATTR_KPARAM_INFO
	.align		4
.L_257:
        /*0048*/ 	.byte	0x04, 0x17
        /*004a*/ 	.short	(.L_259 - .L_258)
.L_258:
        /*004c*/ 	.word	0x00000000
        /*0050*/ 	.short	0x0002
        /*0052*/ 	.short	0x0010
        /*0054*/ 	.byte	0x00, 0xf5, 0x21, 0x00


	//----- nvinfo : EIATTR_KPARAM_INFO
	.align		4
.L_259:
        /*0058*/ 	.byte	0x04, 0x17
        /*005a*/ 	.short	(.L_261 - .L_260)
.L_260:
        /*005c*/ 	.word	0x00000000
        /*0060*/ 	.short	0x0001
        /*0062*/ 	.short	0x0008
        /*0064*/ 	.byte	0x00, 0xf5, 0x21, 0x00


	//----- nvinfo : EIATTR_KPARAM_INFO
	.align		4
.L_261:
        /*0068*/ 	.byte	0x04, 0x17
        /*006a*/ 	.short	(.L_263 - .L_262)
.L_262:
        /*006c*/ 	.word	0x00000000
        /*0070*/ 	.short	0x0000
        /*0072*/ 	.short	0x0000
        /*0074*/ 	.byte	0x00, 0xf5, 0x21, 0x00


	//----- nvinfo : EIATTR_SPARSE_MMA_MASK
	.align		4
.L_263:
        /*0078*/ 	.byte	0x03, 0x50
        /*007a*/ 	.short	0x0000


	//----- nvinfo : EIATTR_MAXREG_COUNT
	.align		4
        /*007c*/ 	.byte	0x03, 0x1b
        /*007e*/ 	.short	0x00ff


	//----- nvinfo : EIATTR_NUM_BARRIERS
	.align		4
        /*0080*/ 	.byte	0x02, 0x4c
        /*0082*/ 	.byte	0x01
	.zero		1


	//----- nvinfo : EIATTR_EXTERNS
	.align		4
        /*0084*/ 	.byte	0x04, 0x0f
        /*0086*/ 	.short	(.L_265 - .L_264)


	//   ....[0]....
	.align		4
.L_264:
        /*0088*/ 	.word	index@(vprintf)


	//----- nvinfo : EIATTR_MERCURY_ISA_VERSION
	.align		4
.L_265:
        /*008c*/ 	.byte	0x03, 0x5f
        /*008e*/ 	.short	0x0101


	//----- nvinfo : EIATTR_VRC_CTA_INIT_COUNT
	.align		4
        /*0090*/ 	.byte	0x02, 0x4a
	.zero		1
	.zero		1


	//----- nvinfo : EIATTR_SYSCALL_OFFSETS
	.align		4
        /*0094*/ 	.byte	0x04, 0x46
        /*0096*/ 	.short	(.L_267 - .L_266)


	//   ....[0]....
.L_266:
        /*0098*/ 	.word	0x00000900


	//----- nvinfo : EIATTR_EXIT_INSTR_OFFSETS
	.align		4
.L_267:
        /*009c*/ 	.byte	0x04, 0x1c
        /*009e*/ 	.short	(.L_269 - .L_268)


	//   ....[0]....
.L_268:
        /*00a0*/ 	.word	0x000007b0


	//   ....[1]....
        /*00a4*/ 	.word	0x00000950


	//----- nvinfo : EIATTR_CRS_STACK_SIZE
	.align		4
.L_269:
        /*00a8*/ 	.byte	0x04, 0x1e
        /*00aa*/ 	.short	(.L_271 - .L_270)
.L_270:
        /*00ac*/ 	.word	0x00000000


	//----- nvinfo : EIATTR_CBANK_PARAM_SIZE
	.align		4
.L_271:
        /*00b0*/ 	.byte	0x03, 0x19
        /*00b2*/ 	.short	0x002c


	//----- nvinfo : EIATTR_PARAM_CBANK
	.align		4
        /*00b4*/ 	.byte	0x04, 0x0a
        /*00b6*/ 	.short	(.L_273 - .L_272)
	.align		4
.L_272:
        /*00b8*/ 	.word	index@(.nv.constant0._Z21radixScatterOptimizedPjS_S_S_iii)
        /*00bc*/ 	.short	0x0380
        /*00be*/ 	.short	0x002c


	//----- nvinfo : EIATTR_SW_WAR
	.align		4
.L_273:
        /*00c0*/ 	.byte	0x04, 0x36
        /*00c2*/ 	.short	(.L_275 - .L_274)
.L_274:
        /*00c4*/ 	.word	0x00000008
.L_275:


//--------------------- .nv.info._Z18radixScatterKernelPjS_S_ii --------------------------
	.section	.nv.info._Z18radixScatterKernelPjS_S_ii,"",@"SHT_CUDA_INFO"
	.sectionflags	@""
	.align	4


	//----- nvinfo : EIATTR_CUDA_API_VERSION
	.align		4
        /*0000*/ 	.byte	0x04, 0x37
        /*0002*/ 	.short	(.L_277 - .L_276)
.L_276:
        /*0004*/ 	.word	0x00000082


	//----- nvinfo : EIATTR_KPARAM_INFO
	.align		4
.L_277:
        /*0008*/ 	.byte	0x04, 0x17
        /*000a*/ 	.short	(.L_279 - .L_278)
.L_278:
        /*000c*/ 	.word	0x00000000
        /*0010*/ 	.short	0x0004
        /*0012*/ 	.short	0x001c
        /*0014*/ 	.byte	0x00, 0xf0, 0x11, 0x00


	//----- nvinfo : EIATTR_KPARAM_INFO
	.align		4
.L_279:
        /*0018*/ 	.byte	0x04, 0x17
        /*001a*/ 	.short	(.L_281 - .L_280)
.L_280:
        /*001c*/ 	.word	0x00000000
        /*0020*/ 	.short	0x0003
        /*0022*/ 	.short	0x0018
        /*0024*/ 	.byte	0x00, 0xf0, 0x11, 0x00


	//----- nvinfo : EIATTR_KPARAM_INFO
	.align		4
.L_281:
        /*0028*/ 	.byte	0x04, 0x17
        /*002a*/ 	.short	(.L_283 - .L_282)
.L_282:
        /*002c*/ 	.word	0x00000000
        /*0030*/ 	.short	0x0002
        /*0032*/ 	.short	0x0010
        /*0034*/ 	.byte	0x00, 0xf5, 0x21, 0x00


	//----- nvinfo : EIATTR_KPARAM_INFO
	.align		4
.L_283:
        /*0038*/ 	.byte	0x04, 0x17
        /*003a*/ 	.short	(.L_285 - .L_284)
.L_284:
        /*003c*/ 	.word	0x00000000
        /*0040*/ 	.short	0x0001
        /*0042*/ 	.short	0x0008
        /*0044*/ 	.byte	0x00, 0xf5, 0x21, 0x00


	//----- nvinfo : EIATTR_KPARAM_INFO
	.align		4
.L_285:
        /*0048*/ 	.byte	0x04, 0x17
        /*004a*/ 	.short	(.L_287 - .L_286)
.L_286:
        /*004c*/ 	.word	0x00000000
        /*0050*/ 	.short	0x0000
        /*0052*/ 	.short	0x0000
        /*0054*/ 	.byte	0x00, 0xf5, 0x21, 0x00


	//----- nvinfo : EIATTR_SPARSE_MMA_MASK
	.align		4
.L_287:
        /*0058*/ 	.byte	0x03, 0x50
        /*005a*/ 	.short	0x0000


	//----- nvinfo : EIATTR_MAXREG_COUNT
	.align		4
        /*005c*/ 	.byte	0x03, 0x1b
        /*005e*/ 	.short	0x00ff


	//----- nvinfo : EIATTR_NUM_BARRIERS
	.align		4
        /*0060*/ 	.byte	0x02, 0x4c
        /*0062*/ 	.byte	0x01
	.zero		1


	//----- nvinfo : EIATTR_MERCURY_ISA_VERSION
	.align		4
        /*0064*/ 	.byte	0x03, 0x5f
        /*0066*/ 	.short	0x0101


	//----- nvinfo : EIATTR_VRC_CTA_INIT_COUNT
	.align		4
        /*0068*/ 	.byte	0x02, 0x4a
	.zero		1
	.zero		1


	//----- nvinfo : EIATTR_EXIT_INSTR_OFFSETS
	.align		4
        /*006c*/ 	.byte	0x04, 0x1c
        /*006e*/ 	.short	(.L_289 - .L_288)


	//   ....[0]....
.L_288:
        /*0070*/ 	.word	0x000001f0


	//   ....[1]....
        /*0074*/ 	.word	0x00000290


	//----- nvinfo : EIATTR_CRS_STACK_SIZE
	.align		4
.L_289:
        /*0078*/ 	.byte	0x04, 0x1e
        /*007a*/ 	.short	(.L_291 - .L_290)
.L_290:
        /*007c*/ 	.word	0x00000000


	//----- nvinfo : EIATTR_CBANK_PARAM_SIZE
	.align		4
.L_291:
        /*0080*/ 	.byte	0x03, 0x19
        /*0082*/ 	.short	0x0020


	//----- nvinfo : EIATTR_PARAM_CBANK
	.align		4
        /*0084*/ 	.byte	0x04, 0x0a
        /*0086*/ 	.short	(.L_293 - .L_292)
	.align		4
.L_292:
        /*0088*/ 	.word	index@(.nv.constant0._Z18radixScatterKernelPjS_S_ii)
        /*008c*/ 	.short	0x0380
        /*008e*/ 	.short	0x0020


	//----- nvinfo : EIATTR_SW_WAR
	.align		4
.L_293:
        /*0090*/ 	.byte	0x04, 0x36
        /*0092*/ 	.short	(.L_295 - .L_294)
.L_294:
        /*0094*/ 	.word	0x00000008
.L_295:


//--------------------- .nv.info._Z14blockPrefixSumPjS_i --------------------------
	.section	.nv.info._Z14blockPrefixSumPjS_i,"",@"SHT_CUDA_INFO"
	.sectionflags	@""
	.align	4


	//----- nvinfo : EIATTR_CUDA_API_VERSION
	.align		4
        /*0000*/ 	.byte	0x04, 0x37
        /*0002*/ 	.short	(.L_297 - .L_296)
.L_296:
        /*0004*/ 	.word	0x00000082


	//----- nvinfo : EIATTR_KPARAM_INFO
	.align		4
.L_297:
        /*0008*/ 	.byte	0x04, 0x17
        /*000a*/ 	.short	(.L_299 - .L_298)
.L_298:
        /*000c*/ 	.word	0x00000000
        /*0010*/ 	.short	0x0002
        /*0012*/ 	.short	0x0010
        /*0014*/ 	.byte	0x00, 0xf0, 0x11, 0x00


	//----- nvinfo : EIATTR_KPARAM_INFO
	.align		4
.L_299:
        /*0018*/ 	.byte	0x04, 0x17
        /*001a*/ 	.short	(.L_301 - .L_300)
.L_300:
        /*001c*/ 	.word	0x00000000
        /*0020*/ 	.short	0x0001
        /*0022*/ 	.short	0x0008
        /*0024*/ 	.byte	0x00, 0xf5, 0x21, 0x00


	//----- nvinfo : EIATTR_KPARAM_INFO
	.align		4
.L_301:
        /*0028*/ 	.byte	0x04, 0x17
        /*002a*/ 	.short	(.L_303 - .L_302)
.L_302:
        /*002c*/ 	.word	0x00000000
        /*0030*/ 	.short	0x0000
        /*0032*/ 	.short	0x0000
        /*0034*/ 	.byte	0x00, 0xf5, 0x21, 0x00


	//----- nvinfo : EIATTR_SPARSE_MMA_MASK
	.align		4
.L_303:
        /*0038*/ 	.byte	0x03, 0x50
        /*003a*/ 	.short	0x0000


	//----- nvinfo : EIATTR_MAXREG_COUNT
	.align		4
        /*003c*/ 	.byte	0x03, 0x1b
        /*003e*/ 	.short	0x00ff


	//----- nvinfo : EIATTR_MERCURY_ISA_VERSION
	.align		4
        /*0040*/ 	.byte	0x03, 0x5f
        /*0042*/ 	.short	0x0101


	//----- nvinfo : EIATTR_VRC_CTA_INIT_COUNT
	.align		4
        /*0044*/ 	.byte	0x02, 0x4a
	.zero		1
	.zero		1


	//----- nvinfo : EIATTR_EXIT_INSTR_OFFSETS
	.align		4
        /*0048*/ 	.byte	0x04, 0x1c
        /*004a*/ 	.short	(.L_305 - .L_304)


	//   ....[0]....
.L_304:
        /*004c*/ 	.word	0x00000030


	//   ....[1]....
        /*0050*/ 	.word	0x00000ab0


	//----- nvinfo : EIATTR_CBANK_PARAM_SIZE
	.align		4
.L_305:
        /*0054*/ 	.byte	0x03, 0x19
        /*0056*/ 	.short	0x0014


	//----- nvinfo : EIATTR_PARAM_CBANK
	.align		4
        /*0058*/ 	.byte	0x04, 0x0a
        /*005a*/ 	.short	(.L_307 - .L_306)
	.align		4
.L_306:
        /*005c*/ 	.word	index@(.nv.constant0._Z14blockPrefixSumPjS_i)
        /*0060*/ 	.short	0x0380
        /*0062*/ 	.short	0x0014


	//----- nvinfo : EIATTR_SW_WAR
	.align		4
.L_307:
        /*0064*/ 	.byte	0x04, 0x36
        /*0066*/ 	.short	(.L_309 - .L_308)
.L_308:
        /*0068*/ 	.word	0x00000008
.L_309:


//--------------------- .nv.info._Z17parallelPrefixSumPji --------------------------
	.section	.nv.info._Z17parallelPrefixSumPji,"",@"SHT_CUDA_INFO"
	.sectionflags	@""
	.align	4


	//----- nvinfo : EIATTR_CUDA_API_VERSION
	.align		4
        /*0000*/ 	.byte	0x04, 0x37
        /*0002*/ 	.short	(.L_311 - .L_310)
.L_310:
        /*0004*/ 	.word	0x00000082


	//----- nvinfo : EIATTR_KPARAM_INFO
	.align		4
.L_311:
        /*0008*/ 	.byte	0x04, 0x17
        /*000a*/ 	.short	(.L_313 - .L_312)
.L_312:
        /*000c*/ 	.word	0x00000000
        /*0010*/ 	.short	0x0001
        /*0012*/ 	.short	0x0008
        /*0014*/ 	.byte	0x00, 0xf0, 0x11, 0x00


	//----- nvinfo : EIATTR_KPARAM_INFO
	.align		4
.L_313:
        /*0018*/ 	.byte	0x04, 0x17
        /*001a*/ 	.short	(.L_315 - .L_314)
.L_314:
        /*001c*/ 	.word	0x00000000
        /*0020*/ 	.short	0x0000
        /*0022*/ 	.short	0x0000
        /*0024*/ 	.byte	0x00, 0xf5, 0x21, 0x00


	//----- nvinfo : EIATTR_SPARSE_MMA_MASK
	.align		4
.L_315:
        /*0028*/ 	.byte	0x03, 0x50
        /*002a*/ 	.short	0x0000


	//----- nvinfo : EIATTR_MAXREG_COUNT
	.align		4
        /*002c*/ 	.byte	0x03, 0x1b
        /*002e*/ 	.short	0x00ff


	//----- nvinfo : EIATTR_NUM_BARRIERS
	.align		4
        /*0030*/ 	.byte	0x02, 0x4c
        /*0032*/ 	.byte	0x01
	.zero		1


	//----- nvinfo : EIATTR_MERCURY_ISA_VERSION
	.align		4
        /*0034*/ 	.byte	0x03, 0x5f
        /*0036*/ 	.short	0x0101


	//----- nvinfo : EIATTR_VRC_CTA_INIT_COUNT
	.align		4
        /*0038*/ 	.byte	0x02, 0x4a
	.zero		1
	.zero		1


	//----- nvinfo : EIATTR_EXIT_INSTR_OFFSETS
	.align		4
        /*003c*/ 	.byte	0x04, 0x1c
        /*003e*/ 	.short	(.L_317 - .L_316)


	//   ....[0]....
.L_316:
        /*0040*/ 	.word	0x000003c0


	//   ....[1]....
        /*0044*/ 	.word	0x000003f0


	//----- nvinfo : EIATTR_CBANK_PARAM_SIZE
	.align		4
.L_317:
        /*0048*/ 	.byte	0x03, 0x19
        /*004a*/ 	.short	0x000c


	//----- nvinfo : EIATTR_PARAM_CBANK
	.align		4
        /*004c*/ 	.byte	0x04, 0x0a
        /*004e*/ 	.short	(.L_319 - .L_318)
	.align		4
.L_318:
        /*0050*/ 	.word	index@(.nv.constant0._Z17parallelPrefixSumPji)
        /*0054*/ 	.short	0x0380
        /*0056*/ 	.short	0x000c


	//----- nvinfo : EIATTR_SW_WAR
	.align		4
.L_319:
        /*0058*/ 	.byte	0x04, 0x36
        /*005a*/ 	.short	(.L_321 - .L_320)
.L_320:
        /*005c*/ 	.word	0x00000008
.L_321:


//--------------------- .nv.info._Z16radixCountKernelPjS_ii --------------------------
	.section	.nv.info._Z16radixCountKernelPjS_ii,"",@"SHT_CUDA_INFO"
	.sectionflags	@""
	.align	4


	//----- nvinfo : EIATTR_CUDA_API_VERSION
	.align		4
        /*0000*/ 	.byte	0x04, 0x37
        /*0002*/ 	.short	(.L_323 - .L_322)
.L_322:
        /*0004*/ 	.word	0x00000082


	//----- nvinfo : EIATTR_KPARAM_INFO
	.align		4
.L_323:
        /*0008*/ 	.byte	0x04, 0x17
        /*000a*/ 	.short	(.L_325 - .L_324)
.L_324:
        /*000c*/ 	.word	0x00000000
        /*0010*/ 	.short	0x0003
        /*0012*/ 	.short	0x0014
        /*0014*/ 	.byte	0x00, 0xf0, 0x11, 0x00


	//----- nvinfo : EIATTR_KPARAM_INFO
	.align		4
.L_325:
        /*0018*/ 	.byte	0x04, 0x17
        /*001a*/ 	.short	(.L_327 - .L_326)
.L_326:
        /*001c*/ 	.word	0x00000000
        /*0020*/ 	.short	0x0002
        /*0022*/ 	.short	0x0010
        /*0024*/ 	.byte	0x00, 0xf0, 0x11, 0x00


	//----- nvinfo : EIATTR_KPARAM_INFO
	.align		4
.L_327:
        /*0028*/ 	.byte	0x04, 0x17
        /*002a*/ 	.short	(.L_329 - .L_328)
.L_328:
        /*002c*/ 	.word	0x00000000
        /*0030*/ 	.short	0x0001
        /*0032*/ 	.short	0x0008
        /*0034*/ 	.byte	0x00, 0xf5, 0x21, 0x00


	//----- nvinfo : EIATTR_KPARAM_INFO
	.align		4
.L_329:
        /*0038*/ 	.byte	0x04, 0x17
        /*003a*/ 	.short	(.L_331 - .L_330)
.L_330:
        /*003c*/ 	.word	0x00000000
        /*0040*/ 	.short	0x0000
        /*0042*/ 	.short	0x0000
        /*0044*/ 	.byte	0x00, 0xf5, 0x21, 0x00


	//----- nvinfo : EIATTR_SPARSE_MMA_MASK
	.align		4
.L_331:
        /*0048*/ 	.byte	0x03, 0x50
        /*004a*/ 	.short	0x0000


	//----- nvinfo : EIATTR_MAXREG_COUNT
	.align		4
        /*004c*/ 	.byte	0x03, 0x1b
        /*004e*/ 	.short	0x00ff


	//----- nvinfo : EIATTR_NUM_BARRIERS
	.align		4
        /*0050*/ 	.byte	0x02, 0x4c
        /*0052*/ 	.byte	0x01
	.zero		1


	//----- nvinfo : EIATTR_MERCURY_ISA_VERSION
	.align		4
        /*0054*/ 	.byte	0x03, 0x5f
        /*0056*/ 	.short	0x0101


	//----- nvinfo : EIATTR_VRC_CTA_INIT_COUNT
	.align		4
        /*0058*/ 	.byte	0x02, 0x4a
	.zero		1
	.zero		1


	//----- nvinfo : EIATTR_EXIT_INSTR_OFFSETS
	.align		4
        /*005c*/ 	.byte	0x04, 0x1c
        /*005e*/ 	.short	(.L_333 - .L_332)


	//   ....[0]....
.L_332:
        /*0060*/ 	.word	0x000001b0


	//   ....[1]....
        /*0064*/ 	.word	0x00000210


	//----- nvinfo : EIATTR_CRS_STACK_SIZE
	.align		4
.L_333:
        /*0068*/ 	.byte	0x04, 0x1e
        /*006a*/ 	.short	(.L_335 - .L_334)
.L_334:
        /*006c*/ 	.word	0x00000000


	//----- nvinfo : EIATTR_CBANK_PARAM_SIZE
	.align		4
.L_335:
        /*0070*/ 	.byte	0x03, 0x19
        /*0072*/ 	.short	0x0018


	//----- nvinfo : EIATTR_PARAM_CBANK
	.align		4
        /*0074*/ 	.byte	0x04, 0x0a
        /*0076*/ 	.short	(.L_337 - .L_336)
	.align		4
.L_336:
        /*0078*/ 	.word	index@(.nv.constant0._Z16radixCountKernelPjS_ii)
        /*007c*/ 	.short	0x0380
        /*007e*/ 	.short	0x0018


	//----- nvinfo : EIATTR_SW_WAR
	.align		4
.L_337:
        /*0080*/ 	.byte	0x04, 0x36
        /*0082*/ 	.short	(.L_339 - .L_338)
.L_338:
        /*0084*/ 	.word	0x00000008
.L_339:


//--------------------- .nv.info._Z23reverseCopySharedKernelPiS_i --------------------------
	.section	.nv.info._Z23reverseCopySharedKernelPiS_i,"",@"SHT_CUDA_INFO"
	.sectionflags	@""
	.align	4


	//----- nvinfo : EIATTR_CUDA_API_VERSION
	.align		4
        /*0000*/ 	.byte	0x04, 0x37
        /*0002*/ 	.short	(.L_341 - .L_340)
.L_340:
        /*0004*/ 	.word	0x00000082


	//----- nvinfo : EIATTR_KPARAM_INFO
	.align		4
.L_341:
        /*0008*/ 	.byte	0x04, 0x17
        /*000a*/ 	.short	(.L_343 - .L_342)
.L_342:
        /*000c*/ 	.word	0x00000000
        /*0010*/ 	.short	0x0002
        /*0012*/ 	.short	0x0010
        /*0014*/ 	.byte	0x00, 0xf0, 0x11, 0x00


	//----- nvinfo : EIATTR_KPARAM_INFO
	.align		4
.L_343:
        /*0018*/ 	.byte	0x04, 0x17
        /*001a*/ 	.short	(.L_345 - .L_344)
.L_344:
        /*001c*/ 	.word	0x00000000
        /*0020*/ 	.short	0x0001
        /*0022*/ 	.short	0x0008
        /*0024*/ 	.byte	0x00, 0xf5, 0x21, 0x00


	//----- nvinfo : EIATTR_KPARAM_INFO
	.align		4
.L_345:
        /*0028*/ 	.byte	0x04, 0x17
        /*002a*/ 	.short	(.L_347 - .L_346)
.L_346:
        /*002c*/ 	.word	0x00000000
        /*0030*/ 	.short	0x0000
        /*0032*/ 	.short	0x0000
        /*0034*/ 	.byte	0x00, 0xf5, 0x21, 0x00


	//----- nvinfo : EIATTR_SPARSE_MMA_MASK
	.align		4
.L_347:
        /*0038*/ 	.byte	0x03, 0x50
        /*003a*/ 	.short	0x0000


	//----- nvinfo : EIATTR_MAXREG_COUNT
	.align		4
        /*003c*/ 	.byte	0x03, 0x1b
        /*003e*/ 	.short	0x00ff


	//----- nvinfo : EIATTR_NUM_BARRIERS
	.align		4
        /*0040*/ 	.byte	0x02, 0x4c
        /*0042*/ 	.byte	0x01
	.zero		1


	//----- nvinfo : EIATTR_MERCURY_ISA_VERSION
	.align		4
        /*0044*/ 	.byte	0x03, 0x5f
        /*0046*/ 	.short	0x0101


	//----- nvinfo : EIATTR_VRC_CTA_INIT_COUNT
	.align		4
        /*0048*/ 	.byte	0x02, 0x4a
	.zero		1
	.zero		1


	//----- nvinfo : EIATTR_EXIT_INSTR_OFFSETS
	.align		4
        /*004c*/ 	.byte	0x04, 0x1c
        /*004e*/ 	.short	(.L_349 - .L_348)


	//   ....[0]....
.L_348:
        /*0050*/ 	.word	0x00000140


	//   ....[1]....
        /*0054*/ 	.word	0x00000210


	//----- nvinfo : EIATTR_CRS_STACK_SIZE
	.align		4
.L_349:
        /*0058*/ 	.byte	0x04, 0x1e
        /*005a*/ 	.short	(.L_351 - .L_350)
.L_350:
        /*005c*/ 	.word	0x00000000


	//----- nvinfo : EIATTR_CBANK_PARAM_SIZE
	.align		4
.L_351:
        /*0060*/ 	.byte	0x03, 0x19
        /*0062*/ 	.short	0x0014


	//----- nvinfo : EIATTR_PARAM_CBANK
	.align		4
        /*0064*/ 	.byte	0x04, 0x0a
        /*0066*/ 	.short	(.L_353 - .L_352)
	.align		4
.L_352:
        /*0068*/ 	.word	index@(.nv.constant0._Z23reverseCopySharedKernelPiS_i)
        /*006c*/ 	.short	0x0380
        /*006e*/ 	.short	0x0014


	//----- nvinfo : EIATTR_SW_WAR
	.align		4
.L_353:
        /*0070*/ 	.byte	0x04, 0x36
        /*0072*/ 	.short	(.L_355 - .L_354)
.L_354:
        /*0074*/ 	.word	0x00000008
.L_355:


//--------------------- .nv.info._Z18reverseCopyKernelNPiS_i --------------------------
	.section	.nv.info._Z18reverseCopyKernelNPiS_i,"",@"SHT_CUDA_INFO"
	.sectionflags	@""
	.align	4


	//----- nvinfo : EIATTR_CUDA_API_VERSION
	.align		4
        /*0000*/ 	.byte	0x04, 0x37
        /*0002*/ 	.short	(.L_357 - .L_356)
.L_356:
        /*0004*/ 	.word	0x00000082


	//----- nvinfo : EIATTR_KPARAM_INFO
	.align		4
.L_357:
        /*0008*/ 	.byte	0x04, 0x17
        /*000a*/ 	.short	(.L_359 - .L_358)
.L_358:
        /*000c*/ 	.word	0x00000000
        /*0010*/ 	.short	0x0002
        /*0012*/ 	.short	0x0010
        /*0014*/ 	.byte	0x00, 0xf0, 0x11, 0x00


	//----- nvinfo : EIATTR_KPARAM_INFO
	.align		4
.L_359:
        /*0018*/ 	.byte	0x04, 0x17
        /*001a*/ 	.short	(.L_361 - .L_360)
.L_360:
        /*001c*/ 	.word	0x00000000
        /*0020*/ 	.short	0x0001
        /*0022*/ 	.short	0x0008
        /*0024*/ 	.byte	0x00, 0xf5, 0x21, 0x00


	//----- nvinfo : EIATTR_KPARAM_INFO
	.align		4
.L_361:
        /*0028*/ 	.byte	0x04, 0x17
        /*002a*/ 	.short	(.L_363 - .L_362)
.L_362:
        /*002c*/ 	.word	0x00000000
        /*0030*/ 	.short	0x0000
        /*0032*/ 	.short	0x0000
        /*0034*/ 	.byte	0x00, 0xf5, 0x21, 0x00


	//----- nvinfo : EIATTR_SPARSE_MMA_MASK
	.align		4
.L_363:
        /*0038*/ 	.byte	0x03, 0x50
        /*003a*/ 	.short	0x0000


	//----- nvinfo : EIATTR_MAXREG_COUNT
	.align		4
        /*003c*/ 	.byte	0x03, 0x1b
        /*003e*/ 	.short	0x00ff


	//----- nvinfo : EIATTR_MERCURY_ISA_VERSION
	.align		4
        /*0040*/ 	.byte	0x03, 0x5f
        /*0042*/ 	.short	0x0101


	//----- nvinfo : EIATTR_VRC_CTA_INIT_COUNT
	.align		4
        /*0044*/ 	.byte	0x02, 0x4a
	.zero		1
	.zero		1


	//----- nvinfo : EIATTR_EXIT_INSTR_OFFSETS
	.align		4
        /*0048*/ 	.byte	0x04, 0x1c
        /*004a*/ 	.short	(.L_365 - .L_364)


	//   ....[0]....
.L_364:
        /*004c*/ 	.word	0x00000070


	//   ....[1]....
        /*0050*/ 	.word	0x00000110


	//----- nvinfo : EIATTR_CBANK_PARAM_SIZE
	.align		4
.L_365:
        /*0054*/ 	.byte	0x03, 0x19
        /*0056*/ 	.short	0x0014


	//----- nvinfo : EIATTR_PARAM_CBANK
	.align		4
        /*0058*/ 	.byte	0x04, 0x0a
        /*005a*/ 	.short	(.L_367 - .L_366)
	.align		4
.L_366:
        /*005c*/ 	.word	index@(.nv.constant0._Z18reverseCopyKernelNPiS_i)
        /*0060*/ 	.short	0x0380
        /*0062*/ 	.short	0x0014


	//----- nvinfo : EIATTR_SW_WAR
	.align		4
.L_367:
        /*0064*/ 	.byte	0x04, 0x36
        /*0066*/ 	.short	(.L_369 - .L_368)
.L_368:
        /*0068*/ 	.word	0x00000008
.L_369:


//--------------------- .nv.info._Z17reverseCopyKernelPiS_i --------------------------
	.section	.nv.info._Z17reverseCopyKernelPiS_i,"",@"SHT_CUDA_INFO"
	.sectionflags	@""
	.align	4


	//----- nvinfo : EIATTR_CUDA_API_VERSION
	.align		4
        /*0000*/ 	.byte	0x04, 0x37
        /*0002*/ 	.short	(.L_371 - .L_370)
.L_370:
        /*0004*/ 	.word	0x00000082


	//----- nvinfo : EIATTR_KPARAM_INFO
	.align		4
.L_371:
        /*0008*/ 	.byte	0x04, 0x17
        /*000a*/ 	.short	(.L_373 - .L_372)
.L_372:
        /*000c*/ 	.word	0x00000000
        /*0010*/ 	.short	0x0002
        /*0012*/ 	.short	0x0010
        /*0014*/ 	.byte	0x00, 0xf0, 0x11, 0x00


	//----- nvinfo : EIATTR_KPARAM_INFO
	.align		4
.L_373:
        /*0018*/ 	.byte	0x04, 0x17
        /*001a*/ 	.short	(.L_375 - .L_374)
.L_374:
        /*001c*/ 	.word	0x00000000
        /*0020*/ 	.short	0x0001
        /*0022*/ 	.short	0x0008
        /*0024*/ 	.byte	0x00, 0xf5, 0x21, 0x00


	//----- nvinfo : EIATTR_KPARAM_INFO
	.align		4
.L_375:
        /*0028*/ 	.byte	0x04, 0x17
        /*002a*/ 	.short	(.L_377 - .L_376)
.L_376:
        /*002c*/ 	.word	0x00000000
        /*0030*/ 	.short	0x0000
        /*0032*/ 	.short	0x0000
        /*0034*/ 	.byte	0x00, 0xf5, 0x21, 0x00


	//----- nvinfo : EIATTR_SPARSE_MMA_MASK
	.align		4
.L_377:
        /*0038*/ 	.byte	0x03, 0x50
        /*003a*/ 	.short	0x0000


	//----- nvinfo : EIATTR_MAXREG_COUNT
	.align		4
        /*003c*/ 	.byte	0x03, 0x1b
        /*003e*/ 	.short	0x00ff


	//----- nvinfo : EIATTR_MERCURY_ISA_VERSION
	.align		4
        /*0040*/ 	.byte	0x03, 0x5f
        /*0042*/ 	.short	0x0101


	//----- nvinfo : EIATTR_VRC_CTA_INIT_COUNT
	.align		4
        /*0044*/ 	.byte	0x02, 0x4a
	.zero		1
	.zero		1


	//----- nvinfo : EIATTR_EXIT_INSTR_OFFSETS
	.align		4
        /*0048*/ 	.byte	0x04, 0x1c
        /*004a*/ 	.short	(.L_379 - .L_378)


	//   ....[0]....
.L_378:
        /*004c*/ 	.word	0x00000040


	//   ....[1]....
        /*0050*/ 	.word	0x000000e0


	//----- nvinfo : EIATTR_CBANK_PARAM_SIZE
	.align		4
.L_379:
        /*0054*/ 	.byte	0x03, 0x19
        /*0056*/ 	.short	0x0014


	//----- nvinfo : EIATTR_PARAM_CBANK
	.align		4
        /*0058*/ 	.byte	0x04, 0x0a
        /*005a*/ 	.short	(.L_381 - .L_380)
	.align		4
.L_380:
        /*005c*/ 	.word	index@(.nv.constant0._Z17reverseCopyKernelPiS_i)
        /*0060*/ 	.short	0x0380
        /*0062*/ 	.short	0x0014


	//----- nvinfo : EIATTR_SW_WAR
	.align		4
.L_381:
        /*0064*/ 	.byte	0x04, 0x36
        /*0066*/ 	.short	(.L_383 - .L_382)
.L_382:
        /*0068*/ 	.word	0x00000008
.L_383:


//--------------------- .nv.info._Z10initKernelPii --------------------------
	.section	.nv.info._Z10initKernelPii,"",@"SHT_CUDA_INFO"
	.sectionflags	@""
	.align	4


	//----- nvinfo : EIATTR_CUDA_API_VERSION
	.align		4
        /*0000*/ 	.byte	0x04, 0x37
        /*0002*/ 	.short	(.L_385 - .L_384)
.L_384:
        /*0004*/ 	.word	0x00000082


	//----- nvinfo : EIATTR_KPARAM_INFO
	.align		4
.L_385:
        /*0008*/ 	.byte	0x04, 0x17
        /*000a*/ 	.short	(.L_387 - .L_386)
.L_386:
        /*000c*/ 	.word	0x00000000
        /*0010*/ 	.short	0x0001
        /*0012*/ 	.short	0x0008
        /*0014*/ 	.byte	0x00, 0xf0, 0x11, 0x00


	//----- nvinfo : EIATTR_KPARAM_INFO
	.align		4
.L_387:
        /*0018*/ 	.byte	0x04, 0x17
        /*001a*/ 	.short	(.L_389 - .L_388)
.L_388:
        /*001c*/ 	.word	0x00000000
        /*0020*/ 	.short	0x0000
        /*0022*/ 	.short	0x0000
        /*0024*/ 	.byte	0x00, 0xf5, 0x21, 0x00


	//----- nvinfo : EIATTR_SPARSE_MMA_MASK
	.align		4
.L_389:
        /*0028*/ 	.byte	0x03, 0x50
        /*002a*/ 	.short	0x0000


	//----- nvinfo : EIATTR_MAXREG_COUNT
	.align		4
        /*002c*/ 	.byte	0x03, 0x1b
        /*002e*/ 	.short	0x00ff


	//----- nvinfo : EIATTR_MERCURY_ISA_VERSION
	.align		4
        /*0030*/ 	.byte	0x03, 0x5f
        /*0032*/ 	.short	0x0101


	//----- nvinfo : EIATTR_VRC_CTA_INIT_COUNT
	.align		4
        /*0034*/ 	.byte	0x02, 0x4a
	.zero		1
	.zero		1


	//----- nvinfo : EIATTR_EXIT_INSTR_OFFSETS
	.align		4
        /*0038*/ 	.byte	0x04, 0x1c
        /*003a*/ 	.short	(.L_391 - .L_390)


	//   ....[0]....
.L_390:
        /*003c*/ 	.word	0x00000070


	//   ....[1]....
        /*0040*/ 	.word	0x000000c0


	//----- nvinfo : EIATTR_CBANK_PARAM_SIZE
	.align		4
.L_391:
        /*0044*/ 	.byte	0x03, 0x19
        /*0046*/ 	.short	0x000c


	//----- nvinfo : EIATTR_PARAM_CBANK
	.align		4
        /*0048*/ 	.byte	0x04, 0x0a
        /*004a*/ 	.short	(.L_393 - .L_392)
	.align		4
.L_392:
        /*004c*/ 	.word	index@(.nv.constant0._Z10initKernelPii)
        /*0050*/ 	.short	0x0380
        /*0052*/ 	.short	0x000c


	//----- nvinfo : EIATTR_SW_WAR
	.align		4
.L_393:
        /*0054*/ 	.byte	0x04, 0x36
        /*0056*/ 	.short	(.L_395 - .L_394)
.L_394:
        /*0058*/ 	.word	0x00000008
.L_395:


//--------------------- .nv.callgraph             --------------------------
	.section	.nv.callgraph,"",@"SHT_CUDA_CALLGRAPH"
	.align	4
	.sectionentsize	8
	.align		4
        /*0000*/ 	.word	0x00000000
	.align		4
        /*0004*/ 	.word	0xffffffff
	.align		4
        /*0008*/ 	.word	index@(_Z21radixScatterOptimizedPjS_S_S_iii)
	.align		4
        /*000c*/ 	.word	index@(vprintf)
	.align		4
        /*0010*/ 	.word	0x00000000
	.align		4
        /*0014*/ 	.word	0xfffffffe
	.align		4
        /*0018*/ 	.word	0x00000000
	.align		4
        /*001c*/ 	.word	0xfffffffd
	.align		4
        /*0020*/ 	.word	0x00000000
	.align		4
        /*0024*/ 	.word	0xfffffffc


//--------------------- .nv.constant4             --------------------------
	.section	.nv.constant4,"a",@progbits
	.align	8
	.align		8
.nv.constant4:
        /*0000*/ 	.dword	_ZN34_INTERNAL_020b9390_4_k_cu_7a2e9bd24cuda3std3__45__cpo5beginE
	.align		8
        /*0008*/ 	.dword	_ZN34_INTERNAL_020b9390_4_k_cu_7a2e9bd24cuda3std3__45__cpo3endE
	.align		8
        /*0010*/ 	.dword	_ZN34_INTERNAL_020b9390_4_k_cu_7a2e9bd24cuda3std3__45__cpo6cbeginE
	.align		8
        /*0018*/ 	.dword	_ZN34_INTERNAL_020b9390_4_k_cu_7a2e9bd24cuda3std3__45__cpo4cendE
	.align		8
        /*0020*/ 	.dword	_ZN34_INTERNAL_020b9390_4_k_cu_7a2e9bd24cuda3std3__45__cpo6rbeginE
	.align		8
        /*0028*/ 	.dword	_ZN34_INTERNAL_020b9390_4_k_cu_7a2e9bd24cuda3std3__45__cpo4rendE
	.align		8
        /*0030*/ 	.dword	_ZN34_INTERNAL_020b9390_4_k_cu_7a2e9bd24cuda3std3__45__cpo7crbeginE
	.align		8
        /*0038*/ 	.dword	_ZN34_INTERNAL_020b9390_4_k_cu_7a2e9bd24cuda3std3__45__cpo5crendE
	.align		8
        /*0040*/ 	.dword	_ZN34_INTERNAL_020b9390_4_k_cu_7a2e9bd24cuda3std3__436_GLOBAL__N__020b9390_4_k_cu_7a2e9bd26ignoreE
	.align		8
        /*0048*/ 	.dword	_ZN34_INTERNAL_020b9390_4_k_cu_7a2e9bd24cuda3std3__419piecewise_constructE
	.align		8
        /*0050*/ 	.dword	_ZN34_INTERNAL_020b9390_4_k_cu_7a2e9bd24cuda3std3__48in_placeE
	.align		8
        /*0058*/ 	.dword	_ZN34_INTERNAL_020b9390_4_k_cu_7a2e9bd24cuda3std3__420unreachable_sentinelE
	.align		8
        /*0060*/ 	.dword	_ZN34_INTERNAL_020b9390_4_k_cu_7a2e9bd24cuda3std3__47nulloptE
	.align		8
        /*0068*/ 	.dword	_ZN34_INTERNAL_020b9390_4_k_cu_7a2e9bd24cuda3std3__48unexpectE
	.align		8
        /*0070*/ 	.dword	_ZN34_INTERNAL_020b9390_4_k_cu_7a2e9bd24cuda3std6ranges3__45__cpo4swapE
	.align		8
        /*0078*/ 	.dword	_ZN34_INTERNAL_020b9390_4_k_cu_7a2e9bd24cuda3std6ranges3__45__cpo9iter_moveE
	.align		8
        /*0080*/ 	.dword	_ZN34_INTERNAL_020b9390_4_k_cu_7a2e9bd24cuda3std6ranges3__45__cpo5beginE
	.align		8
        /*0088*/ 	.dword	_ZN34_INTERNAL_020b9390_4_k_cu_7a2e9bd24cuda3std6ranges3__45__cpo3endE
	.align		8
        /*0090*/ 	.dword	_ZN34_INTERNAL_020b9390_4_k_cu_7a2e9bd24cuda3std6ranges3__45__cpo6cbeginE
	.align		8
        /*0098*/ 	.dword	_ZN34_INTERNAL_020b9390_4_k_cu_7a2e9bd24cuda3std6ranges3__45__cpo4cendE
	.align		8
        /*00a0*/ 	.dword	_ZN34_INTERNAL_020b9390_4_k_cu_7a2e9bd24cuda3std6ranges3__45__cpo7advanceE
	.align		8
        /*00a8*/ 	.dword	_ZN34_INTERNAL_020b9390_4_k_cu_7a2e9bd24cuda3std6ranges3__45__cpo9iter_swapE
	.align		8
        /*00b0*/ 	.dword	_ZN34_INTERNAL_020b9390_4_k_cu_7a2e9bd24cuda3std6ranges3__45__cpo4nextE
	.align		8
        /*00b8*/ 	.dword	_ZN34_INTERNAL_020b9390_4_k_cu_7a2e9bd24cuda3std6ranges3__45__cpo4prevE
	.align		8
        /*00c0*/ 	.dword	_ZN34_INTERNAL_020b9390_4_k_cu_7a2e9bd24cuda3std6ranges3__45__cpo4dataE
	.align		8
        /*00c8*/ 	.dword	_ZN34_INTERNAL_020b9390_4_k_cu_7a2e9bd24cuda3std6ranges3__45__cpo5cdataE
	.align		8
        /*00d0*/ 	.dword	_ZN34_INTERNAL_020b9390_4_k_cu_7a2e9bd24cuda3std6ranges3__45__cpo4sizeE
	.align		8
        /*00d8*/ 	.dword	_ZN34_INTERNAL_020b9390_4_k_cu_7a2e9bd24cuda3std6ranges3__45__cpo5ssizeE
	.align		8
        /*00e0*/ 	.dword	_ZN34_INTERNAL_020b9390_4_k_cu_7a2e9bd24cuda3std6ranges3__45__cpo8distanceE
	.align		8
        /*00e8*/ 	.dword	_ZN34_INTERNAL_020b9390_4_k_cu_7a2e9bd26thrust24THRUST_300001_SM_1000_NS8cuda_cub3parE
	.align		8
        /*00f0*/ 	.dword	_ZN34_INTERNAL_020b9390_4_k_cu_7a2e9bd26thrust24THRUST_300001_SM_1000_NS8cuda_cub10par_nosyncE
	.align		8
        /*00f8*/ 	.dword	_ZN34_INTERNAL_020b9390_4_k_cu_7a2e9bd26thrust24THRUST_300001_SM_1000_NS6system6detail10sequential3seqE
	.align		8
        /*0100*/ 	.dword	_ZN34_INTERNAL_020b9390_4_k_cu_7a2e9bd26thrust24THRUST_300001_SM_1000_NS6system3cpp3parE
	.align		8
        /*0108*/ 	.dword	_ZN34_INTERNAL_020b9390_4_k_cu_7a2e9bd26thrust24THRUST_300001_SM_1000_NS12placeholders2_1E
	.align		8
        /*0110*/ 	.dword	_ZN34_INTERNAL_020b9390_4_k_cu_7a2e9bd26thrust24THRUST_300001_SM_1000_NS12placeholders2_2E
	.align		8
        /*0118*/ 	.dword	_ZN34_INTERNAL_020b9390_4_k_cu_7a2e9bd26thrust24THRUST_300001_SM_1000_NS12placeholders2_3E
	.align		8
        /*0120*/ 	.dword	_ZN34_INTERNAL_020b9390_4_k_cu_7a2e9bd26thrust24THRUST_300001_SM_1000_NS12placeholders2_4E
	.align		8
        /*0128*/ 	.dword	_ZN34_INTERNAL_020b9390_4_k_cu_7a2e9bd26thrust24THRUST_300001_SM_1000_NS12placeholders2_5E
	.align		8
        /*0130*/ 	.dword	_ZN34_INTERNAL_020b9390_4_k_cu_7a2e9bd26thrust24THRUST_300001_SM_1000_NS12placeholders2_6E
	.align		8
        /*0138*/ 	.dword	_ZN34_INTERNAL_020b9390_4_k_cu_7a2e9bd26thrust24THRUST_300001_SM_1000_NS12placeholders2_7E
	.align		8
        /*0140*/ 	.dword	_ZN34_INTERNAL_020b9390_4_k_cu_7a2e9bd26thrust24THRUST_300001_SM_1000_NS12placeholders2_8E
	.align		8
        /*0148*/ 	.dword	_ZN34_INTERNAL_020b9390_4_k_cu_7a2e9bd26thrust24THRUST_300001_SM_1000_NS12placeholders2_9E
	.align		8
        /*0150*/ 	.dword	_ZN34_INTERNAL_020b9390_4_k_cu_7a2e9bd26thrust24THRUST_300001_SM_1000_NS12placeholders3_10E
	.align		8
        /*0158*/ 	.dword	_ZN34_INTERNAL_020b9390_4_k_cu_7a2e9bd26thrust24THRUST_300001_SM_1000_NS3seqE
	.align		8
        /*0160*/ 	.dword	_ZN34_INTERNAL_020b9390_4_k_cu_7a2e9bd26thrust24THRUST_300001_SM_1000_NS6deviceE
	.align		8
        /*0168*/ 	.dword	$str
	.align		8
        /*0170*/ 	.dword	vprintf


//--------------------- .text._ZN3cub18CUB_300001_SM_10006detail10radix_sort29DeviceRadixSortOnesweepKernelINS1_5radix10policy_hubIjNS0_8NullTypeEyE10Policy1000ELNS0_9SortOrderE0EjS6_yiiNS1_21identity_decomposer_tEEEvPT5_SC_PT3_PKSD_PT1_PKSH_PT2_PKSL_T4_iiT6_ --------------------------
	.section	.text._ZN3cub18CUB_300001_SM_10006detail10radix_sort29DeviceRadixSortOnesweepKernelINS1_5radix10policy_hubIjNS0_8NullTypeEyE10Policy1000ELNS0_9SortOrderE0EjS6_yiiNS1_21identity_decomposer_tEEEvPT5_SC_PT3_PKSD_PT1_PKSH_PT2_PKSL_T4_iiT6_,"ax",@progbits
	.align	128
        .global         _ZN3cub18CUB_300001_SM_10006detail10radix_sort29DeviceRadixSortOnesweepKernelINS1_5radix10policy_hubIjNS0_8NullTypeEyE10Policy1000ELNS0_9SortOrderE0EjS6_yiiNS1_21identity_decomposer_tEEEvPT5_SC_PT3_PKSD_PT1_PKSH_PT2_PKSL_T4_iiT6_
        .type           _ZN3cub18CUB_300001_SM_10006detail10radix_sort29DeviceRadixSortOnesweepKernelINS1_5radix10policy_hubIjNS0_8NullTypeEyE10Policy1000ELNS0_9SortOrderE0EjS6_yiiNS1_21identity_decomposer_tEEEvPT5_SC_PT3_PKSD_PT1_PKSH_PT2_PKSL_T4_iiT6_,@function
        .size           _ZN3cub18CUB_300001_SM_10006detail10radix_sort29DeviceRadixSortOnesweepKernelINS1_5radix10policy_hubIjNS0_8NullTypeEyE10Policy1000ELNS0_9SortOrderE0EjS6_yiiNS1_21identity_decomposer_tEEEvPT5_SC_PT3_PKSD_PT1_PKSH_PT2_PKSL_T4_iiT6_,(.L_x_262 - _ZN3cub18CUB_300001_SM_10006detail10radix_sort29DeviceRadixSortOnesweepKernelINS1_5radix10policy_hubIjNS0_8NullTypeEyE10Policy1000ELNS0_9SortOrderE0EjS6_yiiNS1_21identity_decomposer_tEEEvPT5_SC_PT3_PKSD_PT1_PKSH_PT2_PKSL_T4_iiT6_)
        .other          _ZN3cub18CUB_300001_SM_10006detail10radix_sort29DeviceRadixSortOnesweepKernelINS1_5radix10policy_hubIjNS0_8NullTypeEyE10Policy1000ELNS0_9SortOrderE0EjS6_yiiNS1_21identity_decomposer_tEEEvPT5_SC_PT3_PKSD_PT1_PKSH_PT2_PKSL_T4_iiT6_,@"STO_CUDA_ENTRY STV_DEFAULT"
_ZN3cub18CUB_300001_SM_10006detail10radix_sort29DeviceRadixSortOnesweepKernelINS1_5radix10policy_hubIjNS0_8NullTypeEyE10Policy1000ELNS0_9SortOrderE0EjS6_yiiNS1_21identity_decomposer_tEEEvPT5_SC_PT3_PKSD_PT1_PKSH_PT2_PKSL_T4_iiT6_:
.text._ZN3cub18CUB_300001_SM_10006detail10radix_sort29DeviceRadixSortOnesweepKernelINS1_5radix10policy_hubIjNS0_8NullTypeEyE10Policy1000ELNS0_9SortOrderE0EjS6_yiiNS1_21identity_decomposer_tEEEvPT5_SC_PT3_PKSD_PT1_PKSH_PT2_PKSL_T4_iiT6_:
[----:B------:R-:W0:Y:S01]  /*0000*/  LDC R1, c[0x0][0x37c] ;  /* 0x0000df00ff017b82 */ /* 0x000e220000000800 */
[----:B------:R-:W1:Y:S01]  /*0010*/  S2R R39, SR_TID.X ;  /* 0x0000000000277919 */ /* 0x000e620000002100 */
[----:B------:R-:W-:Y:S01]  /*0020*/  MOV R73, 0x400 ;  /* 0x0000040000497802 */ /* 0x000fe20000000f00 */
[----:B------:R-:W2:Y:S01]  /*0030*/  LDCU.64 UR6, c[0x0][0x358] ;  /* 0x00006b00ff0677ac */ /* 0x000ea20008000a00 */
[----:B------:R-:W-:Y:S01]  /*0040*/  BSSY.RECONVERGENT B0, `(.L_x_0) ;  /* 0x000000d000007945 */ /* 0x000fe20003800200 */
[----:B------:R-:W3:Y:S01]  /*0050*/  S2R R0, SR_CgaCtaId ;  /* 0x0000000000007919 */ /* 0x000ee20000008800 */
[----:B0-----:R-:W-:Y:S01]  /*0060*/  VIADD R1, R1, 0xfffffff0 ;  /* 0xfffffff001017836 */ /* 0x001fe20000000000 */
[----:B-1----:R-:W-:Y:S02]  /*0070*/  ISETP.NE.AND P0, PT, R39, RZ, PT ;  /* 0x000000ff2700720c */ /* 0x002fe40003f05270 */
[----:B---3--:R-:W-:-:S11]  /*0080*/  LEA R73, R0, R73, 0x18 ;  /* 0x0000004900497211 */ /* 0x008fd600078ec0ff */
[----:B--2---:R-:W-:Y:S05]  /*0090*/  @P0 BRA `(.L_x_1) ;  /* 0x00000000001c0947 */ /* 0x004fea0003800000 */
[----:B------:R-:W0:Y:S01]  /*00a0*/  LDC.64 R2, c[0x0][0x388] ;  /* 0x0000e200ff027b82 */ /* 0x000e220000000a00 */
[----:B------:R-:W-:-:S05]  /*00b0*/  IMAD.MOV.U32 R5, RZ, RZ, 0x1 ;  /* 0x00000001ff057424 */ /* 0x000fca00078e00ff */
[----:B0-----:R-:W2:Y:S02]  /*00c0*/  ATOMG.E.ADD.STRONG.GPU PT, R2, desc[UR6][R2.64], R5 ;  /* 0x80000005020279a8 */ /* 0x001ea400081ef106 */
[----:B------:R-:W0:Y:S01]  /*00d0*/  S2UR UR5, SR_CgaCtaId ;  /* 0x00000000000579c3 */ /* 0x000e220000008800 */
[----:B------:R-:W-:Y:S02]  /*00e0*/  UMOV UR4, 0x400 ;  /* 0x0000040000047882 */ /* 0x000fe40000000000 */
[----:B0-----:R-:W-:-:S09]  /*00f0*/  ULEA UR4, UR5, UR4, 0x18 ;  /* 0x0000000405047291 */ /* 0x001fd2000f8ec0ff */
[----:B--2---:R0:W-:Y:S03]  /*0100*/  STS [UR4+0x7200], R2 ;  /* 0x00720002ff007988 */ /* 0x0041e60008000804 */
.L_x_1:
[----:B------:R-:W-:Y:S05]  /*0110*/  BSYNC.RECONVERGENT B0 ;  /* 0x0000000000007941 */ /* 0x000fea0003800200 */
.L_x_0:
[----:B------:R-:W-:Y:S06]  /*0120*/  BAR.SYNC.DEFER_BLOCKING 0x0 ;  /* 0x0000000000007b1d */ /* 0x000fec0000010000 */
[----:B------:R-:W1:Y:S01]  /*0130*/  LDCU UR4, c[0x0][0x3c0] ;  /* 0x00007800ff0477ac */ /* 0x000e620008000800 */
[----:B------:R-:W2:Y:S01]  /*0140*/  S2R R9, SR_LANEID ;  /* 0x0000000000097919 */ /* 0x000ea20000000000 */
[----:B------:R-:W0:Y:S02]  /*0150*/  LDS R72, [R73+0x7200] ;  /* 0x0072000049487984 */ /* 0x000e240000000800 */
[----:B0-----:R-:W-:-:S04]  /*0160*/  IMAD R2, R72, 0x1c80, RZ ;  /* 0x00001c8048027824 */ /* 0x001fc800078e02ff */
[----:B------:R-:W-:Y:S01]  /*0170*/  VIADD R0, R2, 0x1c80 ;  /* 0x00001c8002007836 */ /* 0x000fe20000000000 */
[----:B------:R-:W-:-:S04]  /*0180*/  SHF.R.S32.HI R6, RZ, 0x1f, R2 ;  /* 0x0000001fff067819 */ /* 0x000fc80000011402 */
[----:B-1----:R-:W-:Y:S02]  /*0190*/  ISETP.GT.AND P0, PT, R0, UR4, PT ;  /* 0x0000000400007c0c */ /* 0x002fe4000bf04270 */
[----:B------:R-:W-:-:S11]  /*01a0*/  SHF.R.U32.HI R0, RZ, 0x5, R39 ;  /* 0x00000005ff007819 */ /* 0x000fd60000011627 */
[----:B--2---:R-:W-:Y:S05]  /*01b0*/  @P0 BRA `(.L_x_2) ;  /* 0x0000000000700947 */ /* 0x004fea0003800000 */
[----:B------:R-:W0:Y:S01]  /*01c0*/  LDCU.64 UR4, c[0x0][0x3a8] ;  /* 0x00007500ff0477ac */ /* 0x000e220008000a00 */
[C---:B------:R-:W-:Y:S02]  /*01d0*/  LOP3.LUT R3, R39.reuse, 0x1f, RZ, 0xc0, !PT ;  /* 0x0000001f27037812 */ /* 0x040fe400078ec0ff */
[----:B------:R-:W-:-:S05]  /*01e0*/  LOP3.LUT R4, R39, 0x3e0, RZ, 0xc0, !PT ;  /* 0x000003e027047812 */ /* 0x000fca00078ec0ff */
[----:B------:R-:W-:-:S05]  /*01f0*/  IMAD R3, R4, 0x13, R3 ;  /* 0x0000001304037824 */ /* 0x000fca00078e0203 */
[----:B------:R-:W-:-:S05]  /*0200*/  IADD3 R3, P0, PT, R2, R3, RZ ;  /* 0x0000000302037210 */ /* 0x000fca0007f1e0ff */
[----:B------:R-:W-:Y:S01]  /*0210*/  IMAD.X R6, RZ, RZ, R6, P0 ;  /* 0x000000ffff067224 */ /* 0x000fe200000e0606 */
[----:B0-----:R-:W-:-:S04]  /*0220*/  LEA R2, P0, R3, UR4, 0x2 ;  /* 0x0000000403027c11 */ /* 0x001fc8000f8010ff */
[----:B------:R-:W-:-:S05]  /*0230*/  LEA.HI.X R3, R3, UR5, R6, 0x2, P0 ;  /* 0x0000000503037c11 */ /* 0x000fca00080f1406 */
[----:B------:R0:W5:Y:S04]  /*0240*/  LDG.E R71, desc[UR6][R2.64] ;  /* 0x0000000602477981 */ /* 0x000168000c1e1900 */
        /* <DEDUP_REMOVED lines=17> */
[----:B------:R0:W5:Y:S01]  /*0360*/  LDG.E R53, desc[UR6][R2.64+0x900] ;  /* 0x0009000602357981 */ /* 0x000162000c1e1900 */
[----:B------:R-:W-:Y:S05]  /*0370*/  BRA `(.L_x_3) ;  /* 0x0000000400507947 */ /* 0x000fea0003800000 */
.L_x_2:
[----:B------:R-:W0:Y:S01]  /*0380*/  LDCU.64 UR8, c[0x0][0x3a8] ;  /* 0x00007500ff0877ac */ /* 0x000e220008000a00 */
[C---:B------:R-:W-:Y:S01]  /*0390*/  LOP3.LUT R3, R39.reuse, 0x1f, RZ, 0xc0, !PT ;  /* 0x0000001f27037812 */ /* 0x040fe200078ec0ff */
[----:B------:R-:W-:Y:S01]  /*03a0*/  IMAD.MOV.U32 R71, RZ, RZ, -0x1 ;  /* 0xffffffffff477424 */ /* 0x000fe200078e00ff */
[----:B------:R-:W-:Y:S01]  /*03b0*/  LOP3.LUT R4, R39, 0x3e0, RZ, 0xc0, !PT ;  /* 0x000003e027047812 */ /* 0x000fe200078ec0ff */
[----:B------:R-:W-:Y:S02]  /*03c0*/  IMAD.MOV.U32 R69, RZ, RZ, -0x1 ;  /* 0xffffffffff457424 */ /* 0x000fe400078e00ff */
[----:B------:R-:W-:Y:S02]  /*03d0*/  IMAD.MOV.U32 R70, RZ, RZ, -0x1 ;  /* 0xffffffffff467424 */ /* 0x000fe400078e00ff */
[----:B------:R-:W-:Y:S01]  /*03e0*/  IMAD R11, R4, 0x13, R3 ;  /* 0x00000013040b7824 */ /* 0x000fe200078e0203 */
[----:B------:R-:W-:-:S03]  /*03f0*/  IADD3 R4, PT, PT, -R2, UR4, RZ ;  /* 0x0000000402047c10 */ /* 0x000fc6000fffe1ff */
[C---:B------:R-:W-:Y:S01]  /*0400*/  VIADD R3, R11.reuse, 0x20 ;  /* 0x000000200b037836 */ /* 0x040fe20000000000 */
[----:B------:R-:W-:Y:S01]  /*0410*/  IADD3 R8, P0, PT, R2, R11, RZ ;  /* 0x0000000b02087210 */ /* 0x000fe20007f1e0ff */
[C---:B------:R-:W-:Y:S01]  /*0420*/  VIADD R5, R11.reuse, 0x40 ;  /* 0x000000400b057836 */ /* 0x040fe20000000000 */
[CC--:B------:R-:W-:Y:S01]  /*0430*/  ISETP.GE.AND P1, PT, R11.reuse, R4.reuse, PT ;  /* 0x000000040b00720c */ /* 0x0c0fe20003f26270 */
[----:B------:R-:W-:Y:S01]  /*0440*/  VIADD R7, R11, 0x60 ;  /* 0x000000600b077836 */ /* 0x000fe20000000000 */
[-C--:B------:R-:W-:Y:S01]  /*0450*/  ISETP.GE.AND P2, PT, R3, R4.reuse, PT ;  /* 0x000000040300720c */ /* 0x080fe20003f46270 */
[----:B------:R-:W-:Y:S01]  /*0460*/  VIADD R3, R11, 0x80 ;  /* 0x000000800b037836 */ /* 0x000fe20000000000 */
[-C--:B------:R-:W-:Y:S01]  /*0470*/  ISETP.GE.AND P3, PT, R5, R4.reuse, PT ;  /* 0x000000040500720c */ /* 0x080fe20003f66270 */
[----:B------:R-:W-:Y:S01]  /*0480*/  VIADD R5, R11, 0xa0 ;  /* 0x000000a00b057836 */ /* 0x000fe20000000000 */
[-C--:B------:R-:W-:Y:S01]  /*0490*/  ISETP.GE.AND P4, PT, R7, R4.reuse, PT ;  /* 0x000000040700720c */ /* 0x080fe20003f86270 */
[----:B------:R-:W-:Y:S01]  /*04a0*/  IMAD.X R13, RZ, RZ, R6, P0 ;  /* 0x000000ffff0d7224 */ /* 0x000fe200000e0606 */
[----:B0-----:R-:W-:Y:S01]  /*04b0*/  LEA R2, P0, R8, UR8, 0x2 ;  /* 0x0000000808027c11 */ /* 0x001fe2000f8010ff */
[----:B------:R-:W-:Y:S01]  /*04c0*/  VIADD R7, R11, 0xc0 ;  /* 0x000000c00b077836 */ /* 0x000fe20000000000 */
[----:B------:R-:W-:-:S02]  /*04d0*/  ISETP.GE.AND P5, PT, R3, R4, PT ;  /* 0x000000040300720c */ /* 0x000fc40003fa6270 */
[-C--:B------:R-:W-:Y:S01]  /*04e0*/  ISETP.GE.AND P6, PT, R5, R4.reuse, PT ;  /* 0x000000040500720c */ /* 0x080fe20003fc6270 */
[----:B------:R-:W-:Y:S01]  /*04f0*/  VIADD R5, R11, 0xe0 ;  /* 0x000000e00b057836 */ /* 0x000fe20000000000 */
[----:B------:R-:W-:Y:S01]  /*0500*/  LEA.HI.X R3, R8, UR9, R13, 0x2, P0 ;  /* 0x0000000908037c11 */ /* 0x000fe200080f140d */
[----:B------:R-:W-:Y:S01]  /*0510*/  IMAD.MOV.U32 R68, RZ, RZ, -0x1 ;  /* 0xffffffffff447424 */ /* 0x000fe200078e00ff */
[-C--:B------:R-:W-:Y:S01]  /*0520*/  ISETP.GE.AND P0, PT, R7, R4.reuse, PT ;  /* 0x000000040700720c */ /* 0x080fe20003f06270 */
[----:B------:R-:W-:Y:S02]  /*0530*/  VIADD R7, R11, 0x100 ;  /* 0x000001000b077836 */ /* 0x000fe40000000000 */
[----:B------:R1:W5:Y:S01]  /*0540*/  @!P1 LDG.E R71, desc[UR6][R2.64] ;  /* 0x0000000602479981 */ /* 0x000362000c1e1900 */
[-C--:B------:R-:W-:Y:S01]  /*0550*/  ISETP.GE.AND P1, PT, R5, R4.reuse, PT ;  /* 0x000000040500720c */ /* 0x080fe20003f26270 */
[----:B------:R-:W-:Y:S02]  /*0560*/  VIADD R5, R11, 0x120 ;  /* 0x000001200b057836 */ /* 0x000fe40000000000 */
[----:B------:R1:W5:Y:S03]  /*0570*/  @!P3 LDG.E R69, desc[UR6][R2.64+0x100] ;  /* 0x000100060245b981 */ /* 0x000366000c1e1900 */
[----:B------:R-:W-:Y:S01]  /*0580*/  ISETP.GE.AND P3, PT, R5, R4, PT ;  /* 0x000000040500720c */ /* 0x000fe20003f66270 */
[----:B------:R-:W-:Y:S01]  /*0590*/  VIADD R5, R11, 0x140 ;  /* 0x000001400b057836 */ /* 0x000fe20000000000 */
[----:B------:R1:W5:Y:S01]  /*05a0*/  @!P4 LDG.E R68, desc[UR6][R2.64+0x180] ;  /* 0x000180060244c981 */ /* 0x000362000c1e1900 */
[----:B------:R-:W-:-:S03]  /*05b0*/  IMAD.MOV.U32 R66, RZ, RZ, -0x1 ;  /* 0xffffffffff427424 */ /* 0x000fc600078e00ff */
[-C--:B------:R-:W-:Y:S01]  /*05c0*/  ISETP.GE.AND P4, PT, R5, R4.reuse, PT ;  /* 0x000000040500720c */ /* 0x080fe20003f86270 */
[----:B------:R-:W-:Y:S01]  /*05d0*/  VIADD R5, R11, 0x180 ;  /* 0x000001800b057836 */ /* 0x000fe20000000000 */
[----:B------:R1:W5:Y:S01]  /*05e0*/  @!P2 LDG.E R70, desc[UR6][R2.64+0x80] ;  /* 0x000080060246a981 */ /* 0x000362000c1e1900 */
[-C--:B------:R-:W-:Y:S01]  /*05f0*/  ISETP.GE.AND P2, PT, R7, R4.reuse, PT ;  /* 0x000000040700720c */ /* 0x080fe20003f46270 */
[----:B------:R-:W-:Y:S02]  /*0600*/  IMAD.MOV.U32 R65, RZ, RZ, -0x1 ;  /* 0xffffffffff417424 */ /* 0x000fe400078e00ff */
[----:B------:R1:W5:Y:S01]  /*0610*/  @!P6 LDG.E R66, desc[UR6][R2.64+0x280] ;  /* 0x000280060242e981 */ /* 0x000362000c1e1900 */
[-C--:B------:R-:W-:Y:S01]  /*0620*/  ISETP.GE.AND P6, PT, R5, R4.reuse, PT ;  /* 0x000000040500720c */ /* 0x080fe20003fc6270 */
[C---:B------:R-:W-:Y:S02]  /*0630*/  VIADD R5, R11.reuse, 0x1a0 ;  /* 0x000001a00b057836 */ /* 0x040fe40000000000 */
[----:B------:R-:W-:Y:S01]  /*0640*/  IMAD.MOV.U32 R67, RZ, RZ, -0x1 ;  /* 0xffffffffff437424 */ /* 0x000fe200078e00ff */
[----:B------:R1:W5:Y:S01]  /*0650*/  @!P0 LDG.E R65, desc[UR6][R2.64+0x300] ;  /* 0x0003000602418981 */ /* 0x000362000c1e1900 */
[----:B------:R-:W-:Y:S01]  /*0660*/  VIADD R7, R11, 0x160 ;  /* 0x000001600b077836 */ /* 0x000fe20000000000 */
[----:B------:R-:W-:Y:S01]  /*0670*/  ISETP.GE.AND P0, PT, R5, R4, PT ;  /* 0x000000040500720c */ /* 0x000fe20003f06270 */
[----:B------:R-:W-:-:S02]  /*0680*/  IMAD.MOV.U32 R63, RZ, RZ, -0x1 ;  /* 0xffffffffff3f7424 */ /* 0x000fc400078e00ff */
[----:B------:R-:W-:Y:S01]  /*0690*/  VIADD R5, R11, 0x1e0 ;  /* 0x000001e00b057836 */ /* 0x000fe20000000000 */
[----:B------:R1:W5:Y:S01]  /*06a0*/  @!P5 LDG.E R67, desc[UR6][R2.64+0x200] ;  /* 0x000200060243d981 */ /* 0x000362000c1e1900 */
[-C--:B------:R-:W-:Y:S01]  /*06b0*/  ISETP.GE.AND P5, PT, R7, R4.reuse, PT ;  /* 0x000000040700720c */ /* 0x080fe20003fa6270 */
[----:B------:R-:W-:Y:S02]  /*06c0*/  IMAD.MOV.U32 R64, RZ, RZ, -0x1 ;  /* 0xffffffffff407424 */ /* 0x000fe400078e00ff */
[----:B------:R1:W5:Y:S01]  /*06d0*/  @!P2 LDG.E R63, desc[UR6][R2.64+0x400] ;  /* 0x00040006023fa981 */ /* 0x000362000c1e1900 */
[----:B------:R-:W-:Y:S01]  /*06e0*/  IMAD.MOV.U32 R62, RZ, RZ, -0x1 ;  /* 0xffffffffff3e7424 */ /* 0x000fe200078e00ff */
[----:B------:R-:W-:Y:S01]  /*06f0*/  ISETP.GE.AND P2, PT, R5, R4, PT ;  /* 0x000000040500720c */ /* 0x000fe20003f46270 */
[C---:B------:R-:W-:Y:S01]  /*0700*/  VIADD R7, R11.reuse, 0x1c0 ;  /* 0x000001c00b077836 */ /* 0x040fe20000000000 */
[----:B------:R1:W5:Y:S01]  /*0710*/  @!P1 LDG.E R64, desc[UR6][R2.64+0x380] ;  /* 0x0003800602409981 */ /* 0x000362000c1e1900 */
[----:B------:R-:W-:-:S02]  /*0720*/  VIADD R5, R11, 0x200 ;  /* 0x000002000b057836 */ /* 0x000fc40000000000 */
[----:B------:R-:W-:Y:S01]  /*0730*/  IMAD.MOV.U32 R61, RZ, RZ, -0x1 ;  /* 0xffffffffff3d7424 */ /* 0x000fe200078e00ff */
[----:B------:R1:W5:Y:S01]  /*0740*/  @!P3 LDG.E R62, desc[UR6][R2.64+0x480] ;  /* 0x00048006023eb981 */ /* 0x000362000c1e1900 */
[----:B------:R-:W-:Y:S01]  /*0750*/  IMAD.MOV.U32 R60, RZ, RZ, -0x1 ;  /* 0xffffffffff3c7424 */ /* 0x000fe200078e00ff */
[-C--:B------:R-:W-:Y:S01]  /*0760*/  ISETP.GE.AND P1, PT, R7, R4.reuse, PT ;  /* 0x000000040700720c */ /* 0x080fe20003f26270 */
[----:B------:R-:W-:Y:S01]  /*0770*/  VIADD R7, R11, 0x220 ;  /* 0x000002200b077836 */ /* 0x000fe20000000000 */
[-C--:B------:R-:W-:Y:S01]  /*0780*/  ISETP.GE.AND P3, PT, R5, R4.reuse, PT ;  /* 0x000000040500720c */ /* 0x080fe20003f66270 */
[----:B------:R-:W-:Y:S01]  /*0790*/  VIADD R5, R11, 0x240 ;  /* 0x000002400b057836 */ /* 0x000fe20000000000 */
[----:B------:R1:W5:Y:S02]  /*07a0*/  @!P4 LDG.E R61, desc[UR6][R2.64+0x500] ;  /* 0x00050006023dc981 */ /* 0x000364000c1e1900 */
[-C--:B------:R-:W-:Y:S02]  /*07b0*/  ISETP.GE.AND P4, PT, R7, R4.reuse, PT ;  /* 0x000000040700720c */ /* 0x080fe40003f86270 */
[----:B------:R1:W5:Y:S01]  /*07c0*/  @!P5 LDG.E R60, desc[UR6][R2.64+0x580] ;  /* 0x00058006023cd981 */ /* 0x000362000c1e1900 */
[----:B------:R-:W-:Y:S01]  /*07d0*/  ISETP.GE.AND P5, PT, R5, R4, PT ;  /* 0x000000040500720c */ /* 0x000fe20003fa6270 */
[----:B------:R-:W-:-:S02]  /*07e0*/  IMAD.MOV.U32 R59, RZ, RZ, -0x1 ;  /* 0xffffffffff3b7424 */ /* 0x000fc400078e00ff */
[----:B------:R-:W-:Y:S02]  /*07f0*/  IMAD.MOV.U32 R58, RZ, RZ, -0x1 ;  /* 0xffffffffff3a7424 */ /* 0x000fe400078e00ff */
[----:B------:R-:W-:Y:S02]  /*0800*/  IMAD.MOV.U32 R57, RZ, RZ, -0x1 ;  /* 0xffffffffff397424 */ /* 0x000fe400078e00ff */
[----:B------:R-:W-:Y:S01]  /*0810*/  IMAD.MOV.U32 R56, RZ, RZ, -0x1 ;  /* 0xffffffffff387424 */ /* 0x000fe200078e00ff */
[----:B------:R1:W5:Y:S01]  /*0820*/  @!P6 LDG.E R59, desc[UR6][R2.64+0x600] ;  /* 0x00060006023be981 */ /* 0x000362000c1e1900 */
[----:B------:R-:W-:Y:S02]  /*0830*/  IMAD.MOV.U32 R55, RZ, RZ, -0x1 ;  /* 0xffffffffff377424 */ /* 0x000fe400078e00ff */
[----:B------:R-:W-:Y:S01]  /*0840*/  IMAD.MOV.U32 R54, RZ, RZ, -0x1 ;  /* 0xffffffffff367424 */ /* 0x000fe200078e00ff */
[----:B------:R1:W5:Y:S01]  /*0850*/  @!P0 LDG.E R58, desc[UR6][R2.64+0x680] ;  /* 0x00068006023a8981 */ /* 0x000362000c1e1900 */
[----:B------:R-:W-:-:S03]  /*0860*/  IMAD.MOV.U32 R53, RZ, RZ, -0x1 ;  /* 0xffffffffff357424 */ /* 0x000fc600078e00ff */
[----:B------:R1:W5:Y:S04]  /*0870*/  @!P1 LDG.E R57, desc[UR6][R2.64+0x700] ;  /* 0x0007000602399981 */ /* 0x000368000c1e1900 */
[----:B------:R1:W5:Y:S04]  /*0880*/  @!P2 LDG.E R56, desc[UR6][R2.64+0x780] ;  /* 0x000780060238a981 */ /* 0x000368000c1e1900 */
[----:B------:R1:W5:Y:S04]  /*0890*/  @!P3 LDG.E R55, desc[UR6][R2.64+0x800] ;  /* 0x000800060237b981 */ /* 0x000368000c1e1900 */
[----:B------:R1:W5:Y:S04]  /*08a0*/  @!P4 LDG.E R54, desc[UR6][R2.64+0x880] ;  /* 0x000880060236c981 */ /* 0x000368000c1e1900 */
[----:B------:R1:W5:Y:S02]  /*08b0*/  @!P5 LDG.E R53, desc[UR6][R2.64+0x900] ;  /* 0x000900060235d981 */ /* 0x000364000c1e1900 */
.L_x_3:
[----:B01----:R-:W-:Y:S01]  /*08c0*/  VIMNMX R2, PT, PT, R9, 0xe0, !PT ;  /* 0x000000e009027848 */ /* 0x003fe20007fe0100 */
[----:B------:R-:W0:Y:S01]  /*08d0*/  LDCU UR4, c[0x0][0x3c8] ;  /* 0x00007900ff0477ac */ /* 0x000e220008000800 */
[----:B------:R-:W-:Y:S01]  /*08e0*/  BSSY.RECONVERGENT B0, `(.L_x_4) ;  /* 0x0000025000007945 */ /* 0x000fe20003800200 */
[----:B------:R-:W-:Y:S01]  /*08f0*/  IMAD.SHL.U32 R0, R0, 0x400, RZ ;  /* 0x0000040000007824 */ /* 0x000fe200078e00ff */
[--C-:B------:R-:W-:Y:S01]  /*0900*/  IADD3 R2, PT, PT, R2, 0x1f, -R9.reuse ;  /* 0x0000001f02027810 */ /* 0x100fe20007ffe809 */
[----:B------:R-:W-:Y:S01]  /*0910*/  UMOV UR5, 0xffffffff ;  /* 0xffffffff00057882 */ /* 0x000fe20000000000 */
[----:B------:R-:W-:Y:S02]  /*0920*/  IMAD.MOV.U32 R5, RZ, RZ, R9 ;  /* 0x000000ffff057224 */ /* 0x000fe400078e0009 */
[C---:B------:R-:W-:Y:S02]  /*0930*/  ISETP.GE.U32.AND P0, PT, R2.reuse, 0x1e0, PT ;  /* 0x000001e00200780c */ /* 0x040fe40003f06070 */
[----:B------:R-:W-:-:S04]  /*0940*/  LEA.HI R3, R2, 0x1, RZ, 0x1b ;  /* 0x0000000102037811 */ /* 0x000fc800078fd8ff */
[----:B------:R-:W-:-:S04]  /*0950*/  LOP3.LUT R6, R3, 0xf, RZ, 0xc0, !PT ;  /* 0x0000000f03067812 */ /* 0x000fc800078ec0ff */
[----:B------:R-:W-:Y:S01]  /*0960*/  ISETP.NE.AND P1, PT, R6, RZ, PT ;  /* 0x000000ff0600720c */ /* 0x000fe20003f25270 */
[----:B0-----:R-:W-:Y:S02]  /*0970*/  USHF.L.U32 UR4, UR5, UR4, URZ ;  /* 0x0000000405047299 */ /* 0x001fe400080006ff */
[----:B------:R-:W-:Y:S10]  /*0980*/  @!P0 BRA `(.L_x_5) ;  /* 0x0000000000688947 */ /* 0x000ff40003800000 */
[----:B------:R-:W-:Y:S01]  /*0990*/  IMAD R4, R9, 0x4, R0 ;  /* 0x0000000409047824 */ /* 0x000fe200078e0200 */
[----:B------:R-:W-:Y:S01]  /*09a0*/  LOP3.LUT R2, R3, 0xffffff0, RZ, 0xc0, !PT ;  /* 0x0ffffff003027812 */ /* 0x000fe200078ec0ff */
[----:B------:R-:W-:-:S03]  /*09b0*/  IMAD.MOV.U32 R5, RZ, RZ, R9 ;  /* 0x000000ffff057224 */ /* 0x000fc600078e0009 */
[----:B------:R-:W-:Y:S01]  /*09c0*/  IADD3 R4, PT, PT, R4, 0x400, R73 ;  /* 0x0000040004047810 */ /* 0x000fe20007ffe049 */
[----:B------:R-:W-:-:S07]  /*09d0*/  IMAD.MOV R2, RZ, RZ, -R2 ;  /* 0x000000ffff027224 */ /* 0x000fce00078e0a02 */
.L_x_6:
[----:B------:R-:W-:Y:S01]  /*09e0*/  VIADD R2, R2, 0x10 ;  /* 0x0000001002027836 */ /* 0x000fe20000000000 */
[----:B------:R-:W-:Y:S01]  /*09f0*/  STS [R4+-0x400], RZ ;  /* 0xfffc00ff04007388 */ /* 0x000fe20000000800 */
[----:B------:R-:W-:-:S03]  /*0a00*/  VIADD R5, R5, 0x200 ;  /* 0x0000020005057836 */ /* 0x000fc60000000000 */
[----:B------:R-:W-:Y:S01]  /*0a10*/  ISETP.NE.AND P0, PT, R2, RZ, PT ;  /* 0x000000ff0200720c */ /* 0x000fe20003f05270 */
[----:B------:R-:W-:Y:S04]  /*0a20*/  STS [R4+-0x380], RZ ;  /* 0xfffc80ff04007388 */ /* 0x000fe80000000800 */
[----:B------:R-:W-:Y:S04]  /*0a30*/  STS [R4+-0x300], RZ ;  /* 0xfffd00ff04007388 */ /* 0x000fe80000000800 */
[----:B------:R-:W-:Y:S04]  /*0a40*/  STS [R4+-0x280], RZ ;  /* 0xfffd80ff04007388 */ /* 0x000fe80000000800 */
[----:B------:R-:W-:Y:S04]  /*0a50*/  STS [R4+-0x200], RZ ;  /* 0xfffe00ff04007388 */ /* 0x000fe80000000800 */
[----:B------:R-:W-:Y:S04]  /*0a60*/  STS [R4+-0x180], RZ ;  /* 0xfffe80ff04007388 */ /* 0x000fe80000000800 */
[----:B------:R-:W-:Y:S04]  /*0a70*/  STS [R4+-0x100], RZ ;  /* 0xffff00ff04007388 */ /* 0x000fe80000000800 */
[----:B------:R-:W-:Y:S04]  /*0a80*/  STS [R4+-0x80], RZ ;  /* 0xffff80ff04007388 */ /* 0x000fe80000000800 */
[----:B------:R-:W-:Y:S04]  /*0a90*/  STS [R4], RZ ;  /* 0x000000ff04007388 */ /* 0x000fe80000000800 */
[----:B------:R-:W-:Y:S04]  /*0aa0*/  STS [R4+0x80], RZ ;  /* 0x000080ff04007388 */ /* 0x000fe80000000800 */
[----:B------:R-:W-:Y:S04]  /*0ab0*/  STS [R4+0x100], RZ ;  /* 0x000100ff04007388 */ /* 0x000fe80000000800 */
[----:B------:R-:W-:Y:S04]  /*0ac0*/  STS [R4+0x180], RZ ;  /* 0x000180ff04007388 */ /* 0x000fe80000000800 */
[----:B------:R-:W-:Y:S04]  /*0ad0*/  STS [R4+0x200], RZ ;  /* 0x000200ff04007388 */ /* 0x000fe80000000800 */
[----:B------:R-:W-:Y:S04]  /*0ae0*/  STS [R4+0x280], RZ ;  /* 0x000280ff04007388 */ /* 0x000fe80000000800 */
[----:B------:R-:W-:Y:S04]  /*0af0*/  STS [R4+0x300], RZ ;  /* 0x000300ff04007388 */ /* 0x000fe80000000800 */
[----:B------:R0:W-:Y:S02]  /*0b00*/  STS [R4+0x380], RZ ;  /* 0x000380ff04007388 */ /* 0x0001e40000000800 */
[----:B0-----:R-:W-:Y:S01]  /*0b10*/  VIADD R4, R4, 0x800 ;  /* 0x0000080004047836 */ /* 0x001fe20000000000 */
[----:B------:R-:W-:Y:S06]  /*0b20*/  @P0 BRA `(.L_x_6) ;  /* 0xfffffffc00ac0947 */ /* 0x000fec000383ffff */
.L_x_5:
[----:B------:R-:W-:Y:S05]  /*0b30*/  BSYNC.RECONVERGENT B0 ;  /* 0x0000000000007941 */ /* 0x000fea0003800200 */
.L_x_4:
[----:B------:R-:W-:Y:S01]  /*0b40*/  BSSY.RECONVERGENT B0, `(.L_x_7) ;  /* 0x0000026000007945 */ /* 0x000fe20003800200 */
[----:B------:R-:W-:-:S03]  /*0b50*/  IMAD.IADD R2, R73, 0x1, R0 ;  /* 0x0000000149027824 */ /* 0x000fc600078e0200 */
[----:B------:R-:W-:Y:S05]  /*0b60*/  @!P1 BRA `(.L_x_8) ;  /* 0x00000000008c9947 */ /* 0x000fea0003800000 */
[----:B------:R-:W-:Y:S01]  /*0b70*/  ISETP.GE.U32.AND P0, PT, R6, 0x8, PT ;  /* 0x000000080600780c */ /* 0x000fe20003f06070 */
[----:B------:R-:W-:Y:S01]  /*0b80*/  BSSY.RECONVERGENT B1, `(.L_x_9) ;  /* 0x000000e000017945 */ /* 0x000fe20003800200 */
[----:B------:R-:W-:-:S04]  /*0b90*/  LOP3.LUT R7, R3, 0x7, RZ, 0xc0, !PT ;  /* 0x0000000703077812 */ /* 0x000fc800078ec0ff */
[----:B------:R-:W-:-:S07]  /*0ba0*/  ISETP.NE.AND P1, PT, R7, RZ, PT ;  /* 0x000000ff0700720c */ /* 0x000fce0003f25270 */
[----:B------:R-:W-:Y:S06]  /*0bb0*/  @!P0 BRA `(.L_x_10) ;  /* 0x0000000000288947 */ /* 0x000fec0003800000 */
[C---:B------:R-:W-:Y:S02]  /*0bc0*/  IMAD R4, R5.reuse, 0x4, R2 ;  /* 0x0000000405047824 */ /* 0x040fe400078e0202 */
[----:B------:R-:W-:-:S03]  /*0bd0*/  VIADD R5, R5, 0x100 ;  /* 0x0000010005057836 */ /* 0x000fc60000000000 */
[----:B------:R0:W-:Y:S04]  /*0be0*/  STS [R4], RZ ;  /* 0x000000ff04007388 */ /* 0x0001e80000000800 */
[----:B------:R0:W-:Y:S04]  /*0bf0*/  STS [R4+0x80], RZ ;  /* 0x000080ff04007388 */ /* 0x0001e80000000800 */
[----:B------:R0:W-:Y:S04]  /*0c00*/  STS [R4+0x100], RZ ;  /* 0x000100ff04007388 */ /* 0x0001e80000000800 */
[----:B------:R0:W-:Y:S04]  /*0c10*/  STS [R4+0x180], RZ ;  /* 0x000180ff04007388 */ /* 0x0001e80000000800 */
[----:B------:R0:W-:Y:S04]  /*0c20*/  STS [R4+0x200], RZ ;  /* 0x000200ff04007388 */ /* 0x0001e80000000800 */
[----:B------:R0:W-:Y:S04]  /*0c30*/  STS [R4+0x280], RZ ;  /* 0x000280ff04007388 */ /* 0x0001e80000000800 */
[----:B------:R0:W-:Y:S04]  /*0c40*/  STS [R4+0x300], RZ ;  /* 0x000300ff04007388 */ /* 0x0001e80000000800 */
[----:B------:R0:W-:Y:S02]  /*0c50*/  STS [R4+0x380], RZ ;  /* 0x000380ff04007388 */ /* 0x0001e40000000800 */
.L_x_10:
[----:B------:R-:W-:Y:S05]  /*0c60*/  BSYNC.RECONVERGENT B1 ;  /* 0x0000000000017941 */ /* 0x000fea0003800200 */
.L_x_9:
[----:B------:R-:W-:Y:S05]  /*0c70*/  @!P1 BRA `(.L_x_8) ;  /* 0x0000000000489947 */ /* 0x000fea0003800000 */
[----:B------:R-:W-:Y:S02]  /*0c80*/  ISETP.GE.U32.AND P0, PT, R7, 0x4, PT ;  /* 0x000000040700780c */ /* 0x000fe40003f06070 */
[----:B------:R-:W-:-:S04]  /*0c90*/  LOP3.LUT R3, R3, 0x3, RZ, 0xc0, !PT ;  /* 0x0000000303037812 */ /* 0x000fc800078ec0ff */
[----:B------:R-:W-:-:S07]  /*0ca0*/  ISETP.NE.AND P1, PT, R3, RZ, PT ;  /* 0x000000ff0300720c */ /* 0x000fce0003f25270 */
[C---:B------:R-:W-:Y:S02]  /*0cb0*/  @P0 IMAD R2, R5.reuse, 0x4, R2 ;  /* 0x0000000405020824 */ /* 0x040fe400078e0202 */
[----:B------:R-:W-:-:S03]  /*0cc0*/  @P0 VIADD R5, R5, 0x80 ;  /* 0x0000008005050836 */ /* 0x000fc60000000000 */
[----:B------:R1:W-:Y:S04]  /*0cd0*/  @P0 STS [R2], RZ ;  /* 0x000000ff02000388 */ /* 0x0003e80000000800 */
[----:B------:R1:W-:Y:S04]  /*0ce0*/  @P0 STS [R2+0x80], RZ ;  /* 0x000080ff02000388 */ /* 0x0003e80000000800 */
[----:B------:R1:W-:Y:S04]  /*0cf0*/  @P0 STS [R2+0x100], RZ ;  /* 0x000100ff02000388 */ /* 0x0003e80000000800 */
[----:B------:R1:W-:Y:S01]  /*0d00*/  @P0 STS [R2+0x180], RZ ;  /* 0x000180ff02000388 */ /* 0x0003e20000000800 */
[----:B------:R-:W-:Y:S05]  /*0d10*/  @!P1 BRA `(.L_x_8) ;  /* 0x0000000000209947 */ /* 0x000fea0003800000 */
[----:B------:R-:W-:Y:S02]  /*0d20*/  IMAD R0, R5, 0x4, R0 ;  /* 0x0000000405007824 */ /* 0x000fe400078e0200 */
[----:B------:R-:W-:Y:S02]  /*0d30*/  IMAD.MOV R3, RZ, RZ, -R3 ;  /* 0x000000ffff037224 */ /* 0x000fe400078e0a03 */
[----:B------:R-:W-:-:S07]  /*0d40*/  IMAD.IADD R0, R73, 0x1, R0 ;  /* 0x0000000149007824 */ /* 0x000fce00078e0200 */
.L_x_11:
[----:B------:R-:W-:Y:S01]  /*0d50*/  VIADD R3, R3, 0x1 ;  /* 0x0000000103037836 */ /* 0x000fe20000000000 */
[----:B------:R2:W-:Y:S04]  /*0d60*/  STS [R0], RZ ;  /* 0x000000ff00007388 */ /* 0x0005e80000000800 */
[----:B------:R-:W-:Y:S01]  /*0d70*/  ISETP.NE.AND P0, PT, R3, RZ, PT ;  /* 0x000000ff0300720c */ /* 0x000fe20003f05270 */
[----:B--2---:R-:W-:-:S12]  /*0d80*/  VIADD R0, R0, 0x80 ;  /* 0x0000008000007836 */ /* 0x004fd80000000000 */
[----:B------:R-:W-:Y:S05]  /*0d90*/  @P0 BRA `(.L_x_11) ;  /* 0xfffffffc00ec0947 */ /* 0x000fea000383ffff */
.L_x_8:
[----:B------:R-:W-:Y:S05]  /*0da0*/  BSYNC.RECONVERGENT B0 ;  /* 0x0000000000007941 */ /* 0x000fea0003800200 */
.L_x_7:
[----:B------:R-:W2:Y:S01]  /*0db0*/  LDCU UR5, c[0x0][0x3c4] ;  /* 0x00007880ff0577ac */ /* 0x000ea20008000800 */
[C---:B-1----:R-:W-:Y:S01]  /*0dc0*/  IMAD.SHL.U32 R2, R39.reuse, 0x20, RZ ;  /* 0x0000002027027824 */ /* 0x042fe200078e00ff */
[C---:B------:R-:W-:Y:S01]  /*0dd0*/  ISETP.GT.U32.AND P1, PT, R39.reuse, 0xff, PT ;  /* 0x000000ff2700780c */ /* 0x040fe20003f24070 */
[----:B------:R-:W-:Y:S01]  /*0de0*/  BSSY.RECONVERGENT B0, `(.L_x_12) ;  /* 0x000007c000007945 */ /* 0x000fe20003800200 */
[----:B------:R-:W-:Y:S02]  /*0df0*/  IMAD R0, R39, 0x4, R73 ;  /* 0x0000000427007824 */ /* 0x000fe400078e0249 */
[----:B0-----:R-:W-:Y:S01]  /*0e00*/  LOP3.LUT R4, R2, 0x7c00, RZ, 0xc0, !PT ;  /* 0x00007c0002047812 */ /* 0x001fe200078ec0ff */
[----:B------:R-:W-:Y:S01]  /*0e10*/  IMAD.MOV.U32 R52, RZ, RZ, RZ ;  /* 0x000000ffff347224 */ /* 0x000fe200078e00ff */
[----:B------:R-:W-:-:S03]  /*0e20*/  P2R R2, PR, RZ, 0x2 ;  /* 0x00000002ff027803 */ /* 0x000fc60000000000 */
[----:B------:R-:W-:Y:S02]  /*0e30*/  IMAD.IADD R15, R73, 0x1, R4 ;  /* 0x00000001490f7824 */ /* 0x000fe400078e0204 */
[----:B------:R0:W-:Y:S01]  /*0e40*/  STL [R1+0x8], R2 ;  /* 0x0000080201007387 */ /* 0x0001e20000100800 */
[----:B--2--5:R-:W-:Y:S02]  /*0e50*/  SHF.R.U32.HI R51, RZ, UR5, R71 ;  /* 0x00000005ff337c19 */ /* 0x024fe40008011647 */
[----:B------:R-:W-:Y:S02]  /*0e60*/  SHF.R.U32.HI R5, RZ, UR5, R70 ;  /* 0x00000005ff057c19 */ /* 0x000fe40008011646 */
[----:B------:R-:W-:Y:S01]  /*0e70*/  SHF.R.U32.HI R45, RZ, UR5, R64 ;  /* 0x00000005ff2d7c19 */ /* 0x000fe20008011640 */
[----:B0-----:R-:W0:Y:S01]  /*0e80*/  @!P1 LDC.64 R2, c[0x0][0x380] ;  /* 0x0000e000ff029b82 */ /* 0x001e220000000a00 */
[----:B------:R-:W-:Y:S02]  /*0e90*/  SHF.R.U32.HI R50, RZ, UR5, R69 ;  /* 0x00000005ff327c19 */ /* 0x000fe40008011645 */
[----:B------:R-:W-:-:S02]  /*0ea0*/  SHF.R.U32.HI R44, RZ, UR5, R63 ;  /* 0x00000005ff2c7c19 */ /* 0x000fc4000801163f */
[----:B------:R-:W-:Y:S02]  /*0eb0*/  SHF.R.U32.HI R49, RZ, UR5, R68 ;  /* 0x00000005ff317c19 */ /* 0x000fe40008011644 */
[----:B------:R-:W-:Y:S02]  /*0ec0*/  SHF.R.U32.HI R48, RZ, UR5, R67 ;  /* 0x00000005ff307c19 */ /* 0x000fe40008011643 */
[----:B------:R-:W-:Y:S02]  /*0ed0*/  LOP3.LUT R51, R51, UR4, RZ, 0x30, !PT ;  /* 0x0000000433337c12 */ /* 0x000fe4000f8e30ff */
[----:B------:R-:W-:Y:S02]  /*0ee0*/  SHF.R.U32.HI R47, RZ, UR5, R66 ;  /* 0x00000005ff2f7c19 */ /* 0x000fe40008011642 */
[----:B------:R-:W-:Y:S01]  /*0ef0*/  LOP3.LUT R4, R5, UR4, RZ, 0x30, !PT ;  /* 0x0000000405047c12 */ /* 0x000fe2000f8e30ff */
[----:B------:R-:W-:Y:S01]  /*0f00*/  IMAD R30, R51, 0x4, R15 ;  /* 0x00000004331e7824 */ /* 0x000fe200078e020f */
[----:B------:R-:W-:Y:S01]  /*0f10*/  LOP3.LUT R45, R45, UR4, RZ, 0x30, !PT ;  /* 0x000000042d2d7c12 */ /* 0x000fe2000f8e30ff */
[----:B------:R-:W-:Y:S01]  /*0f20*/  NOP ;  /* 0x0000000000007918 */ /* 0x000fe20000000000 */
[----:B------:R-:W-:Y:S01]  /*0f30*/  SHF.R.U32.HI R46, RZ, UR5, R65 ;  /* 0x00000005ff2e7c19 */ /* 0x000fe20008011641 */
[--C-:B------:R-:W-:Y:S01]  /*0f40*/  IMAD R31, R4, 0x4, R15.reuse ;  /* 0x00000004041f7824 */ /* 0x100fe200078e020f */
[----:B------:R-:W-:Y:S01]  /*0f50*/  LOP3.LUT R50, R50, UR4, RZ, 0x30, !PT ;  /* 0x0000000432327c12 */ /* 0x000fe2000f8e30ff */
[--C-:B------:R-:W-:Y:S01]  /*0f60*/  IMAD R7, R45, 0x4, R15.reuse ;  /* 0x000000042d077824 */ /* 0x100fe200078e020f */
[----:B------:R-:W-:Y:S01]  /*0f70*/  LOP3.LUT R44, R44, UR4, RZ, 0x30, !PT ;  /* 0x000000042c2c7c12 */ /* 0x000fe2000f8e30ff */
[----:B------:R1:W-:Y:S01]  /*0f80*/  ATOMS.POPC.INC.32 RZ, [R30+URZ] ;  /* 0x000000001eff7f8c */ /* 0x0003e2000d8000ff */
[----:B------:R-:W-:Y:S01]  /*0f90*/  LOP3.LUT R49, R49, UR4, RZ, 0x30, !PT ;  /* 0x0000000431317c12 */ /* 0x000fe2000f8e30ff */
[--C-:B------:R-:W-:Y:S01]  /*0fa0*/  IMAD R29, R50, 0x4, R15.reuse ;  /* 0x00000004321d7824 */ /* 0x100fe200078e020f */
[----:B------:R-:W-:Y:S01]  /*0fb0*/  LOP3.LUT R48, R48, UR4, RZ, 0x30, !PT ;  /* 0x0000000430307c12 */ /* 0x000fe2000f8e30ff */
[--C-:B------:R-:W-:Y:S01]  /*0fc0*/  IMAD R6, R44, 0x4, R15.reuse ;  /* 0x000000042c067824 */ /* 0x100fe200078e020f */
[----:B------:R-:W-:Y:S01]  /*0fd0*/  SHF.R.U32.HI R43, RZ, UR5, R62 ;  /* 0x00000005ff2b7c19 */ /* 0x000fe2000801163e */
[--C-:B------:R-:W-:Y:S01]  /*0fe0*/  IMAD R28, R49, 0x4, R15.reuse ;  /* 0x00000004311c7824 */ /* 0x100fe200078e020f */
[----:B------:R-:W-:Y:S01]  /*0ff0*/  LOP3.LUT R47, R47, UR4, RZ, 0x30, !PT ;  /* 0x000000042f2f7c12 */ /* 0x000fe2000f8e30ff */
[----:B------:R-:W-:Y:S01]  /*1000*/  IMAD R27, R48, 0x4, R15 ;  /* 0x00000004301b7824 */ /* 0x000fe200078e020f */
[----:B------:R-:W-:Y:S01]  /*1010*/  SHF.R.U32.HI R42, RZ, UR5, R61 ;  /* 0x00000005ff2a7c19 */ /* 0x000fe2000801163d */
[----:B------:R1:W-:Y:S01]  /*1020*/  STL [R1+0x4], R7 ;  /* 0x0000040701007387 */ /* 0x0003e20000100800 */
[----:B------:R-:W-:Y:S01]  /*1030*/  LOP3.LUT R46, R46, UR4, RZ, 0x30, !PT ;  /* 0x000000042e2e7c12 */ /* 0x000fe2000f8e30ff */
[----:B------:R-:W-:Y:S01]  /*1040*/  IMAD R26, R47, 0x4, R15 ;  /* 0x000000042f1a7824 */ /* 0x000fe200078e020f */
[----:B------:R-:W-:Y:S01]  /*1050*/  SHF.R.U32.HI R41, RZ, UR5, R60 ;  /* 0x00000005ff297c19 */ /* 0x000fe2000801163c */
[----:B------:R1:W-:Y:S01]  /*1060*/  ATOMS.POPC.INC.32 RZ, [R31+URZ] ;  /* 0x000000001fff7f8c */ /* 0x0003e2000d8000ff */
[----:B------:R-:W-:Y:S01]  /*1070*/  SHF.R.U32.HI R40, RZ, UR5, R59 ;  /* 0x00000005ff287c19 */ /* 0x000fe2000801163b */
[----:B------:R-:W-:Y:S01]  /*1080*/  IMAD R25, R46, 0x4, R15 ;  /* 0x000000042e197824 */ /* 0x000fe200078e020f */
[----:B------:R-:W-:Y:S01]  /*1090*/  SHF.R.U32.HI R37, RZ, UR5, R58 ;  /* 0x00000005ff257c19 */ /* 0x000fe2000801163a */
[----:B------:R1:W-:Y:S01]  /*10a0*/  STL [R1], R6 ;  /* 0x0000000601007387 */ /* 0x0003e20000100800 */
[----:B------:R-:W-:-:S02]  /*10b0*/  LOP3.LUT R43, R43, UR4, RZ, 0x30, !PT ;  /* 0x000000042b2b7c12 */ /* 0x000fc4000f8e30ff */
[----:B------:R-:W-:Y:S01]  /*10c0*/  SHF.R.U32.HI R36, RZ, UR5, R57 ;  /* 0x00000005ff247c19 */ /* 0x000fe20008011639 */
[----:B------:R1:W-:Y:S01]  /*10d0*/  ATOMS.POPC.INC.32 RZ, [R29+URZ] ;  /* 0x000000001dff7f8c */ /* 0x0003e2000d8000ff */
[----:B------:R-:W-:Y:S01]  /*10e0*/  LOP3.LUT R42, R42, UR4, RZ, 0x30, !PT ;  /* 0x000000042a2a7c12 */ /* 0x000fe2000f8e30ff */
[--C-:B------:R-:W-:Y:S01]  /*10f0*/  IMAD R24, R43, 0x4, R15.reuse ;  /* 0x000000042b187824 */ /* 0x100fe200078e020f */
[----:B------:R-:W-:Y:S01]  /*1100*/  SHF.R.U32.HI R35, RZ, UR5, R56 ;  /* 0x00000005ff237c19 */ /* 0x000fe20008011638 */
[----:B------:R1:W-:Y:S01]  /*1110*/  ATOMS.POPC.INC.32 RZ, [R28+URZ] ;  /* 0x000000001cff7f8c */ /* 0x0003e2000d8000ff */
[----:B------:R-:W-:Y:S01]  /*1120*/  LOP3.LUT R41, R41, UR4, RZ, 0x30, !PT ;  /* 0x0000000429297c12 */ /* 0x000fe2000f8e30ff */
[----:B------:R-:W-:Y:S01]  /*1130*/  IMAD R23, R42, 0x4, R15 ;  /* 0x000000042a177824 */ /* 0x000fe200078e020f */
        /* <DEDUP_REMOVED lines=12> */
[----:B------:R-:W-:Y:S01]  /*1200*/  LOP3.LUT R35, R35, UR4, RZ, 0x30, !PT ;  /* 0x0000000423237c12 */ /* 0x000fe2000f8e30ff */
[----:B------:R1:W-:Y:S01]  /*1210*/  ATOMS.POPC.INC.32 RZ, [R7+URZ] ;  /* 0x0000000007ff7f8c */ /* 0x0003e2000d8000ff */
[----:B------:R-:W-:Y:S01]  /*1220*/  LOP3.LUT R34, R34, UR4, RZ, 0x30, !PT ;  /* 0x0000000422227c12 */ /* 0x000fe2000f8e30ff */
[--C-:B------:R-:W-:Y:S01]  /*1230*/  IMAD R19, R36, 0x4, R15.reuse ;  /* 0x0000000424137824 */ /* 0x100fe200078e020f */
[----:B------:R-:W-:Y:S01]  /*1240*/  LOP3.LUT R33, R33, UR4, RZ, 0x30, !PT ;  /* 0x0000000421217c12 */ /* 0x000fe2000f8e30ff */
[----:B------:R1:W-:Y:S01]  /*1250*/  ATOMS.POPC.INC.32 RZ, [R6+URZ] ;  /* 0x0000000006ff7f8c */ /* 0x0003e2000d8000ff */
[----:B------:R-:W-:Y:S01]  /*1260*/  LOP3.LUT R32, R32, UR4, RZ, 0x30, !PT ;  /* 0x0000000420207c12 */ /* 0x000fe2000f8e30ff */
[----:B------:R-:W-:-:S02]  /*1270*/  IMAD R18, R35, 0x4, R15 ;  /* 0x0000000423127824 */ /* 0x000fc400078e020f */
[----:B------:R1:W-:Y:S01]  /*1280*/  ATOMS.POPC.INC.32 RZ, [R24+URZ] ;  /* 0x0000000018ff7f8c */ /* 0x0003e2000d8000ff */
[--C-:B------:R-:W-:Y:S02]  /*1290*/  IMAD R17, R34, 0x4, R15.reuse ;  /* 0x0000000422117824 */ /* 0x100fe400078e020f */
[--C-:B------:R-:W-:Y:S01]  /*12a0*/  IMAD R16, R33, 0x4, R15.reuse ;  /* 0x0000000421107824 */ /* 0x100fe200078e020f */
[----:B------:R1:W-:Y:S01]  /*12b0*/  ATOMS.POPC.INC.32 RZ, [R23+URZ] ;  /* 0x0000000017ff7f8c */ /* 0x0003e2000d8000ff */
[----:B------:R-:W-:-:S03]  /*12c0*/  IMAD R15, R32, 0x4, R15 ;  /* 0x00000004200f7824 */ /* 0x000fc600078e020f */
[----:B------:R1:W-:Y:S04]  /*12d0*/  ATOMS.POPC.INC.32 RZ, [R22+URZ] ;  /* 0x0000000016ff7f8c */ /* 0x0003e8000d8000ff */
[----:B------:R1:W-:Y:S04]  /*12e0*/  ATOMS.POPC.INC.32 RZ, [R21+URZ] ;  /* 0x0000000015ff7f8c */ /* 0x0003e8000d8000ff */
[----:B------:R1:W-:Y:S04]  /*12f0*/  ATOMS.POPC.INC.32 RZ, [R20+URZ] ;  /* 0x0000000014ff7f8c */ /* 0x0003e8000d8000ff */
[----:B------:R1:W-:Y:S04]  /*1300*/  ATOMS.POPC.INC.32 RZ, [R19+URZ] ;  /* 0x0000000013ff7f8c */ /* 0x0003e8000d8000ff */
[----:B------:R1:W-:Y:S04]  /*1310*/  ATOMS.POPC.INC.32 RZ, [R18+URZ] ;  /* 0x0000000012ff7f8c */ /* 0x0003e8000d8000ff */
[----:B------:R1:W-:Y:S04]  /*1320*/  ATOMS.POPC.INC.32 RZ, [R17+URZ] ;  /* 0x0000000011ff7f8c */ /* 0x0003e8000d8000ff */
[----:B------:R1:W-:Y:S04]  /*1330*/  ATOMS.POPC.INC.32 RZ, [R16+URZ] ;  /* 0x0000000010ff7f8c */ /* 0x0003e8000d8000ff */
[----:B------:R1:W-:Y:S01]  /*1340*/  ATOMS.POPC.INC.32 RZ, [R15+URZ] ;  /* 0x000000000fff7f8c */ /* 0x0003e2000d8000ff */
[----:B------:R-:W-:Y:S06]  /*1350*/  BAR.SYNC.DEFER_BLOCKING 0x0 ;  /* 0x0000000000007b1d */ /* 0x000fec0000010000 */
[----:B0-----:R-:W-:Y:S05]  /*1360*/  @P1 BRA `(.L_x_13) ;  /* 0x00000000008c1947 */ /* 0x001fea0003800000 */
[----:B------:R-:W-:Y:S04]  /*1370*/  LDS R13, [R0] ;  /* 0x00000000000d7984 */ /* 0x000fe80000000800 */
[----:B------:R-:W0:Y:S04]  /*1380*/  LDS R14, [R0+0x400] ;  /* 0x00040000000e7984 */ /* 0x000e280000000800 */
[----:B------:R-:W2:Y:S04]  /*1390*/  LDS R52, [R0+0x800] ;  /* 0x0008000000347984 */ /* 0x000ea80000000800 */
[----:B------:R-:W3:Y:S04]  /*13a0*/  LDS R74, [R0+0xc00] ;  /* 0x000c0000004a7984 */ /* 0x000ee80000000800 */
[----:B------:R-:W4:Y:S04]  /*13b0*/  LDS R12, [R0+0x1000] ;  /* 0x00100000000c7984 */ /* 0x000f280000000800 */
[----:B------:R-:W5:Y:S04]  /*13c0*/  LDS R11, [R0+0x1400] ;  /* 0x00140000000b7984 */ /* 0x000f680000000800 */
[----:B------:R-:W5:Y:S04]  /*13d0*/  LDS R4, [R0+0x1800] ;  /* 0x0018000000047984 */ /* 0x000f680000000800 */
[----:B------:R-:W5:Y:S04]  /*13e0*/  LDS R10, [R0+0x1c00] ;  /* 0x001c0000000a7984 */ /* 0x000f680000000800 */
[----:B------:R-:W5:Y:S04]  /*13f0*/  LDS R9, [R0+0x2000] ;  /* 0x0020000000097984 */ /* 0x000f680000000800 */
[----:B------:R-:W5:Y:S04]  /*1400*/  LDS R8, [R0+0x2400] ;  /* 0x0024000000087984 */ /* 0x000f680000000800 */
[----:B-1----:R-:W1:Y:S01]  /*1410*/  LDS R6, [R0+0x2800] ;  /* 0x0028000000067984 */ /* 0x002e620000000800 */
[----:B0-----:R-:W-:-:S03]  /*1420*/  IMAD.IADD R75, R13, 0x1, R14 ;  /* 0x000000010d4b7824 */ /* 0x001fc600078e020e */
[----:B------:R0:W-:Y:S01]  /*1430*/  STS [R0+0x400], R13 ;  /* 0x0004000d00007388 */ /* 0x0001e20000000800 */
[----:B--2---:R-:W-:-:S03]  /*1440*/  IMAD.IADD R7, R75, 0x1, R52 ;  /* 0x000000014b077824 */ /* 0x004fc600078e0234 */
[----:B------:R1:W-:Y:S01]  /*1450*/  STS [R0+0x800], R75 ;  /* 0x0008004b00007388 */ /* 0x0003e20000000800 */
[----:B---3--:R-:W-:-:S03]  /*1460*/  IMAD.IADD R5, R7, 0x1, R74 ;  /* 0x0000000107057824 */ /* 0x008fc600078e024a */
[----:B------:R-:W2:Y:S01]  /*1470*/  LDS R52, [R0+0x2c00] ;  /* 0x002c000000347984 */ /* 0x000ea20000000800 */
[----:B----4-:R-:W-:-:S03]  /*1480*/  IMAD.IADD R12, R5, 0x1, R12 ;  /* 0x00000001050c7824 */ /* 0x010fc600078e020c */
[----:B------:R3:W-:Y:S01]  /*1490*/  STS [R0+0xc00], R7 ;  /* 0x000c000700007388 */ /* 0x0007e20000000800 */
[----:B-----5:R-:W-:-:S03]  /*14a0*/  IMAD.IADD R11, R12, 0x1, R11 ;  /* 0x000000010c0b7824 */ /* 0x020fc600078e020b */
[----:B------:R3:W-:Y:S01]  /*14b0*/  STS [R0+0x1000], R5 ;  /* 0x0010000500007388 */ /* 0x0007e20000000800 */
[----:B------:R-:W-:-:S03]  /*14c0*/  IMAD.IADD R77, R11, 0x1, R4 ;  /* 0x000000010b4d7824 */ /* 0x000fc600078e0204 */
[----:B------:R3:W-:Y:S01]  /*14d0*/  STS [R0+0x1400], R12 ;  /* 0x0014000c00007388 */ /* 0x0007e20000000800 */
[----:B------:R-:W-:-:S03]  /*14e0*/  IMAD.IADD R10, R77, 0x1, R10 ;  /* 0x000000014d0a7824 */ /* 0x000fc600078e020a */
[----:B------:R3:W-:Y:S01]  /*14f0*/  STS [R0+0x1800], R11 ;  /* 0x0018000b00007388 */ /* 0x0007e20000000800 */
[----:B------:R-:W-:-:S03]  /*1500*/  IMAD.IADD R9, R10, 0x1, R9 ;  /* 0x000000010a097824 */ /* 0x000fc600078e0209 */
[----:B------:R3:W-:Y:S01]  /*1510*/  STS [R0+0x1c00], R77 ;  /* 0x001c004d00007388 */ /* 0x0007e20000000800 */
[----:B0-----:R-:W-:-:S03]  /*1520*/  IMAD.IADD R13, R9, 0x1, R8 ;  /* 0x00000001090d7824 */ /* 0x001fc600078e0208 */
[----:B------:R3:W-:Y:S01]  /*1530*/  STS [R0+0x2000], R10 ;  /* 0x0020000a00007388 */ /* 0x0007e20000000800 */
[----:B-1----:R-:W-:-:S03]  /*1540*/  IMAD.IADD R75, R13, 0x1, R6 ;  /* 0x000000010d4b7824 */ /* 0x002fc600078e0206 */
[----:B------:R3:W-:Y:S04]  /*1550*/  STS [R0+0x2400], R9 ;  /* 0x0024000900007388 */ /* 0x0007e80000000800 */
[----:B------:R3:W-:Y:S04]  /*1560*/  STS [R0+0x2800], R13 ;  /* 0x0028000d00007388 */ /* 0x0007e80000000800 */
[----:B------:R3:W-:Y:S04]  /*1570*/  STS [R0], RZ ;  /* 0x000000ff00007388 */ /* 0x0007e80000000800 */
[----:B------:R3:W-:Y:S01]  /*1580*/  STS [R0+0x2c00], R75 ;  /* 0x002c004b00007388 */ /* 0x0007e20000000800 */
[----:B--2---:R-:W-:-:S07]  /*1590*/  IMAD.IADD R52, R75, 0x1, R52 ;  /* 0x000000014b347824 */ /* 0x004fce00078e0234 */
.L_x_13:
[----:B------:R-:W-:Y:S05]  /*15a0*/  BSYNC.RECONVERGENT B0 ;  /* 0x0000000000007941 */ /* 0x000fea0003800200 */
.L_x_12:
[----:B------:R-:W-:Y:S01]  /*15b0*/  ISETP.NE.AND P0, PT, R52, 0x1c80, PT ;  /* 0x00001c803400780c */ /* 0x000fe20003f05270 */
[----:B---3--:R-:W-:-:S03]  /*15c0*/  @!P1 IMAD R5, R72, 0x100, R39 ;  /* 0x0000010048059824 */ /* 0x008fc600078e0227 */
[----:B------:R-:W-:Y:S01]  /*15d0*/  ISETP.LT.U32.AND P0, PT, R39, 0x100, !P0 ;  /* 0x000001002700780c */ /* 0x000fe20004701070 */
[----:B------:R-:W-:Y:S01]  /*15e0*/  @!P1 IMAD.WIDE R2, R5, 0x4, R2 ;  /* 0x0000000405029825 */ /* 0x000fe200078e0202 */
[----:B------:R-:W-:-:S05]  /*15f0*/  @!P1 LOP3.LUT R5, R52, 0x40000000, RZ, 0xfc, !PT ;  /* 0x4000000034059812 */ /* 0x000fca00078efcff */
[----:B------:R0:W-:Y:S06]  /*1600*/  @!P1 STG.E.STRONG.SYS desc[UR6][R2.64], R5 ;  /* 0x0000000502009986 */ /* 0x0001ec000c115906 */
[----:B------:R-:W-:Y:S06]  /*1610*/  BAR.RED.OR.DEFER_BLOCKING 0x0, P0 ;  /* 0x0000000000007b1d */ /* 0x000fec0000014800 */
[----:B------:R-:W2:Y:S02]  /*1620*/  B2R.RESULT RZ, P0 ;  /* 0x0000000000ff731c */ /* 0x000ea40000004000 */
[----:B0-2---:R-:W-:Y:S05]  /*1630*/  @!P0 BRA `(.L_x_14) ;  /* 0x0000000800ac8947 */ /* 0x005fea0003800000 */
[----:B------:R-:W-:Y:S01]  /*1640*/  BSSY B1, `(.L_x_15) ;  /* 0x0000033000017945 */ /* 0x000fe20003800000 */
[----:B-1----:R-:W-:-:S03]  /*1650*/  IMAD R7, R39, 0x8, R73 ;  /* 0x0000000827077824 */ /* 0x002fc600078e0249 */
[----:B------:R-:W-:Y:S05]  /*1660*/  @P1 BRA `(.L_x_16) ;  /* 0x0000000000c01947 */ /* 0x000fea0003800000 */
[----:B------:R-:W0:Y:S02]  /*1670*/  LDCU.64 UR8, c[0x0][0x398] ;  /* 0x00007300ff0877ac */ /* 0x000e240008000a00 */
[----:B0-----:R-:W-:-:S04]  /*1680*/  LEA R4, P0, R39, UR8, 0x3 ;  /* 0x0000000827047c11 */ /* 0x001fc8000f8018ff */
[----:B------:R-:W-:-:S05]  /*1690*/  LEA.HI.X R5, R39, UR9, RZ, 0x3, P0 ;  /* 0x0000000927057c11 */ /* 0x000fca00080f1cff */
[----:B------:R-:W2:Y:S01]  /*16a0*/  LDG.E.64 R2, desc[UR6][R4.64] ;  /* 0x0000000604027981 */ /* 0x000ea2000c1e1b00 */
[----:B------:R-:W-:-:S04]  /*16b0*/  ISETP.GT.U32.AND P0, PT, R39, R51, PT ;  /* 0x000000332700720c */ /* 0x000fc80003f04070 */
[----:B------:R-:W-:-:S04]  /*16c0*/  SEL R9, RZ, 0x1c80, !P0 ;  /* 0x00001c80ff097807 */ /* 0x000fc80004000000 */
[----:B--2---:R-:W-:Y:S01]  /*16d0*/  IADD3 R2, P0, PT, R2, -R9, RZ ;  /* 0x8000000902027210 */ /* 0x004fe20007f1e0ff */
[----:B------:R-:W-:-:S03]  /*16e0*/  IMAD.MOV.U32 R9, RZ, RZ, R52 ;  /* 0x000000ffff097224 */ /* 0x000fc600078e0034 */
[----:B------:R-:W-:Y:S02]  /*16f0*/  IADD3.X R3, PT, PT, R3, -0x1, RZ, P0, !PT ;  /* 0xffffffff03037810 */ /* 0x000fe400007fe4ff */
[----:B------:R-:W-:-:S03]  /*1700*/  ISETP.GE.AND P0, PT, R72, 0x1, PT ;  /* 0x000000014800780c */ /* 0x000fc60003f06270 */
[----:B------:R0:W-:Y:S10]  /*1710*/  STS.64 [R7+0x7200], R2 ;  /* 0x0072000207007388 */ /* 0x0001f40000000a00 */
[----:B------:R-:W-:Y:S05]  /*1720*/  @!P0 BRA `(.L_x_17) ;  /* 0x00000000006c8947 */ /* 0x000fea0003800000 */
[----:B------:R-:W-:Y:S01]  /*1730*/  BSSY B0, `(.L_x_18) ;  /* 0x0000019000007945 */ /* 0x000fe20003800000 */
[----:B------:R-:W-:Y:S02]  /*1740*/  IMAD.MOV.U32 R0, RZ, RZ, -0x1 ;  /* 0xffffffffff007424 */ /* 0x000fe400078e00ff */
[----:B------:R-:W-:Y:S02]  /*1750*/  IMAD.MOV.U32 R4, RZ, RZ, R72 ;  /* 0x000000ffff047224 */ /* 0x000fe400078e0048 */
[----:B------:R-:W-:-:S07]  /*1760*/  IMAD.MOV.U32 R9, RZ, RZ, R52 ;  /* 0x000000ffff097224 */ /* 0x000fce00078e0034 */
.L_x_22:
[----:B0-----:R-:W0:Y:S01]  /*1770*/  LDC.64 R2, c[0x0][0x380] ;  /* 0x0000e000ff027b82 */ /* 0x001e220000000a00 */
[----:B------:R-:W-:Y:S01]  /*1780*/  VIADD R11, R4, 0xffffffff ;  /* 0xffffffff040b7836 */ /* 0x000fe20000000000 */
[----:B------:R-:W-:Y:S03]  /*1790*/  BSSY B2, `(.L_x_19) ;  /* 0x0000008000027945 */ /* 0x000fe60003800000 */
[----:B------:R-:W-:-:S04]  /*17a0*/  IMAD R5, R11, 0x100, R39 ;  /* 0x000001000b057824 */ /* 0x000fc800078e0227 */
[----:B0-----:R-:W-:-:S07]  /*17b0*/  IMAD.WIDE R2, R5, 0x4, R2 ;  /* 0x0000000405027825 */ /* 0x001fce00078e0202 */
.L_x_20:
[----:B------:R-:W-:Y:S05]  /*17c0*/  YIELD ;  /* 0x0000000000007946 */ /* 0x000fea0003800000 */
[----:B------:R0:W-:Y:S06]  /*17d0*/  MEMBAR.SC.CTA ;  /* 0x0000000000007992 */ /* 0x0001ec0000000000 */
[----:B0-----:R-:W2:Y:S02]  /*17e0*/  LDG.E.STRONG.SYS R5, desc[UR6][R2.64] ;  /* 0x0000000602057981 */ /* 0x001ea4000c1f5900 */
[----:B--2---:R-:W-:-:S13]  /*17f0*/  ISETP.NE.AND P0, PT, R5, RZ, PT ;  /* 0x000000ff0500720c */ /* 0x004fda0003f05270 */
[----:B------:R-:W-:Y:S05]  /*1800*/  @!P0 BRA `(.L_x_20) ;  /* 0xfffffffc00ec8947 */ /* 0x000fea000383ffff */
[----:B------:R-:W-:Y:S05]  /*1810*/  BSYNC B2 ;  /* 0x0000000000027941 */ /* 0x000fea0003800000 */
.L_x_19:
[----:B------:R-:W-:Y:S01]  /*1820*/  BSSY.RECONVERGENT B2, `(.L_x_21) ;  /* 0x0000006000027945 */ /* 0x000fe20003800200 */
[C---:B------:R-:W-:Y:S02]  /*1830*/  ISETP.GT.AND P0, PT, R5.reuse, -0x1, PT ;  /* 0xffffffff0500780c */ /* 0x040fe40003f04270 */
[----:B------:R-:W-:Y:S01]  /*1840*/  LOP3.LUT R2, R5, 0x3fffffff, RZ, 0xc0, !PT ;  /* 0x3fffffff05027812 */ /* 0x000fe200078ec0ff */
[----:B------:R-:W-:Y:S05]  /*1850*/  WARPSYNC.EXCLUSIVE R0 ;  /* 0x0000000000007348 */ /* 0x000fea0003a00000 */
[----:B------:R-:W-:-:S05]  /*1860*/  IMAD.IADD R9, R2, 0x1, R9 ;  /* 0x0000000102097824 */ /* 0x000fca00078e0209 */
[----:B------:R-:W-:-:S07]  /*1870*/  VOTE.ANY R0, PT, P0 ;  /* 0x0000000000007806 */ /* 0x000fce00000e0100 */
[----:B------:R-:W-:Y:S05]  /*1880*/  BSYNC.RECONVERGENT B2 ;  /* 0x0000000000027941 */ /* 0x000fea0003800200 */
.L_x_21:
[----:B------:R-:W-:Y:S01]  /*1890*/  ISETP.GT.U32.AND P1, PT, R4, 0x1, PT ;  /* 0x000000010400780c */ /* 0x000fe20003f24070 */
[----:B------:R-:W-:-:S12]  /*18a0*/  IMAD.MOV.U32 R4, RZ, RZ, R11 ;  /* 0x000000ffff047224 */ /* 0x000fd800078e000b */
[----:B------:R-:W-:Y:S05]  /*18b0*/  @P0 BRA P1, `(.L_x_22) ;  /* 0xfffffffc00ac0947 */ /* 0x000fea000083ffff */
[----:B------:R-:W-:Y:S05]  /*18c0*/  BSYNC B0 ;  /* 0x0000000000007941 */ /* 0x000fea0003800000 */
.L_x_18:
[----:B------:R1:W2:Y:S02]  /*18d0*/  LDS.64 R2, [R7+0x7200] ;  /* 0x0072000007027984 */ /* 0x0002a40000000a00 */
.L_x_17:
[----:B------:R-:W3:Y:S01]  /*18e0*/  LDC.64 R4, c[0x0][0x380] ;  /* 0x0000e000ff047b82 */ /* 0x000ee20000000a00 */
[C---:B------:R-:W-:Y:S01]  /*18f0*/  IMAD.IADD R11, R9.reuse, 0x1, -R52 ;  /* 0x00000001090b7824 */ /* 0x040fe200078e0a34 */
[----:B------:R-:W-:Y:S01]  /*1900*/  LOP3.LUT R9, R9, 0x80000000, RZ, 0xfc, !PT ;  /* 0x8000000009097812 */ /* 0x000fe200078efcff */
[----:B------:R-:W-:-:S03]  /*1910*/  IMAD R13, R72, 0x100, R39 ;  /* 0x00000100480d7824 */ /* 0x000fc600078e0227 */
[----:B0-2---:R-:W-:-:S04]  /*1920*/  IADD3 R2, P0, PT, R11, R2, RZ ;  /* 0x000000020b027210 */ /* 0x005fc80007f1e0ff */
[----:B------:R-:W-:-:S05]  /*1930*/  LEA.HI.X.SX32 R3, R11, R3, 0x1, P0 ;  /* 0x000000030b037211 */ /* 0x000fca00000f0eff */
[----:B------:R0:W-:Y:S01]  /*1940*/  STS.64 [R7+0x7200], R2 ;  /* 0x0072000207007388 */ /* 0x0001e20000000a00 */
[----:B---3--:R-:W-:-:S05]  /*1950*/  IMAD.WIDE R4, R13, 0x4, R4 ;  /* 0x000000040d047825 */ /* 0x008fca00078e0204 */
[----:B------:R0:W-:Y:S02]  /*1960*/  STG.E.STRONG.SYS desc[UR6][R4.64], R9 ;  /* 0x0000000904007986 */ /* 0x0001e4000c115906 */
.L_x_16:
[----:B------:R-:W-:Y:S05]  /*1970*/  BSYNC B1 ;  /* 0x0000000000017941 */ /* 0x000fea0003800000 */
.L_x_15:
[----:B0-----:R-:W0:Y:S01]  /*1980*/  LDC.64 R4, c[0x0][0x390] ;  /* 0x0000e400ff047b82 */ /* 0x001e220000000a00 */
[----:B------:R-:W-:Y:S02]  /*1990*/  IMAD.MOV.U32 R3, RZ, RZ, 0x1c80 ;  /* 0x00001c80ff037424 */ /* 0x000fe400078e00ff */
[----:B------:R-:W-:Y:S02]  /*19a0*/  IMAD R73, R51, 0x8, R73 ;  /* 0x0000000833497824 */ /* 0x000fe400078e0249 */
[----:B------:R-:W-:-:S03]  /*19b0*/  IMAD R0, R72, R3, 0x1c80 ;  /* 0x00001c8048007424 */ /* 0x000fc600078e0203 */
[----:B------:R-:W2:Y:S01]  /*19c0*/  LDC R11, c[0x0][0x3c0] ;  /* 0x0000f000ff0b7b82 */ /* 0x000ea20000000800 */
[----:B0-----:R-:W-:Y:S02]  /*19d0*/  ISETP.EQ.U32.AND P1, PT, R4, RZ, PT ;  /* 0x000000ff0400720c */ /* 0x001fe40003f22070 */
[----:B--2---:R-:W-:-:S04]  /*19e0*/  ISETP.GE.AND P0, PT, R0, R11, PT ;  /* 0x0000000b0000720c */ /* 0x004fc80003f06270 */
[----:B------:R-:W-:-:S04]  /*19f0*/  ISETP.EQ.OR.EX P0, PT, R5, RZ, !P0, P1 ;  /* 0x000000ff0500720c */ /* 0x000fc80004702710 */
[----:B------:R-:W-:-:S13]  /*1a00*/  ISETP.GT.U32.OR P0, PT, R39, 0xff, P0 ;  /* 0x000000ff2700780c */ /* 0x000fda0000704470 */
[----:B------:R-:W-:Y:S05]  /*1a10*/  @P0 BRA `(.L_x_23) ;  /* 0x0000000000240947 */ /* 0x000fea0003800000 */
[----:B------:R-:W0:Y:S01]  /*1a20*/  LDS.64 R2, [R7+0x7200] ;  /* 0x0072000007027984 */ /* 0x000e220000000a00 */
[C---:B------:R-:W-:Y:S02]  /*1a30*/  ISETP.GT.U32.AND P0, PT, R39.reuse, R51, PT ;  /* 0x000000332700720c */ /* 0x040fe40003f04070 */
[C---:B------:R-:W-:Y:S02]  /*1a40*/  LEA R4, P2, R39.reuse, R4, 0x3 ;  /* 0x0000000427047211 */ /* 0x040fe400078418ff */
[----:B------:R-:W-:Y:S02]  /*1a50*/  SEL R13, RZ, 0x1c80, !P0 ;  /* 0x00001c80ff0d7807 */ /* 0x000fe40004000000 */
[--C-:B------:R-:W-:Y:S02]  /*1a60*/  SHF.R.S32.HI R9, RZ, 0x1f, R52.reuse ;  /* 0x0000001fff097819 */ /* 0x100fe40000011434 */
[----:B------:R-:W-:Y:S02]  /*1a70*/  LEA.HI.X R5, R39, R5, RZ, 0x3, P2 ;  /* 0x0000000527057211 */ /* 0x000fe400010f1cff */
[----:B0-----:R-:W-:-:S04]  /*1a80*/  IADD3 R2, P0, P1, R2, R13, R52 ;  /* 0x0000000d02027210 */ /* 0x001fc8000791e034 */
[----:B------:R-:W-:-:S05]  /*1a90*/  IADD3.X R3, PT, PT, R3, RZ, R9, P0, P1 ;  /* 0x000000ff03037210 */ /* 0x000fca00007e2409 */
[----:B------:R0:W-:Y:S04]  /*1aa0*/  STG.E.64 desc[UR6][R4.64], R2 ;  /* 0x0000000204007986 */ /* 0x0001e8000c101b06 */
.L_x_23:
[----:B------:R-:W-:Y:S05]  /*1ab0*/  WARPSYNC.ALL ;  /* 0x0000000000007948 */ /* 0x000fea0003800000 */
[----:B------:R-:W-:Y:S01]  /*1ac0*/  BAR.SYNC.DEFER_BLOCKING 0x0 ;  /* 0x0000000000007b1d */ /* 0x000fe20000010000 */
[----:B------:R-:W-:-:S05]  /*1ad0*/  ISETP.GT.AND P0, PT, R0, R11, PT ;  /* 0x0000000b0000720c */ /* 0x000fca0003f04270 */
[----:B0-----:R0:W2:Y:S08]  /*1ae0*/  LDS.64 R2, [R73+0x7200] ;  /* 0x0072000049027984 */ /* 0x0010b00000000a00 */
[----:B0-----:R-:W-:Y:S05]  /*1af0*/  @P0 BRA `(.L_x_24) ;  /* 0x0000000000700947 */ /* 0x001fea0003800000 */
[----:B------:R-:W0:Y:S01]  /*1b00*/  LDCU.64 UR8, c[0x0][0x3a0] ;  /* 0x00007400ff0877ac */ /* 0x000e220008000a00 */
[C---:B------:R-:W-:Y:S02]  /*1b10*/  LOP3.LUT R5, R39.reuse, 0x3e0, RZ, 0xc0, !PT ;  /* 0x000003e027057812 */ /* 0x040fe400078ec0ff */
[----:B------:R-:W-:-:S05]  /*1b20*/  LOP3.LUT R38, R39, 0x1f, RZ, 0xc0, !PT ;  /* 0x0000001f27267812 */ /* 0x000fca00078ec0ff */
[----:B------:R-:W-:-:S05]  /*1b30*/  IMAD R5, R5, 0x13, R38 ;  /* 0x0000001305057824 */ /* 0x000fca00078e0226 */
[----:B--2---:R-:W-:-:S05]  /*1b40*/  IADD3 R0, P0, PT, R5, R2, RZ ;  /* 0x0000000205007210 */ /* 0x004fca0007f1e0ff */
[----:B------:R-:W-:Y:S01]  /*1b50*/  IMAD.X R3, RZ, RZ, R3, P0 ;  /* 0x000000ffff037224 */ /* 0x000fe200000e0603 */
[----:B0-----:R-:W-:-:S04]  /*1b60*/  LEA R2, P0, R0, UR8, 0x2 ;  /* 0x0000000800027c11 */ /* 0x001fc8000f8010ff */
[----:B------:R-:W-:-:S05]  /*1b70*/  LEA.HI.X R3, R0, UR9, R3, 0x2, P0 ;  /* 0x0000000900037c11 */ /* 0x000fca00080f1403 */
[----:B------:R-:W-:Y:S04]  /*1b80*/  STG.E desc[UR6][R2.64], R71 ;  /* 0x0000004702007986 */ /* 0x000fe8000c101906 */
        /* <DEDUP_REMOVED lines=17> */
[----:B------:R-:W-:Y:S01]  /*1ca0*/  STG.E desc[UR6][R2.64+0x900], R53 ;  /* 0x0009003502007986 */ /* 0x000fe2000c101906 */
[----:B------:R-:W-:Y:S05]  /*1cb0*/  EXIT ;  /* 0x000000000000794d */ /* 0x000fea0003800000 */
.L_x_24:
[----:B------:R-:W0:Y:S01]  /*1cc0*/  LDCU.64 UR8, c[0x0][0x3a0] ;  /* 0x00007400ff0877ac */ /* 0x000e220008000a00 */
[C---:B------:R-:W-:Y:S01]  /*1cd0*/  LOP3.LUT R5, R39.reuse, 0x3e0, RZ, 0xc0, !PT ;  /* 0x000003e027057812 */ /* 0x040fe200078ec0ff */
[----:B------:R-:W-:Y:S01]  /*1ce0*/  IMAD R72, R72, -0x1c80, R11 ;  /* 0xffffe38048487824 */ /* 0x000fe200078e020b */
[----:B------:R-:W-:-:S05]  /*1cf0*/  LOP3.LUT R38, R39, 0x1f, RZ, 0xc0, !PT ;  /* 0x0000001f27267812 */ /* 0x000fca00078ec0ff */
[----:B------:R-:W-:-:S04]  /*1d00*/  IMAD R5, R5, 0x13, R38 ;  /* 0x0000001305057824 */ /* 0x000fc800078e0226 */
[C---:B-1----:R-:W-:Y:S01]  /*1d10*/  VIADD R7, R5.reuse, 0x20 ;  /* 0x0000002005077836 */ /* 0x042fe20000000000 */
[C---:B--2---:R-:W-:Y:S01]  /*1d20*/  IADD3 R0, P0, PT, R5.reuse, R2, RZ ;  /* 0x0000000205007210 */ /* 0x044fe20007f1e0ff */
[C---:B------:R-:W-:Y:S01]  /*1d30*/  VIADD R9, R5.reuse, 0x40 ;  /* 0x0000004005097836 */ /* 0x040fe20000000000 */
[CC--:B------:R-:W-:Y:S01]  /*1d40*/  ISETP.GE.AND P1, PT, R5.reuse, R72.reuse, PT ;  /* 0x000000480500720c */ /* 0x0c0fe20003f26270 */
[----:B------:R-:W-:Y:S01]  /*1d50*/  VIADD R11, R5, 0x60 ;  /* 0x00000060050b7836 */ /* 0x000fe20000000000 */
[-C--:B------:R-:W-:Y:S01]  /*1d60*/  ISETP.GE.AND P2, PT, R7, R72.reuse, PT ;  /* 0x000000480700720c */ /* 0x080fe20003f46270 */
[----:B------:R-:W-:Y:S01]  /*1d70*/  IMAD.X R3, RZ, RZ, R3, P0 ;  /* 0x000000ffff037224 */ /* 0x000fe200000e0603 */
[C---:B0-----:R-:W-:Y:S01]  /*1d80*/  LEA R2, P0, R0.reuse, UR8, 0x2 ;  /* 0x0000000800027c11 */ /* 0x041fe2000f8010ff */
[----:B------:R-:W-:Y:S01]  /*1d90*/  VIADD R7, R5, 0x80 ;  /* 0x0000008005077836 */ /* 0x000fe20000000000 */
[----:B------:R-:W-:Y:S01]  /*1da0*/  ISETP.GE.AND P3, PT, R9, R72, PT ;  /* 0x000000480900720c */ /* 0x000fe20003f66270 */
[----:B------:R-:W-:Y:S01]  /*1db0*/  VIADD R9, R5, 0xa0 ;  /* 0x000000a005097836 */ /* 0x000fe20000000000 */
[----:B------:R-:W-:-:S02]  /*1dc0*/  LEA.HI.X R3, R0, UR9, R3, 0x2, P0 ;  /* 0x0000000900037c11 */ /* 0x000fc400080f1403 */
[-C--:B------:R-:W-:Y:S01]  /*1dd0*/  ISETP.GE.AND P5, PT, R7, R72.reuse, PT ;  /* 0x000000480700720c */ /* 0x080fe20003fa6270 */
[----:B------:R-:W-:Y:S01]  /*1de0*/  VIADD R7, R5, 0xe0 ;  /* 0x000000e005077836 */ /* 0x000fe20000000000 */
[-C--:B------:R-:W-:Y:S01]  /*1df0*/  ISETP.GE.AND P4, PT, R11, R72.reuse, PT ;  /* 0x000000480b00720c */ /* 0x080fe20003f86270 */
[----:B------:R-:W-:Y:S01]  /*1e00*/  VIADD R11, R5, 0xc0 ;  /* 0x000000c0050b7836 */ /* 0x000fe20000000000 */
[----:B------:R0:W-:Y:S01]  /*1e10*/  @!P1 STG.E desc[UR6][R2.64], R71 ;  /* 0x0000004702009986 */ /* 0x0001e2000c101906 */
[-C--:B------:R-:W-:Y:S01]  /*1e20*/  ISETP.GE.AND P6, PT, R9, R72.reuse, PT ;  /* 0x000000480900720c */ /* 0x080fe20003fc6270 */
[----:B------:R-:W-:Y:S01]  /*1e30*/  VIADD R9, R5, 0x100 ;  /* 0x0000010005097836 */ /* 0x000fe20000000000 */
[-C--:B------:R-:W-:Y:S01]  /*1e40*/  ISETP.GE.AND P1, PT, R7, R72.reuse, PT ;  /* 0x000000480700720c */ /* 0x080fe20003f26270 */
[----:B------:R-:W-:Y:S01]  /*1e50*/  VIADD R7, R5, 0x120 ;  /* 0x0000012005077836 */ /* 0x000fe20000000000 */
[-C--:B------:R-:W-:Y:S01]  /*1e60*/  ISETP.GE.AND P0, PT, R11, R72.reuse, PT ;  /* 0x000000480b00720c */ /* 0x080fe20003f06270 */
[----:B------:R0:W-:Y:S01]  /*1e70*/  @!P2 STG.E desc[UR6][R2.64+0x80], R70 ;  /* 0x000080460200a986 */ /* 0x0001e2000c101906 */
[----:B------:R-:W-:Y:S01]  /*1e80*/  ISETP.GE.AND P2, PT, R9, R72, PT ;  /* 0x000000480900720c */ /* 0x000fe20003f46270 */
[----:B------:R-:W-:-:S02]  /*1e90*/  VIADD R9, R5, 0x140 ;  /* 0x0000014005097836 */ /* 0x000fc40000000000 */
[----:B------:R0:W-:Y:S01]  /*1ea0*/  @!P3 STG.E desc[UR6][R2.64+0x100], R69 ;  /* 0x000100450200b986 */ /* 0x0001e2000c101906 */
[-C--:B------:R-:W-:Y:S01]  /*1eb0*/  ISETP.GE.AND P3, PT, R7, R72.reuse, PT ;  /* 0x000000480700720c */ /* 0x080fe20003f66270 */
[----:B------:R-:W-:Y:S02]  /*1ec0*/  VIADD R7, R5, 0x160 ;  /* 0x0000016005077836 */ /* 0x000fe40000000000 */
[----:B------:R0:W-:Y:S01]  /*1ed0*/  @!P4 STG.E desc[UR6][R2.64+0x180], R68 ;  /* 0x000180440200c986 */ /* 0x0001e2000c101906 */
[-C--:B------:R-:W-:Y:S01]  /*1ee0*/  ISETP.GE.AND P4, PT, R9, R72.reuse, PT ;  /* 0x000000480900720c */ /* 0x080fe20003f86270 */
[----:B------:R-:W-:Y:S02]  /*1ef0*/  VIADD R9, R5, 0x180 ;  /* 0x0000018005097836 */ /* 0x000fe40000000000 */
        /* <DEDUP_REMOVED lines=14> */
[C---:B------:R-:W-:Y:S02]  /*1fe0*/  VIADD R7, R5.reuse, 0x220 ;  /* 0x0000022005077836 */ /* 0x040fe40000000000 */
[----:B------:R-:W-:Y:S01]  /*1ff0*/  VIADD R5, R5, 0x240 ;  /* 0x0000024005057836 */ /* 0x000fe20000000000 */
[----:B------:R0:W-:Y:S01]  /*2000*/  @!P3 STG.E desc[UR6][R2.64+0x480], R62 ;  /* 0x0004803e0200b986 */ /* 0x0001e2000c101906 */
[----:B------:R-:W-:-:S03]  /*2010*/  ISETP.GE.AND P3, PT, R9, R72, PT ;  /* 0x000000480900720c */ /* 0x000fc60003f66270 */
[----:B------:R0:W-:Y:S01]  /*2020*/  @!P4 STG.E desc[UR6][R2.64+0x500], R61 ;  /* 0x0005003d0200c986 */ /* 0x0001e2000c101906 */
[----:B------:R-:W-:-:S03]  /*2030*/  ISETP.GE.AND P4, PT, R7, R72, PT ;  /* 0x000000480700720c */ /* 0x000fc60003f86270 */
[----:B------:R0:W-:Y:S01]  /*2040*/  @!P5 STG.E desc[UR6][R2.64+0x580], R60 ;  /* 0x0005803c0200d986 */ /* 0x0001e2000c101906 */
[----:B------:R-:W-:-:S03]  /*2050*/  ISETP.GE.AND P5, PT, R5, R72, PT ;  /* 0x000000480500720c */ /* 0x000fc60003fa6270 */
[----:B------:R0:W-:Y:S04]  /*2060*/  @!P6 STG.E desc[UR6][R2.64+0x600], R59 ;  /* 0x0006003b0200e986 */ /* 0x0001e8000c101906 */
[----:B------:R0:W-:Y:S04]  /*2070*/  @!P0 STG.E desc[UR6][R2.64+0x680], R58 ;  /* 0x0006803a02008986 */ /* 0x0001e8000c101906 */
[----:B------:R0:W-:Y:S04]  /*2080*/  @!P1 STG.E desc[UR6][R2.64+0x700], R57 ;  /* 0x0007003902009986 */ /* 0x0001e8000c101906 */
[----:B------:R0:W-:Y:S04]  /*2090*/  @!P2 STG.E desc[UR6][R2.64+0x780], R56 ;  /* 0x000780380200a986 */ /* 0x0001e8000c101906 */
[----:B------:R0:W-:Y:S04]  /*20a0*/  @!P3 STG.E desc[UR6][R2.64+0x800], R55 ;  /* 0x000800370200b986 */ /* 0x0001e8000c101906 */
[----:B------:R0:W-:Y:S01]  /*20b0*/  @!P4 STG.E desc[UR6][R2.64+0x880], R54 ;  /* 0x000880360200c986 */ /* 0x0001e2000c101906 */
[----:B------:R-:W-:Y:S05]  /*20c0*/  @P5 EXIT ;  /* 0x000000000000594d */ /* 0x000fea0003800000 */
[----:B------:R-:W-:Y:S01]  /*20d0*/  STG.E desc[UR6][R2.64+0x900], R53 ;  /* 0x0009003502007986 */ /* 0x000fe2000c101906 */
[----:B------:R-:W-:Y:S05]  /*20e0*/  EXIT ;  /* 0x000000000000794d */ /* 0x000fea0003800000 */
.L_x_14:
[----:B------:R-:W-:Y:S01]  /*20f0*/  IMAD.MOV.U32 R38, RZ, RZ, RZ ;  /* 0x000000ffff267224 */ /* 0x000fe200078e00ff */
[C---:B------:R-:W-:Y:S01]  /*2100*/  ISETP.GT.U32.AND P0, PT, R39.reuse, 0x1f, PT ;  /* 0x0000001f2700780c */ /* 0x040fe20003f04070 */
[----:B------:R-:W-:Y:S05]  /*2110*/  WARPSYNC.ALL ;  /* 0x0000000000007948 */ /* 0x000fea0003800000 */
[----:B------:R-:W-:-:S04]  /*2120*/  IMAD.HI.U32 R0, R39, 0x15555556, R38 ;  /* 0x1555555627007827 */ /* 0x000fc800078e0026 */
[----:B------:R-:W-:-:S05]  /*2130*/  IMAD R3, R0, 0x4, R73 ;  /* 0x0000000400037824 */ /* 0x000fca00078e0249 */
[----:B------:R0:W-:Y:S01]  /*2140*/  STS [R3+0x3410], R52 ;  /* 0x0034103403007388 */ /* 0x0001e20000000800 */
[----:B------:R-:W-:Y:S06]  /*2150*/  BAR.SYNC.DEFER_BLOCKING 0x0 ;  /* 0x0000000000007b1d */ /* 0x000fec0000010000 */
[----:B------:R-:W-:Y:S05]  /*2160*/  @P0 BRA `(.L_x_25) ;  /* 0x0000000000e40947 */ /* 0x000fea0003800000 */
[C-C-:B------:R-:W-:Y:S01]  /*2170*/  IMAD R0, R39.reuse, 0x34, R73.reuse ;  /* 0x0000003427007824 */ /* 0x140fe200078e0249 */
[----:B------:R-:W-:Y:S01]  /*2180*/  UMOV UR5, 0xffffffff ;  /* 0xffffffff00057882 */ /* 0x000fe20000000000 */
[C-C-:B------:R-:W-:Y:S02]  /*2190*/  IMAD R4, R39.reuse, 0x34, R73.reuse ;  /* 0x0000003427047824 */ /* 0x140fe400078e0249 */
[----:B0-----:R-:W-:Y:S01]  /*21a0*/  IMAD R3, R39, 0x34, R73 ;  /* 0x0000003427037824 */ /* 0x001fe200078e0249 */
[----:B------:R-:W-:Y:S04]  /*21b0*/  LDS R14, [R0+0x3410] ;  /* 0x00341000000e7984 */ /* 0x000fe80000000800 */
[----:B------:R-:W-:Y:S04]  /*21c0*/  LDS R13, [R0+0x3414] ;  /* 0x00341400000d7984 */ /* 0x000fe80000000800 */
[----:B------:R-:W0:Y:S04]  /*21d0*/  LDS R12, [R0+0x3418] ;  /* 0x00341800000c7984 */ /* 0x000e280000000800 */
[----:B------:R-:W-:Y:S04]  /*21e0*/  LDS R11, [R0+0x341c] ;  /* 0x00341c00000b7984 */ /* 0x000fe80000000800 */
[----:B------:R-:W2:Y:S04]  /*21f0*/  LDS R10, [R0+0x3420] ;  /* 0x00342000000a7984 */ /* 0x000ea80000000800 */
[----:B------:R-:W-:Y:S04]  /*2200*/  LDS R9, [R0+0x3424] ;  /* 0x0034240000097984 */ /* 0x000fe80000000800 */
[----:B------:R-:W3:Y:S04]  /*2210*/  LDS R8, [R0+0x3428] ;  /* 0x0034280000087984 */ /* 0x000ee80000000800 */
[----:B-1----:R-:W-:Y:S04]  /*2220*/  LDS R7, [R0+0x342c] ;  /* 0x00342c0000077984 */ /* 0x002fe80000000800 */
[----:B------:R-:W1:Y:S04]  /*2230*/  LDS R6, [R0+0x3430] ;  /* 0x0034300000067984 */ /* 0x000e680000000800 */
[----:B------:R-:W-:Y:S04]  /*2240*/  LDS R5, [R0+0x3434] ;  /* 0x0034340000057984 */ /* 0x000fe80000000800 */
[----:B------:R-:W4:Y:S04]  /*2250*/  LDS R4, [R4+0x3438] ;  /* 0x0034380004047984 */ /* 0x000f280000000800 */
[----:B------:R-:W5:Y:S01]  /*2260*/  LDS R2, [R3+0x343c] ;  /* 0x00343c0003027984 */ /* 0x000f620000000800 */
[----:B0-----:R-:W-:-:S04]  /*2270*/  IADD3 R74, PT, PT, R12, R13, R14 ;  /* 0x0000000d0c4a7210 */ /* 0x001fc80007ffe00e */
[----:B--2---:R-:W-:-:S04]  /*2280*/  IADD3 R74, PT, PT, R10, R74, R11 ;  /* 0x0000004a0a4a7210 */ /* 0x004fc80007ffe00b */
[----:B---3--:R-:W-:-:S04]  /*2290*/  IADD3 R74, PT, PT, R8, R74, R9 ;  /* 0x0000004a084a7210 */ /* 0x008fc80007ffe009 */
[----:B-1----:R-:W-:-:S04]  /*22a0*/  IADD3 R74, PT, PT, R6, R74, R7 ;  /* 0x0000004a064a7210 */ /* 0x002fc80007ffe007 */
[----:B----4-:R-:W-:-:S05]  /*22b0*/  IADD3 R75, PT, PT, R4, R74, R5 ;  /* 0x0000004a044b7210 */ /* 0x010fca0007ffe005 */
[----:B-----5:R-:W-:Y:S01]  /*22c0*/  IMAD.IADD R2, R2, 0x1, R75 ;  /* 0x0000000102027824 */ /* 0x020fe200078e024b */
[----:B------:R-:W-:Y:S06]  /*22d0*/  BRA.DIV UR5, `(.L_x_26) ;  /* 0x0000005a05807947 */ /* 0x000fec000b800000 */
[----:B------:R-:W0:Y:S02]  /*22e0*/  SHFL.UP P0, R77, R2, 0x1, RZ ;  /* 0x04200000024d7989 */ /* 0x000e2400000000ff */
[----:B0-----:R-:W-:-:S05]  /*22f0*/  @P0 IMAD.IADD R77, R2, 0x1, R77 ;  /* 0x00000001024d0824 */ /* 0x001fca00078e024d */
[----:B------:R-:W0:Y:S02]  /*2300*/  SHFL.UP P0, R74, R77, 0x2, RZ ;  /* 0x044000004d4a7989 */ /* 0x000e2400000000ff */
[----:B0-----:R-:W-:-:S05]  /*2310*/  @P0 IMAD.IADD R74, R77, 0x1, R74 ;  /* 0x000000014d4a0824 */ /* 0x001fca00078e024a */
[----:B------:R-:W0:Y:S02]  /*2320*/  SHFL.UP P0, R77, R74, 0x4, RZ ;  /* 0x048000004a4d7989 */ /* 0x000e2400000000ff */
[----:B0-----:R-:W-:-:S05]  /*2330*/  @P0 IMAD.IADD R77, R74, 0x1, R77 ;  /* 0x000000014a4d0824 */ /* 0x001fca00078e024d */
[----:B------:R-:W0:Y:S02]  /*2340*/  SHFL.UP P0, R74, R77, 0x8, RZ ;  /* 0x050000004d4a7989 */ /* 0x000e2400000000ff */
[----:B0-----:R-:W-:-:S05]  /*2350*/  @P0 IMAD.IADD R74, R77, 0x1, R74 ;  /* 0x000000014d4a0824 */ /* 0x001fca00078e024a */
[----:B------:R0:W1:Y:S02]  /*2360*/  SHFL.UP P0, R0, R74, 0x10, RZ ;  /* 0x060000004a007989 */ /* 0x00006400000000ff */
.L_x_118:
[----:B-1----:R-:W-:-:S04]  /*2370*/  @P0 IMAD.IADD R0, R74, 0x1, R0 ;  /* 0x000000014a000824 */ /* 0x002fc800078e0200 */
[----:B------:R-:W-:-:S04]  /*2380*/  IMAD.IADD R2, R0, 0x1, -R2 ;  /* 0x0000000100027824 */ /* 0x000fc800078e0a02 */
[----:B------:R-:W-:Y:S01]  /*2390*/  IMAD.IADD R14, R14, 0x1, R2 ;  /* 0x000000010e0e7824 */ /* 0x000fe200078e0202 */
[----:B------:R2:W-:Y:S03]  /*23a0*/  STS [R3+0x3410], R2 ;  /* 0x0034100203007388 */ /* 0x0005e60000000800 */
        /* <DEDUP_REMOVED lines=19> */
[----:B------:R2:W-:Y:S04]  /*24e0*/  STS [R3+0x3438], R5 ;  /* 0x0034380503007388 */ /* 0x0005e80000000800 */
[----:B------:R2:W-:Y:S02]  /*24f0*/  STS [R3+0x343c], R4 ;  /* 0x00343c0403007388 */ /* 0x0005e40000000800 */
.L_x_25:
[----:B------:R-:W3:Y:S01]  /*2500*/  LDL R0, [R1+0x8] ;  /* 0x0000080001007983 */ /* 0x000ee20000100800 */
[----:B------:R-:W-:Y:S05]  /*2510*/  WARPSYNC.ALL ;  /* 0x0000000000007948 */ /* 0x000fea0003800000 */
[----:B--2---:R-:W-:Y:S01]  /*2520*/  IMAD.MOV.U32 R2, RZ, RZ, RZ ;  /* 0x000000ffff027224 */ /* 0x004fe200078e00ff */
[----:B------:R-:W-:Y:S01]  /*2530*/  BSSY.RECONVERGENT B0, `(.L_x_27) ;  /* 0x000002d000007945 */ /* 0x000fe20003800200 */
[----:B0-----:R-:W-:Y:S02]  /*2540*/  IMAD.MOV.U32 R3, RZ, RZ, R39 ;  /* 0x000000ffff037224 */ /* 0x001fe400078e0027 */
[----:B------:R-:W-:-:S04]  /*2550*/  IMAD.HI.U32 R2, R39, 0x15555556, R2 ;  /* 0x1555555627027827 */ /* 0x000fc800078e0002 */
[--C-:B------:R-:W-:Y:S01]  /*2560*/  IMAD R2, R2, 0x4, R73.reuse ;  /* 0x0000000402027824 */ /* 0x100fe200078e0249 */
[----:B------:R-:W-:Y:S06]  /*2570*/  BAR.SYNC.DEFER_BLOCKING 0x0 ;  /* 0x0000000000007b1d */ /* 0x000fec0000010000 */
[----:B------:R0:W2:Y:S01]  /*2580*/  LDS R3, [R2+0x3410] ;  /* 0x0034100002037984 */ /* 0x0000a20000000800 */
[----:B---3--:R-:W-:Y:S01]  /*2590*/  ISETP.NE.AND P0, PT, R0, RZ, PT ;  /* 0x000000ff0000720c */ /* 0x008fe20003f05270 */
[----:B------:R-:W-:-:S12]  /*25a0*/  IMAD R0, R39, 0x4, R73 ;  /* 0x0000000427007824 */ /* 0x000fd800078e0249 */
[----:B0-2---:R-:W-:Y:S05]  /*25b0*/  @P0 BRA `(.L_x_28) ;  /* 0x0000000000900947 */ /* 0x005fea0003800000 */
[----:B------:R-:W0:Y:S04]  /*25c0*/  LDS R10, [R0] ;  /* 0x00000000000a7984 */ /* 0x000e280000000800 */
[----:B------:R-:W2:Y:S04]  /*25d0*/  LDS R9, [R0+0x400] ;  /* 0x0004000000097984 */ /* 0x000ea80000000800 */
[----:B------:R-:W3:Y:S04]  /*25e0*/  LDS R8, [R0+0x800] ;  /* 0x0008000000087984 */ /* 0x000ee80000000800 */
[----:B-1----:R-:W1:Y:S04]  /*25f0*/  LDS R6, [R0+0xc00] ;  /* 0x000c000000067984 */ /* 0x002e680000000800 */
[----:B------:R-:W4:Y:S04]  /*2600*/  LDS R4, [R0+0x1000] ;  /* 0x0010000000047984 */ /* 0x000f280000000800 */
[----:B------:R-:W5:Y:S04]  /*2610*/  LDS R2, [R0+0x1400] ;  /* 0x0014000000027984 */ /* 0x000f680000000800 */
[----:B------:R-:W5:Y:S04]  /*2620*/  LDS R5, [R0+0x1c00] ;  /* 0x001c000000057984 */ /* 0x000f680000000800 */
[----:B------:R-:W5:Y:S04]  /*2630*/  LDS R12, [R0+0x2000] ;  /* 0x00200000000c7984 */ /* 0x000f680000000800 */
[----:B------:R-:W5:Y:S04]  /*2640*/  LDS R76, [R0+0x2400] ;  /* 0x00240000004c7984 */ /* 0x000f680000000800 */
[----:B------:R-:W5:Y:S01]  /*2650*/  LDS R74, [R0+0x2800] ;  /* 0x00280000004a7984 */ /* 0x000f620000000800 */
[----:B0-----:R-:W-:-:S03]  /*2660*/  IMAD.IADD R7, R3, 0x1, R10 ;  /* 0x0000000103077824 */ /* 0x001fc600078e020a */
[----:B------:R-:W0:Y:S01]  /*2670*/  LDS R14, [R0+0x2c00] ;  /* 0x002c0000000e7984 */ /* 0x000e220000000800 */
[----:B--2---:R-:W-:-:S03]  /*2680*/  IMAD.IADD R9, R3, 0x1, R9 ;  /* 0x0000000103097824 */ /* 0x004fc600078e0209 */
[----:B------:R-:W2:Y:S01]  /*2690*/  LDS R10, [R0+0x1800] ;  /* 0x00180000000a7984 */ /* 0x000ea20000000800 */
[----:B---3--:R-:W-:-:S03]  /*26a0*/  IMAD.IADD R11, R3, 0x1, R8 ;  /* 0x00000001030b7824 */ /* 0x008fc600078e0208 */
[----:B------:R4:W-:Y:S01]  /*26b0*/  STS [R0], R7 ;  /* 0x0000000700007388 */ /* 0x0009e20000000800 */
[----:B-1----:R-:W-:-:S03]  /*26c0*/  IMAD.IADD R13, R3, 0x1, R6 ;  /* 0x00000001030d7824 */ /* 0x002fc600078e0206 */
[----:B------:R1:W-:Y:S04]  /*26d0*/  STS [R0+0x400], R9 ;  /* 0x0004000900007388 */ /* 0x0003e80000000800 */
[----:B------:R3:W-:Y:S01]  /*26e0*/  STS [R0+0x800], R11 ;  /* 0x0008000b00007388 */ /* 0x0007e20000000800 */
[----:B----4-:R-:W-:-:S03]  /*26f0*/  IMAD.IADD R7, R3, 0x1, R4 ;  /* 0x0000000103077824 */ /* 0x010fc600078e0204 */
[----:B------:R0:W-:Y:S01]  /*2700*/  STS [R0+0xc00], R13 ;  /* 0x000c000d00007388 */ /* 0x0001e20000000800 */
[C---:B-----5:R-:W-:Y:S02]  /*2710*/  IMAD.IADD R75, R3.reuse, 0x1, R2 ;  /* 0x00000001034b7824 */ /* 0x060fe400078e0202 */
[C---:B------:R-:W-:Y:S01]  /*2720*/  IMAD.IADD R5, R3.reuse, 0x1, R5 ;  /* 0x0000000103057824 */ /* 0x040fe200078e0205 */
[----:B------:R4:W-:Y:S01]  /*2730*/  STS [R0+0x1000], R7 ;  /* 0x0010000700007388 */ /* 0x0009e20000000800 */
[----:B------:R-:W-:-:S03]  /*2740*/  IMAD.IADD R12, R3, 0x1, R12 ;  /* 0x00000001030c7824 */ /* 0x000fc600078e020c */
[----:B------:R4:W-:Y:S01]  /*2750*/  STS [R0+0x1400], R75 ;  /* 0x0014004b00007388 */ /* 0x0009e20000000800 */
[----:B-1----:R-:W-:-:S03]  /*2760*/  IMAD.IADD R9, R3, 0x1, R76 ;  /* 0x0000000103097824 */ /* 0x002fc600078e024c */
[----:B------:R4:W-:Y:S01]  /*2770*/  STS [R0+0x1c00], R5 ;  /* 0x001c000500007388 */ /* 0x0009e20000000800 */
[----:B---3--:R-:W-:-:S03]  /*2780*/  IMAD.IADD R11, R3, 0x1, R74 ;  /* 0x00000001030b7824 */ /* 0x008fc600078e024a */
[----:B------:R4:W-:Y:S01]  /*2790*/  STS [R0+0x2000], R12 ;  /* 0x0020000c00007388 */ /* 0x0009e20000000800 */
[----:B0-----:R-:W-:-:S03]  /*27a0*/  IMAD.IADD R13, R3, 0x1, R14 ;  /* 0x00000001030d7824 */ /* 0x001fc600078e020e */
[----:B------:R4:W-:Y:S01]  /*27b0*/  STS [R0+0x2400], R9 ;  /* 0x0024000900007388 */ /* 0x0009e20000000800 */
[----:B--2---:R-:W-:-:S03]  /*27c0*/  IMAD.IADD R77, R3, 0x1, R10 ;  /* 0x00000001034d7824 */ /* 0x004fc600078e020a */
[----:B------:R4:W-:Y:S04]  /*27d0*/  STS [R0+0x2800], R11 ;  /* 0x0028000b00007388 */ /* 0x0009e80000000800 */
[----:B------:R4:W-:Y:S04]  /*27e0*/  STS [R0+0x1800], R77 ;  /* 0x0018004d00007388 */ /* 0x0009e80000000800 */
[----:B------:R4:W-:Y:S02]  /*27f0*/  STS [R0+0x2c00], R13 ;  /* 0x002c000d00007388 */ /* 0x0009e40000000800 */
.L_x_28:
[----:B------:R-:W-:Y:S05]  /*2800*/  BSYNC.RECONVERGENT B0 ;  /* 0x0000000000007941 */ /* 0x000fea0003800200 */
.L_x_27:
[----:B------:R-:W-:Y:S01]  /*2810*/  BAR.SYNC.DEFER_BLOCKING 0x0 ;  /* 0x0000000000007b1d */ /* 0x000fe20000010000 */
[----:B------:R-:W-:-:S05]  /*2820*/  R2P PR, R51, 0x7f ;  /* 0x0000007f33007804 */ /* 0x000fca0000000000 */
[----:B------:R-:W-:Y:S01]  /*2830*/  BSSY.RECONVERGENT B0, `(.L_x_29) ;  /* 0x0000022000007945 */ /* 0x000fe20003800200 */
[----:B------:R-:W0:Y:S07]  /*2840*/  S2R R4, SR_LANEID ;  /* 0x0000000000047919 */ /* 0x000e2e0000000000 */
[----:B------:R-:W-:Y:S02]  /*2850*/  VOTE.ANY R2, PT, P0 ;  /* 0x0000000000027806 */ /* 0x000fe400000e0100 */
[----:B----4-:R-:W-:-:S02]  /*2860*/  VOTE.ANY R5, PT, P1 ;  /* 0x0000000000057806 */ /* 0x010fc400008e0100 */
[----:B------:R-:W-:Y:S02]  /*2870*/  @!P0 LOP3.LUT R2, RZ, R2, RZ, 0x33, !PT ;  /* 0x00000002ff028212 */ /* 0x000fe400078e33ff */
[----:B-1----:R-:W-:Y:S02]  /*2880*/  VOTE.ANY R7, PT, P2 ;  /* 0x0000000000077806 */ /* 0x002fe400010e0100 */
[----:B------:R-:W-:Y:S02]  /*2890*/  @!P1 LOP3.LUT R5, RZ, R5, RZ, 0x33, !PT ;  /* 0x00000005ff059212 */ /* 0x000fe400078e33ff */
[----:B------:R-:W-:Y:S02]  /*28a0*/  VOTE.ANY R9, PT, P3 ;  /* 0x0000000000097806 */ /* 0x000fe400018e0100 */
[----:B------:R-:W-:Y:S02]  /*28b0*/  @!P2 LOP3.LUT R7, RZ, R7, RZ, 0x33, !PT ;  /* 0x00000007ff07a212 */ /* 0x000fe400078e33ff */
[----:B------:R-:W-:-:S02]  /*28c0*/  LOP3.LUT R2, R5, R2, RZ, 0xc0, !PT ;  /* 0x0000000205027212 */ /* 0x000fc400078ec0ff */
[----:B------:R-:W-:Y:S02]  /*28d0*/  @!P3 LOP3.LUT R9, RZ, R9, RZ, 0x33, !PT ;  /* 0x00000009ff09b212 */ /* 0x000fe400078e33ff */
[----:B------:R-:W-:Y:S02]  /*28e0*/  LOP3.LUT R2, R7, R2, RZ, 0xc0, !PT ;  /* 0x0000000207027212 */ /* 0x000fe400078ec0ff */
[----:B------:R-:W-:Y:S02]  /*28f0*/  VOTE.ANY R5, PT, P4 ;  /* 0x0000000000057806 */ /* 0x000fe400020e0100 */
[----:B------:R-:W-:Y:S02]  /*2900*/  LOP3.LUT R2, R9, R2, RZ, 0xc0, !PT ;  /* 0x0000000209027212 */ /* 0x000fe400078ec0ff */
[----:B------:R-:W-:Y:S02]  /*2910*/  @!P4 LOP3.LUT R5, RZ, R5, RZ, 0x33, !PT ;  /* 0x00000005ff05c212 */ /* 0x000fe400078e33ff */
[----:B------:R-:W-:-:S02]  /*2920*/  VOTE.ANY R7, PT, P5 ;  /* 0x0000000000077806 */ /* 0x000fc400028e0100 */
[----:B------:R-:W-:Y:S02]  /*2930*/  LOP3.LUT R2, R5, R2, RZ, 0xc0, !PT ;  /* 0x0000000205027212 */ /* 0x000fe400078ec0ff */
[----:B------:R-:W-:Y:S02]  /*2940*/  LOP3.LUT P0, RZ, R51, 0x80, RZ, 0xc0, !PT ;  /* 0x0000008033ff7812 */ /* 0x000fe4000780c0ff */
[----:B------:R-:W-:Y:S02]  /*2950*/  @!P5 LOP3.LUT R7, RZ, R7, RZ, 0x33, !PT ;  /* 0x00000007ff07d212 */ /* 0x000fe400078e33ff */
[----:B------:R-:W-:Y:S02]  /*2960*/  VOTE.ANY R6, PT, P6 ;  /* 0x0000000000067806 */ /* 0x000fe400030e0100 */
[----:B------:R-:W-:Y:S02]  /*2970*/  LOP3.LUT R7, R7, R2, RZ, 0xc0, !PT ;  /* 0x0000000207077212 */ /* 0x000fe400078ec0ff */
[----:B------:R-:W1:Y:S01]  /*2980*/  S2R R2, SR_LEMASK ;  /* 0x0000000000027919 */ /* 0x000e620000003a00 */
[----:B------:R-:W-:-:S04]  /*2990*/  @!P6 LOP3.LUT R6, RZ, R6, RZ, 0x33, !PT ;  /* 0x00000006ff06e212 */ /* 0x000fc800078e33ff */
[----:B------:R-:W-:Y:S02]  /*29a0*/  VOTE.ANY R8, PT, P0 ;  /* 0x0000000000087806 */ /* 0x000fe400000e0100 */
[----:B------:R-:W-:Y:S02]  /*29b0*/  LOP3.LUT R7, R6, R7, RZ, 0xc0, !PT ;  /* 0x0000000706077212 */ /* 0x000fe400078ec0ff */
[----:B------:R-:W-:-:S04]  /*29c0*/  @!P0 LOP3.LUT R8, RZ, R8, RZ, 0x33, !PT ;  /* 0x00000008ff088212 */ /* 0x000fc800078e33ff */
[----:B------:R-:W-:Y:S01]  /*29d0*/  LOP3.LUT R9, R8, R7, RZ, 0xc0, !PT ;  /* 0x0000000708097212 */ /* 0x000fe200078ec0ff */
[----:B------:R-:W-:-:S03]  /*29e0*/  IMAD.MOV.U32 R8, RZ, RZ, RZ ;  /* 0x000000ffff087224 */ /* 0x000fc600078e00ff */
[----:B------:R-:W0:Y:S01]  /*29f0*/  FLO.U32 R7, R9 ;  /* 0x0000000900077300 */ /* 0x000e2200000e0000 */
[----:B-1----:R-:W-:Y:S02]  /*2a00*/  LOP3.LUT R5, R2, R9, RZ, 0xc0, !PT ;  /* 0x0000000902057212 */ /* 0x002fe400078ec0ff */
[----:B0-----:R-:W-:-:S05]  /*2a10*/  ISETP.NE.AND P0, PT, R4, R7, PT ;  /* 0x000000070400720c */ /* 0x001fca0003f05270 */
[----:B------:R-:W0:Y:S08]  /*2a20*/  POPC R5, R5 ;  /* 0x0000000500057309 */ /* 0x000e300000000000 */
[----:B------:R-:W-:Y:S05]  /*2a30*/  @P0 BRA `(.L_x_30) ;  /* 0x0000000000040947 */ /* 0x000fea0003800000 */
[----:B0-----:R1:W2:Y:S02]  /*2a40*/  ATOMS.ADD R8, [R30], R5 ;  /* 0x000000051e08738c */ /* 0x0012a40000000000 */
.L_x_30:
[----:B------:R-:W-:Y:S05]  /*2a50*/  BSYNC.RECONVERGENT B0 ;  /* 0x0000000000007941 */ /* 0x000fea0003800200 */
.L_x_29:
[----:B------:R-:W3:Y:S01]  /*2a60*/  LDCU UR5, c[0x0][0x3c4] ;  /* 0x00007880ff0577ac */ /* 0x000ee20008000800 */
[----:B--2---:R2:W4:Y:S01]  /*2a70*/  SHFL.IDX PT, R8, R8, R7, 0x1f ;  /* 0x00001f0708087589 */ /* 0x00452200000e0000 */
[----:B------:R-:W-:Y:S01]  /*2a80*/  BSSY.RECONVERGENT B0, `(.L_x_31) ;  /* 0x0000023000007945 */ /* 0x000fe20003800200 */
[----:B------:R-:W-:Y:S01]  /*2a90*/  IMAD.MOV.U32 R12, RZ, RZ, RZ ;  /* 0x000000ffff0c7224 */ /* 0x000fe200078e00ff */
[----:B---3--:R-:W-:-:S04]  /*2aa0*/  SHF.R.U32.HI R6, RZ, UR5, R70 ;  /* 0x00000005ff067c19 */ /* 0x008fc80008011646 */
[----:B------:R-:W-:-:S04]  /*2ab0*/  LOP3.LUT R10, R6, UR4, RZ, 0x30, !PT ;  /* 0x00000004060a7c12 */ /* 0x000fc8000f8e30ff */
[----:B------:R-:W-:-:S13]  /*2ac0*/  R2P PR, R10, 0x7f ;  /* 0x0000007f0a007804 */ /* 0x000fda0000000000 */
[----:B------:R-:W-:Y:S02]  /*2ad0*/  VOTE.ANY R6, PT, P0 ;  /* 0x0000000000067806 */ /* 0x000fe400000e0100 */
[----:B------:R-:W-:Y:S02]  /*2ae0*/  VOTE.ANY R9, PT, P1 ;  /* 0x0000000000097806 */ /* 0x000fe400008e0100 */
[----:B------:R-:W-:Y:S02]  /*2af0*/  @!P0 LOP3.LUT R6, RZ, R6, RZ, 0x33, !PT ;  /* 0x00000006ff068212 */ /* 0x000fe400078e33ff */
[----:B------:R-:W-:Y:S02]  /*2b00*/  @!P1 LOP3.LUT R9, RZ, R9, RZ, 0x33, !PT ;  /* 0x00000009ff099212 */ /* 0x000fe400078e33ff */
[----:B------:R-:W-:Y:S02]  /*2b10*/  VOTE.ANY R11, PT, P2 ;  /* 0x00000000000b7806 */ /* 0x000fe400010e0100 */
[----:B------:R-:W-:-:S02]  /*2b20*/  LOP3.LUT R6, R9, R6, RZ, 0xc0, !PT ;  /* 0x0000000609067212 */ /* 0x000fc400078ec0ff */
[----:B------:R-:W-:Y:S02]  /*2b30*/  @!P2 LOP3.LUT R11, RZ, R11, RZ, 0x33, !PT ;  /* 0x0000000bff0ba212 */ /* 0x000fe400078e33ff */
[----:B------:R-:W-:Y:S02]  /*2b40*/  VOTE.ANY R9, PT, P3 ;  /* 0x0000000000097806 */ /* 0x000fe400018e0100 */
[----:B------:R-:W-:Y:S02]  /*2b50*/  LOP3.LUT R6, R11, R6, RZ, 0xc0, !PT ;  /* 0x000000060b067212 */ /* 0x000fe400078ec0ff */
[----:B------:R-:W-:Y:S02]  /*2b60*/  @!P3 LOP3.LUT R9, RZ, R9, RZ, 0x33, !PT ;  /* 0x00000009ff09b212 */ /* 0x000fe400078e33ff */
[----:B------:R-:W-:Y:S02]  /*2b70*/  LOP3.LUT P0, RZ, R10, 0x80, RZ, 0xc0, !PT ;  /* 0x000000800aff7812 */ /* 0x000fe4000780c0ff */
[----:B------:R-:W-:-:S02]  /*2b80*/  VOTE.ANY R11, PT, P4 ;  /* 0x00000000000b7806 */ /* 0x000fc400020e0100 */
[----:B------:R-:W-:Y:S02]  /*2b90*/  LOP3.LUT R6, R9, R6, RZ, 0xc0, !PT ;  /* 0x0000000609067212 */ /* 0x000fe400078ec0ff */
[----:B------:R-:W-:Y:S02]  /*2ba0*/  VOTE.ANY R9, PT, P5 ;  /* 0x0000000000097806 */ /* 0x000fe400028e0100 */
[----:B------:R-:W-:Y:S02]  /*2bb0*/  @!P4 LOP3.LUT R11, RZ, R11, RZ, 0x33, !PT ;  /* 0x0000000bff0bc212 */ /* 0x000fe400078e33ff */
[----:B------:R-:W-:Y:S02]  /*2bc0*/  @!P5 LOP3.LUT R9, RZ, R9, RZ, 0x33, !PT ;  /* 0x00000009ff09d212 */ /* 0x000fe400078e33ff */
[----:B------:R-:W-:Y:S02]  /*2bd0*/  LOP3.LUT R6, R11, R6, RZ, 0xc0, !PT ;  /* 0x000000060b067212 */ /* 0x000fe400078ec0ff */
[----:B------:R-:W-:-:S02]  /*2be0*/  VOTE.ANY R11, PT, P6 ;  /* 0x00000000000b7806 */ /* 0x000fc400030e0100 */
[----:B------:R-:W-:Y:S02]  /*2bf0*/  LOP3.LUT R6, R9, R6, RZ, 0xc0, !PT ;  /* 0x0000000609067212 */ /* 0x000fe400078ec0ff */
[----:B------:R-:W-:Y:S02]  /*2c00*/  VOTE.ANY R9, PT, P0 ;  /* 0x0000000000097806 */ /* 0x000fe400000e0100 */
[----:B------:R-:W-:Y:S02]  /*2c10*/  @!P6 LOP3.LUT R11, RZ, R11, RZ, 0x33, !PT ;  /* 0x0000000bff0be212 */ /* 0x000fe400078e33ff */
[----:B------:R-:W-:Y:S02]  /*2c20*/  @!P0 LOP3.LUT R9, RZ, R9, RZ, 0x33, !PT ;  /* 0x00000009ff098212 */ /* 0x000fe400078e33ff */
[----:B------:R-:W-:-:S04]  /*2c30*/  LOP3.LUT R6, R11, R6, RZ, 0xc0, !PT ;  /* 0x000000060b067212 */ /* 0x000fc800078ec0ff */
[----:B------:R-:W-:-:S04]  /*2c40*/  LOP3.LUT R11, R9, R6, RZ, 0xc0, !PT ;  /* 0x00000006090b7212 */ /* 0x000fc800078ec0ff */
[----:B------:R-:W3:Y:S01]  /*2c50*/  FLO.U32 R9, R11 ;  /* 0x0000000b00097300 */ /* 0x000ee200000e0000 */
[----:B------:R-:W-:-:S07]  /*2c60*/  LOP3.LUT R6, R2, R11, RZ, 0xc0, !PT ;  /* 0x0000000b02067212 */ /* 0x000fce00078ec0ff */
[----:B------:R-:W0:Y:S01]  /*2c70*/  POPC R6, R6 ;  /* 0x0000000600067309 */ /* 0x000e220000000000 */
[----:B---3--:R-:W-:-:S13]  /*2c80*/  ISETP.NE.AND P0, PT, R4, R9, PT ;  /* 0x000000090400720c */ /* 0x008fda0003f05270 */
[----:B0-2-4-:R-:W-:Y:S05]  /*2c90*/  @P0 BRA `(.L_x_32) ;  /* 0x0000000000040947 */ /* 0x015fea0003800000 */
[----:B------:R0:W2:Y:S02]  /*2ca0*/  ATOMS.ADD R12, [R31], R6 ;  /* 0x000000061f0c738c */ /* 0x0000a40000000000 */
.L_x_32:
[----:B------:R-:W-:Y:S05]  /*2cb0*/  BSYNC.RECONVERGENT B0 ;  /* 0x0000000000007941 */ /* 0x000fea0003800200 */
.L_x_31:
[----:B------:R-:W-:Y:S01]  /*2cc0*/  R2P PR, R50, 0x7f ;  /* 0x0000007f32007804 */ /* 0x000fe20000000000 */
[----:B------:R-:W-:-:S12]  /*2cd0*/  BSSY.RECONVERGENT B0, `(.L_x_33) ;  /* 0x0000021000007945 */ /* 0x000fd80003800200 */
        /* <DEDUP_REMOVED lines=22> */
[----:B------:R-:W-:Y:S01]  /*2e40*/  LOP3.LUT R7, R14, R7, RZ, 0xc0, !PT ;  /* 0x000000070e077212 */ /* 0x000fe200078ec0ff */
[----:B------:R-:W-:-:S03]  /*2e50*/  IMAD.MOV.U32 R14, RZ, RZ, RZ ;  /* 0x000000ffff0e7224 */ /* 0x000fc600078e00ff */
[----:B------:R-:W-:Y:S02]  /*2e60*/  LOP3.LUT R13, R10, R7, RZ, 0xc0, !PT ;  /* 0x000000070a0d7212 */ /* 0x000fe400078ec0ff */
[----:B--2---:R2:W3:Y:S02]  /*2e70*/  SHFL.IDX PT, R7, R12, R9, 0x1f ;  /* 0x00001f090c077589 */ /* 0x0044e400000e0000 */
[----:B------:R-:W4:Y:S01]  /*2e80*/  FLO.U32 R11, R13 ;  /* 0x0000000d000b7300 */ /* 0x000f2200000e0000 */
[----:B------:R-:W-:-:S07]  /*2e90*/  LOP3.LUT R10, R2, R13, RZ, 0xc0, !PT ;  /* 0x0000000d020a7212 */ /* 0x000fce00078ec0ff */
[----:B------:R-:W0:Y:S01]  /*2ea0*/  POPC R10, R10 ;  /* 0x0000000a000a7309 */ /* 0x000e220000000000 */
[----:B----4-:R-:W-:-:S13]  /*2eb0*/  ISETP.NE.AND P0, PT, R4, R11, PT ;  /* 0x0000000b0400720c */ /* 0x010fda0003f05270 */
[----:B0-23--:R-:W-:Y:S05]  /*2ec0*/  @P0 BRA `(.L_x_34) ;  /* 0x0000000000040947 */ /* 0x00dfea0003800000 */
[----:B------:R0:W2:Y:S02]  /*2ed0*/  ATOMS.ADD R14, [R29], R10 ;  /* 0x0000000a1d0e738c */ /* 0x0000a40000000000 */
.L_x_34:
[----:B------:R-:W-:Y:S05]  /*2ee0*/  BSYNC.RECONVERGENT B0 ;  /* 0x0000000000007941 */ /* 0x000fea0003800200 */
.L_x_33:
[----:B------:R-:W-:Y:S01]  /*2ef0*/  R2P PR, R49, 0x7f ;  /* 0x0000007f31007804 */ /* 0x000fe20000000000 */
[----:B--2---:R2:W3:Y:S01]  /*2f00*/  SHFL.IDX PT, R11, R14, R11, 0x1f ;  /* 0x00001f0b0e0b7589 */ /* 0x0044e200000e0000 */
[----:B------:R-:W-:Y:S11]  /*2f10*/  BSSY.RECONVERGENT B0, `(.L_x_35) ;  /* 0x0000020000007945 */ /* 0x000ff60003800200 */
[----:B------:R-:W-:-:S02]  /*2f20*/  VOTE.ANY R9, PT, P0 ;  /* 0x0000000000097806 */ /* 0x000fc400000e0100 */
[----:B------:R-:W-:Y:S02]  /*2f30*/  VOTE.ANY R12, PT, P1 ;  /* 0x00000000000c7806 */ /* 0x000fe400008e0100 */
[----:B------:R-:W-:Y:S02]  /*2f40*/  @!P0 LOP3.LUT R9, RZ, R9, RZ, 0x33, !PT ;  /* 0x00000009ff098212 */ /* 0x000fe400078e33ff */
[----:B------:R-:W-:Y:S02]  /*2f50*/  @!P1 LOP3.LUT R12, RZ, R12, RZ, 0x33, !PT ;  /* 0x0000000cff0c9212 */ /* 0x000fe400078e33ff */
[----:B-1----:R-:W-:Y:S02]  /*2f60*/  VOTE.ANY R30, PT, P2 ;  /* 0x00000000001e7806 */ /* 0x002fe400010e0100 */
[----:B------:R-:W-:Y:S02]  /*2f70*/  LOP3.LUT R9, R12, R9, RZ, 0xc0, !PT ;  /* 0x000000090c097212 */ /* 0x000fe400078ec0ff */
[----:B------:R-:W-:-:S02]  /*2f80*/  @!P2 LOP3.LUT R30, RZ, R30, RZ, 0x33, !PT ;  /* 0x0000001eff1ea212 */ /* 0x000fc400078e33ff */
[----:B------:R-:W-:Y:S02]  /*2f90*/  VOTE.ANY R12, PT, P3 ;  /* 0x00000000000c7806 */ /* 0x000fe400018e0100 */
[----:B------:R-:W-:Y:S02]  /*2fa0*/  LOP3.LUT R9, R30, R9, RZ, 0xc0, !PT ;  /* 0x000000091e097212 */ /* 0x000fe400078ec0ff */
[----:B------:R-:W-:Y:S02]  /*2fb0*/  @!P3 LOP3.LUT R12, RZ, R12, RZ, 0x33, !PT ;  /* 0x0000000cff0cb212 */ /* 0x000fe400078e33ff */
[----:B------:R-:W-:Y:S02]  /*2fc0*/  LOP3.LUT P0, RZ, R49, 0x80, RZ, 0xc0, !PT ;  /* 0x0000008031ff7812 */ /* 0x000fe4000780c0ff */
[----:B------:R-:W-:Y:S02]  /*2fd0*/  VOTE.ANY R30, PT, P4 ;  /* 0x00000000001e7806 */ /* 0x000fe400020e0100 */
[----:B------:R-:W-:-:S02]  /*2fe0*/  LOP3.LUT R9, R12, R9, RZ, 0xc0, !PT ;  /* 0x000000090c097212 */ /* 0x000fc400078ec0ff */
[----:B------:R-:W-:Y:S02]  /*2ff0*/  VOTE.ANY R12, PT, P5 ;  /* 0x00000000000c7806 */ /* 0x000fe400028e0100 */
[----:B------:R-:W-:Y:S02]  /*3000*/  @!P4 LOP3.LUT R30, RZ, R30, RZ, 0x33, !PT ;  /* 0x0000001eff1ec212 */ /* 0x000fe400078e33ff */
[----:B------:R-:W-:Y:S02]  /*3010*/  @!P5 LOP3.LUT R12, RZ, R12, RZ, 0x33, !PT ;  /* 0x0000000cff0cd212 */ /* 0x000fe400078e33ff */
[----:B------:R-:W-:Y:S02]  /*3020*/  LOP3.LUT R9, R30, R9, RZ, 0xc0, !PT ;  /* 0x000000091e097212 */ /* 0x000fe400078ec0ff */
[----:B------:R-:W-:Y:S02]  /*3030*/  VOTE.ANY R30, PT, P6 ;  /* 0x00000000001e7806 */ /* 0x000fe400030e0100 */
[----:B------:R-:W-:-:S02]  /*3040*/  LOP3.LUT R9, R12, R9, RZ, 0xc0, !PT ;  /* 0x000000090c097212 */ /* 0x000fc400078ec0ff */
[----:B------:R-:W-:Y:S02]  /*3050*/  VOTE.ANY R12, PT, P0 ;  /* 0x00000000000c7806 */ /* 0x000fe400000e0100 */
[----:B------:R-:W-:Y:S02]  /*3060*/  @!P6 LOP3.LUT R30, RZ, R30, RZ, 0x33, !PT ;  /* 0x0000001eff1ee212 */ /* 0x000fe400078e33ff */
[----:B------:R-:W-:Y:S02]  /*3070*/  @!P0 LOP3.LUT R12, RZ, R12, RZ, 0x33, !PT ;  /* 0x0000000cff0c8212 */ /* 0x000fe400078e33ff */
[----:B------:R-:W-:Y:S01]  /*3080*/  LOP3.LUT R9, R30, R9, RZ, 0xc0, !PT ;  /* 0x000000091e097212 */ /* 0x000fe200078ec0ff */
[----:B------:R-:W-:-:S03]  /*3090*/  IMAD.MOV.U32 R30, RZ, RZ, RZ ;  /* 0x000000ffff1e7224 */ /* 0x000fc600078e00ff */
[----:B0-----:R-:W-:-:S04]  /*30a0*/  LOP3.LUT R29, R12, R9, RZ, 0xc0, !PT ;  /* 0x000000090c1d7212 */ /* 0x001fc800078ec0ff */
[----:B------:R-:W0:Y:S01]  /*30b0*/  FLO.U32 R13, R29 ;  /* 0x0000001d000d7300 */ /* 0x000e2200000e0000 */
[----:B------:R-:W-:-:S07]  /*30c0*/  LOP3.LUT R9, R2, R29, RZ, 0xc0, !PT ;  /* 0x0000001d02097212 */ /* 0x000fce00078ec0ff */
[----:B------:R-:W1:Y:S01]  /*30d0*/  POPC R9, R9 ;  /* 0x0000000900097309 */ /* 0x000e620000000000 */
[----:B0-----:R-:W-:-:S13]  /*30e0*/  ISETP.NE.AND P0, PT, R4, R13, PT ;  /* 0x0000000d0400720c */ /* 0x001fda0003f05270 */
[----:B-123--:R-:W-:Y:S05]  /*30f0*/  @P0 BRA `(.L_x_36) ;  /* 0x0000000000040947 */ /* 0x00efea0003800000 */
[----:B------:R0:W1:Y:S02]  /*3100*/  ATOMS.ADD R30, [R28], R9 ;  /* 0x000000091c1e738c */ /* 0x0000640000000000 */
.L_x_36:
[----:B------:R-:W-:Y:S05]  /*3110*/  BSYNC.RECONVERGENT B0 ;  /* 0x0000000000007941 */ /* 0x000fea0003800200 */
.L_x_35:
[----:B------:R-:W-:Y:S01]  /*3120*/  R2P PR, R48, 0x7f ;  /* 0x0000007f30007804 */ /* 0x000fe20000000000 */
[----:B-1----:R1:W2:Y:S01]  /*3130*/  SHFL.IDX PT, R14, R30, R13, 0x1f ;  /* 0x00001f0d1e0e7589 */ /* 0x0022a200000e0000 */
[----:B------:R-:W-:Y:S01]  /*3140*/  BSSY.RECONVERGENT B0, `(.L_x_37) ;  /* 0x0000020000007945 */ /* 0x000fe20003800200 */
[----:B0-----:R-:W-:-:S10]  /*3150*/  IMAD.MOV.U32 R28, RZ, RZ, RZ ;  /* 0x000000ffff1c7224 */ /* 0x001fd400078e00ff */
        /* <DEDUP_REMOVED lines=24> */
[----:B------:R-:W0:Y:S01]  /*32e0*/  FLO.U32 R29, R31 ;  /* 0x0000001f001d7300 */ /* 0x000e2200000e0000 */
[----:B------:R-:W-:-:S07]  /*32f0*/  LOP3.LUT R12, R2, R31, RZ, 0xc0, !PT ;  /* 0x0000001f020c7212 */ /* 0x000fce00078ec0ff */
[----:B------:R-:W3:Y:S01]  /*3300*/  POPC R12, R12 ;  /* 0x0000000c000c7309 */ /* 0x000ee20000000000 */
[----:B0-----:R-:W-:-:S13]  /*3310*/  ISETP.NE.AND P0, PT, R4, R29, PT ;  /* 0x0000001d0400720c */ /* 0x001fda0003f05270 */
[----:B-123--:R-:W-:Y:S05]  /*3320*/  @P0 BRA `(.L_x_38) ;  /* 0x0000000000040947 */ /* 0x00efea0003800000 */
[----:B------:R0:W1:Y:S02]  /*3330*/  ATOMS.ADD R28, [R27], R12 ;  /* 0x0000000c1b1c738c */ /* 0x0000640000000000 */
.L_x_38:
[----:B------:R-:W-:Y:S05]  /*3340*/  BSYNC.RECONVERGENT B0 ;  /* 0x0000000000007941 */ /* 0x000fea0003800200 */
.L_x_37:
[----:B------:R-:W-:Y:S01]  /*3350*/  R2P PR, R47, 0x7f ;  /* 0x0000007f2f007804 */ /* 0x000fe20000000000 */
[----:B01----:R0:W1:Y:S01]  /*3360*/  SHFL.IDX PT, R27, R28, R29, 0x1f ;  /* 0x00001f1d1c1b7589 */ /* 0x00306200000e0000 */
[----:B------:R-:W-:Y:S11]  /*3370*/  BSSY.RECONVERGENT B0, `(.L_x_39) ;  /* 0x0000020000007945 */ /* 0x000ff60003800200 */
[----:B------:R-:W-:-:S02]  /*3380*/  VOTE.ANY R13, PT, P0 ;  /* 0x00000000000d7806 */ /* 0x000fc400000e0100 */
[----:B------:R-:W-:Y:S02]  /*3390*/  VOTE.ANY R30, PT, P1 ;  /* 0x00000000001e7806 */ /* 0x000fe400008e0100 */
[----:B------:R-:W-:Y:S02]  /*33a0*/  @!P0 LOP3.LUT R13, RZ, R13, RZ, 0x33, !PT ;  /* 0x0000000dff0d8212 */ /* 0x000fe400078e33ff */
[----:B------:R-:W-:Y:S02]  /*33b0*/  @!P1 LOP3.LUT R30, RZ, R30, RZ, 0x33, !PT ;  /* 0x0000001eff1e9212 */ /* 0x000fe400078e33ff */
[----:B------:R-:W-:Y:S02]  /*33c0*/  VOTE.ANY R48, PT, P2 ;  /* 0x0000000000307806 */ /* 0x000fe400010e0100 */
        /* <DEDUP_REMOVED lines=17> */
[----:B------:R-:W-:-:S04]  /*34e0*/  LOP3.LUT R13, R48, R13, RZ, 0xc0, !PT ;  /* 0x0000000d300d7212 */ /* 0x000fc800078ec0ff */
[----:B------:R-:W-:Y:S01]  /*34f0*/  LOP3.LUT R47, R30, R13, RZ, 0xc0, !PT ;  /* 0x0000000d1e2f7212 */ /* 0x000fe200078ec0ff */
[----:B------:R-:W-:-:S03]  /*3500*/  IMAD.MOV.U32 R30, RZ, RZ, RZ ;  /* 0x000000ffff1e7224 */ /* 0x000fc600078e00ff */
[----:B------:R-:W2:Y:S01]  /*3510*/  FLO.U32 R31, R47 ;  /* 0x0000002f001f7300 */ /* 0x000ea200000e0000 */
[----:B------:R-:W-:-:S07]  /*3520*/  LOP3.LUT R13, R2, R47, RZ, 0xc0, !PT ;  /* 0x0000002f020d7212 */ /* 0x000fce00078ec0ff */
[----:B------:R-:W3:Y:S01]  /*3530*/  POPC R13, R13 ;  /* 0x0000000d000d7309 */ /* 0x000ee20000000000 */
[----:B--2---:R-:W-:-:S13]  /*3540*/  ISETP.NE.AND P0, PT, R4, R31, PT ;  /* 0x0000001f0400720c */ /* 0x004fda0003f05270 */
[----:B01-3--:R-:W-:Y:S05]  /*3550*/  @P0 BRA `(.L_x_40) ;  /* 0x0000000000040947 */ /* 0x00bfea0003800000 */
[----:B------:R0:W1:Y:S02]  /*3560*/  ATOMS.ADD R30, [R26], R13 ;  /* 0x0000000d1a1e738c */ /* 0x0000640000000000 */
.L_x_40:
[----:B------:R-:W-:Y:S05]  /*3570*/  BSYNC.RECONVERGENT B0 ;  /* 0x0000000000007941 */ /* 0x000fea0003800200 */
.L_x_39:
[----:B------:R-:W-:Y:S01]  /*3580*/  R2P PR, R46, 0x7f ;  /* 0x0000007f2e007804 */ /* 0x000fe20000000000 */
[----:B-1----:R1:W2:Y:S01]  /*3590*/  SHFL.IDX PT, R28, R30, R31, 0x1f ;  /* 0x00001f1f1e1c7589 */ /* 0x0022a200000e0000 */
[----:B------:R-:W-:Y:S11]  /*35a0*/  BSSY.RECONVERGENT B0, `(.L_x_41) ;  /* 0x0000020000007945 */ /* 0x000ff60003800200 */
[----:B0-----:R-:W-:-:S02]  /*35b0*/  VOTE.ANY R26, PT, P0 ;  /* 0x00000000001a7806 */ /* 0x001fc400000e0100 */
        /* <DEDUP_REMOVED lines=9> */
[----:B------:R-:W-:Y:S01]  /*3650*/  LOP3.LUT P0, RZ, R46, 0x80, RZ, 0xc0, !PT ;  /* 0x000000802eff7812 */ /* 0x000fe2000780c0ff */
[----:B------:R-:W-:Y:S01]  /*3660*/  IMAD.MOV.U32 R46, RZ, RZ, RZ ;  /* 0x000000ffff2e7224 */ /* 0x000fe200078e00ff */
        /* <DEDUP_REMOVED lines=19> */
.L_x_42:
[----:B------:R-:W-:Y:S05]  /*37a0*/  BSYNC.RECONVERGENT B0 ;  /* 0x0000000000007941 */ /* 0x000fea0003800200 */
.L_x_41:
        /* <DEDUP_REMOVED lines=27> */
[----:B------:R-:W-:-:S04]  /*3960*/  LOP3.LUT R45, R30, R25, RZ, 0xc0, !PT ;  /* 0x000000191e2d7212 */ /* 0x000fc800078ec0ff */
[----:B------:R-:W0:Y:S01]  /*3970*/  FLO.U32 R31, R45 ;  /* 0x0000002d001f7300 */ /* 0x000e2200000e0000 */
[----:B------:R-:W-:-:S07]  /*3980*/  LOP3.LUT R25, R2, R45, RZ, 0xc0, !PT ;  /* 0x0000002d02197212 */ /* 0x000fce00078ec0ff */
[----:B------:R-:W3:Y:S01]  /*3990*/  POPC R25, R25 ;  /* 0x0000001900197309 */ /* 0x000ee20000000000 */
[----:B0-----:R-:W-:-:S13]  /*39a0*/  ISETP.NE.AND P0, PT, R4, R31, PT ;  /* 0x0000001f0400720c */ /* 0x001fda0003f05270 */
[----:B-123--:R-:W-:Y:S05]  /*39b0*/  @P0 BRA `(.L_x_44) ;  /* 0x0000000000080947 */ /* 0x00efea0003800000 */
[----:B------:R-:W2:Y:S04]  /*39c0*/  LDL.LU R47, [R1+0x4] ;  /* 0x00000400012f7983 */ /* 0x000ea80000300800 */
[----:B--2---:R0:W1:Y:S02]  /*39d0*/  ATOMS.ADD R48, [R47], R25 ;  /* 0x000000192f30738c */ /* 0x0040640000000000 */
.L_x_44:
[----:B------:R-:W-:Y:S05]  /*39e0*/  BSYNC.RECONVERGENT B0 ;  /* 0x0000000000007941 */ /* 0x000fea0003800200 */
.L_x_43:
[----:B------:R-:W-:Y:S01]  /*39f0*/  R2P PR, R44, 0x7f ;  /* 0x0000007f2c007804 */ /* 0x000fe20000000000 */
[----:B------:R-:W-:Y:S01]  /*3a00*/  BSSY.RECONVERGENT B0, `(.L_x_45) ;  /* 0x0000022000007945 */ /* 0x000fe20003800200 */
[----:B------:R-:W-:-:S11]  /*3a10*/  IMAD.MOV.U32 R46, RZ, RZ, RZ ;  /* 0x000000ffff2e7224 */ /* 0x000fd600078e00ff */
[----:B------:R-:W-:Y:S02]  /*3a20*/  VOTE.ANY R30, PT, P0 ;  /* 0x00000000001e7806 */ /* 0x000fe400000e0100 */
[----:B------:R-:W-:Y:S02]  /*3a30*/  VOTE.ANY R45, PT, P1 ;  /* 0x00000000002d7806 */ /* 0x000fe400008e0100 */
[----:B------:R-:W-:Y:S02]  /*3a40*/  @!P0 LOP3.LUT R30, RZ, R30, RZ, 0x33, !PT ;  /* 0x0000001eff1e8212 */ /* 0x000fe400078e33ff */
[----:B------:R-:W-:Y:S02]  /*3a50*/  @!P1 LOP3.LUT R45, RZ, R45, RZ, 0x33, !PT ;  /* 0x0000002dff2d9212 */ /* 0x000fe400078e33ff */
[----:B0-----:R-:W-:Y:S02]  /*3a60*/  VOTE.ANY R47, PT, P2 ;  /* 0x00000000002f7806 */ /* 0x001fe400010e0100 */
[----:B------:R-:W-:-:S02]  /*3a70*/  LOP3.LUT R30, R45, R30, RZ, 0xc0, !PT ;  /* 0x0000001e2d1e7212 */ /* 0x000fc400078ec0ff */
[----:B------:R-:W-:Y:S02]  /*3a80*/  @!P2 LOP3.LUT R47, RZ, R47, RZ, 0x33, !PT ;  /* 0x0000002fff2fa212 */ /* 0x000fe400078e33ff */
[----:B------:R-:W-:Y:S02]  /*3a90*/  VOTE.ANY R45, PT, P3 ;  /* 0x00000000002d7806 */ /* 0x000fe400018e0100 */
[----:B------:R-:W-:Y:S02]  /*3aa0*/  LOP3.LUT R30, R47, R30, RZ, 0xc0, !PT ;  /* 0x0000001e2f1e7212 */ /* 0x000fe400078ec0ff */
[----:B------:R-:W-:Y:S02]  /*3ab0*/  @!P3 LOP3.LUT R45, RZ, R45, RZ, 0x33, !PT ;  /* 0x0000002dff2db212 */ /* 0x000fe400078e33ff */
[----:B------:R-:W-:Y:S02]  /*3ac0*/  LOP3.LUT P0, RZ, R44, 0x80, RZ, 0xc0, !PT ;  /* 0x000000802cff7812 */ /* 0x000fe4000780c0ff */
[----:B------:R-:W-:Y:S01]  /*3ad0*/  VOTE.ANY R47, PT, P4 ;  /* 0x00000000002f7806 */ /* 0x000fe200020e0100 */
[----:B-1----:R0:W1:Y:S01]  /*3ae0*/  SHFL.IDX PT, R44, R48, R31, 0x1f ;  /* 0x00001f1f302c7589 */ /* 0x00206200000e0000 */
        /* <DEDUP_REMOVED lines=12> */
[----:B------:R-:W2:Y:S01]  /*3bb0*/  FLO.U32 R45, R47 ;  /* 0x0000002f002d7300 */ /* 0x000ea200000e0000 */
[----:B------:R-:W-:-:S07]  /*3bc0*/  LOP3.LUT R30, R2, R47, RZ, 0xc0, !PT ;  /* 0x0000002f021e7212 */ /* 0x000fce00078ec0ff */
[----:B------:R-:W3:Y:S01]  /*3bd0*/  POPC R30, R30 ;  /* 0x0000001e001e7309 */ /* 0x000ee20000000000 */
[----:B--2---:R-:W-:-:S13]  /*3be0*/  ISETP.NE.AND P0, PT, R4, R45, PT ;  /* 0x0000002d0400720c */ /* 0x004fda0003f05270 */
[----:B01-3--:R-:W-:Y:S05]  /*3bf0*/  @P0 BRA `(.L_x_46) ;  /* 0x0000000000080947 */ /* 0x00bfea0003800000 */
[----:B------:R-:W2:Y:S04]  /*3c00*/  LDL.LU R49, [R1] ;  /* 0x0000000001317983 */ /* 0x000ea80000300800 */
[----:B--2---:R0:W1:Y:S02]  /*3c10*/  ATOMS.ADD R46, [R49], R30 ;  /* 0x0000001e312e738c */ /* 0x0040640000000000 */
.L_x_46:
[----:B------:R-:W-:Y:S05]  /*3c20*/  BSYNC.RECONVERGENT B0 ;  /* 0x0000000000007941 */ /* 0x000fea0003800200 */
.L_x_45:
        /* <DEDUP_REMOVED lines=13> */
[----:B------:R-:W-:Y:S01]  /*3d00*/  VOTE.ANY R50, PT, P4 ;  /* 0x0000000000327806 */ /* 0x000fe200020e0100 */
[----:B-1----:R1:W2:Y:S01]  /*3d10*/  SHFL.IDX PT, R43, R46, R45, 0x1f ;  /* 0x00001f2d2e2b7589 */ /* 0x0022a200000e0000 */
        /* <DEDUP_REMOVED lines=11> */
[----:B0-----:R-:W-:Y:S01]  /*3dd0*/  LOP3.LUT R49, R48, R31, RZ, 0xc0, !PT ;  /* 0x0000001f30317212 */ /* 0x001fe200078ec0ff */
[----:B------:R-:W-:-:S03]  /*3de0*/  IMAD.MOV.U32 R48, RZ, RZ, RZ ;  /* 0x000000ffff307224 */ /* 0x000fc600078e00ff */
[----:B------:R-:W0:Y:S01]  /*3df0*/  FLO.U32 R47, R49 ;  /* 0x00000031002f7300 */ /* 0x000e2200000e0000 */
[----:B------:R-:W-:-:S07]  /*3e00*/  LOP3.LUT R31, R2, R49, RZ, 0xc0, !PT ;  /* 0x00000031021f7212 */ /* 0x000fce00078ec0ff */
[----:B------:R-:W3:Y:S01]  /*3e10*/  POPC R31, R31 ;  /* 0x0000001f001f7309 */ /* 0x000ee20000000000 */
[----:B0-----:R-:W-:-:S13]  /*3e20*/  ISETP.NE.AND P0, PT, R4, R47, PT ;  /* 0x0000002f0400720c */ /* 0x001fda0003f05270 */
[----:B-123--:R-:W-:Y:S05]  /*3e30*/  @P0 BRA `(.L_x_48) ;  /* 0x0000000000040947 */ /* 0x00efea0003800000 */
[----:B------:R0:W1:Y:S02]  /*3e40*/  ATOMS.ADD R48, [R24], R31 ;  /* 0x0000001f1830738c */ /* 0x0000640000000000 */
.L_x_48:
[----:B------:R-:W-:Y:S05]  /*3e50*/  BSYNC.RECONVERGENT B0 ;  /* 0x0000000000007941 */ /* 0x000fea0003800200 */
.L_x_47:
[----:B------:R-:W-:Y:S01]  /*3e60*/  R2P PR, R42, 0x7f ;  /* 0x0000007f2a007804 */ /* 0x000fe20000000000 */
[----:B------:R-:W-:Y:S01]  /*3e70*/  BSSY.RECONVERGENT B0, `(.L_x_49) ;  /* 0x0000021000007945 */ /* 0x000fe20003800200 */
[----:B------:R-:W-:-:S11]  /*3e80*/  IMAD.MOV.U32 R46, RZ, RZ, RZ ;  /* 0x000000ffff2e7224 */ /* 0x000fd600078e00ff */
[----:B0-----:R-:W-:Y:S02]  /*3e90*/  VOTE.ANY R24, PT, P0 ;  /* 0x0000000000187806 */ /* 0x001fe400000e0100 */
        /* <DEDUP_REMOVED lines=29> */
[----:B------:R0:W1:Y:S02]  /*4070*/  ATOMS.ADD R46, [R23], R24 ;  /* 0x00000018172e738c */ /* 0x0000640000000000 */
.L_x_50:
[----:B------:R-:W-:Y:S05]  /*4080*/  BSYNC.RECONVERGENT B0 ;  /* 0x0000000000007941 */ /* 0x000fea0003800200 */
.L_x_49:
[----:B------:R-:W-:Y:S01]  /*4090*/  R2P PR, R41, 0x7f ;  /* 0x0000007f29007804 */ /* 0x000fe20000000000 */
[----:B------:R-:W-:-:S12]  /*40a0*/  BSSY.RECONVERGENT B0, `(.L_x_51) ;  /* 0x0000021000007945 */ /* 0x000fd80003800200 */
        /* <DEDUP_REMOVED lines=23> */
[----:B------:R-:W-:Y:S01]  /*4220*/  LOP3.LUT R49, R48, R23, RZ, 0xc0, !PT ;  /* 0x0000001730317212 */ /* 0x000fe200078ec0ff */
[----:B------:R-:W-:Y:S01]  /*4230*/  IMAD.MOV.U32 R48, RZ, RZ, RZ ;  /* 0x000000ffff307224 */ /* 0x000fe200078e00ff */
[----:B-1----:R0:W1:Y:S02]  /*4240*/  SHFL.IDX PT, R23, R46, R45, 0x1f ;  /* 0x00001f2d2e177589 */ /* 0x00206400000e0000 */
[----:B------:R-:W2:Y:S01]  /*4250*/  FLO.U32 R47, R49 ;  /* 0x00000031002f7300 */ /* 0x000ea200000e0000 */
[----:B------:R-:W-:-:S07]  /*4260*/  LOP3.LUT R41, R2, R49, RZ, 0xc0, !PT ;  /* 0x0000003102297212 */ /* 0x000fce00078ec0ff */
[----:B------:R-:W3:Y:S01]  /*4270*/  POPC R41, R41 ;  /* 0x0000002900297309 */ /* 0x000ee20000000000 */
[----:B--2---:R-:W-:-:S13]  /*4280*/  ISETP.NE.AND P0, PT, R4, R47, PT ;  /* 0x0000002f0400720c */ /* 0x004fda0003f05270 */
[----:B01-3--:R-:W-:Y:S05]  /*4290*/  @P0 BRA `(.L_x_52) ;  /* 0x0000000000040947 */ /* 0x00bfea0003800000 */
[----:B------:R0:W1:Y:S02]  /*42a0*/  ATOMS.ADD R48, [R22], R41 ;  /* 0x000000291630738c */ /* 0x0000640000000000 */
.L_x_52:
[----:B------:R-:W-:Y:S05]  /*42b0*/  BSYNC.RECONVERGENT B0 ;  /* 0x0000000000007941 */ /* 0x000fea0003800200 */
.L_x_51:
        /* <DEDUP_REMOVED lines=34> */
.L_x_54:
[----:B------:R-:W-:Y:S05]  /*44e0*/  BSYNC.RECONVERGENT B0 ;  /* 0x0000000000007941 */ /* 0x000fea0003800200 */
.L_x_53:
        /* <DEDUP_REMOVED lines=34> */
.L_x_56:
[----:B------:R-:W-:Y:S05]  /*4710*/  BSYNC.RECONVERGENT B0 ;  /* 0x0000000000007941 */ /* 0x000fea0003800200 */
.L_x_55:
        /* <DEDUP_REMOVED lines=34> */
.L_x_58:
[----:B------:R-:W-:Y:S05]  /*4940*/  BSYNC.RECONVERGENT B0 ;  /* 0x0000000000007941 */ /* 0x000fea0003800200 */
.L_x_57:
        /* <DEDUP_REMOVED lines=34> */
.L_x_60:
[----:B------:R-:W-:Y:S05]  /*4b70*/  BSYNC.RECONVERGENT B0 ;  /* 0x0000000000007941 */ /* 0x000fea0003800200 */
.L_x_59:
        /* <DEDUP_REMOVED lines=26> */
[----:B------:R-:W-:Y:S02]  /*4d20*/  LOP3.LUT R49, R45, R18, RZ, 0xc0, !PT ;  /* 0x000000122d317212 */ /* 0x000fe400078ec0ff */
[----:B-1----:R0:W1:Y:S02]  /*4d30*/  SHFL.IDX PT, R18, R48, R47, 0x1f ;  /* 0x00001f2f30127589 */ /* 0x00206400000e0000 */
[----:B------:R-:W2:Y:S01]  /*4d40*/  FLO.U32 R45, R49 ;  /* 0x00000031002d7300 */ /* 0x000ea200000e0000 */
[----:B------:R-:W-:-:S07]  /*4d50*/  LOP3.LUT R34, R2, R49, RZ, 0xc0, !PT ;  /* 0x0000003102227212 */ /* 0x000fce00078ec0ff */
[----:B------:R-:W3:Y:S01]  /*4d60*/  POPC R34, R34 ;  /* 0x0000002200227309 */ /* 0x000ee20000000000 */
[----:B--2---:R-:W-:-:S13]  /*4d70*/  ISETP.NE.AND P0, PT, R4, R45, PT ;  /* 0x0000002d0400720c */ /* 0x004fda0003f05270 */
[----:B01-3--:R-:W-:Y:S05]  /*4d80*/  @P0 BRA `(.L_x_62) ;  /* 0x0000000000040947 */ /* 0x00bfea0003800000 */
[----:B------:R0:W1:Y:S02]  /*4d90*/  ATOMS.ADD R46, [R17], R34 ;  /* 0x00000022112e738c */ /* 0x0000640000000000 */
.L_x_62:
[----:B------:R-:W-:Y:S05]  /*4da0*/  BSYNC.RECONVERGENT B0 ;  /* 0x0000000000007941 */ /* 0x000fea0003800200 */
.L_x_61:
        /* <DEDUP_REMOVED lines=28> */
[----:B------:R-:W0:Y:S01]  /*4f70*/  FLO.U32 R33, R47 ;  /* 0x0000002f00217300 */ /* 0x000e2200000e0000 */
[----:B------:R-:W-:-:S07]  /*4f80*/  LOP3.LUT R17, R2, R47, RZ, 0xc0, !PT ;  /* 0x0000002f02117212 */ /* 0x000fce00078ec0ff */
[----:B------:R-:W3:Y:S01]  /*4f90*/  POPC R17, R17 ;  /* 0x0000001100117309 */ /* 0x000ee20000000000 */
[----:B0-----:R-:W-:-:S13]  /*4fa0*/  ISETP.NE.AND P0, PT, R4, R33, PT ;  /* 0x000000210400720c */ /* 0x001fda0003f05270 */
[----:B-123--:R-:W-:Y:S05]  /*4fb0*/  @P0 BRA `(.L_x_64) ;  /* 0x0000000000040947 */ /* 0x00efea0003800000 */
[----:B------:R0:W1:Y:S02]  /*4fc0*/  ATOMS.ADD R48, [R16], R17 ;  /* 0x000000111030738c */ /* 0x0000640000000000 */
.L_x_64:
[----:B------:R-:W-:Y:S05]  /*4fd0*/  BSYNC.RECONVERGENT B0 ;  /* 0x0000000000007941 */ /* 0x000fea0003800200 */
.L_x_63:
[----:B------:R-:W-:Y:S01]  /*4fe0*/  R2P PR, R32, 0x7f ;  /* 0x0000007f20007804 */ /* 0x000fe20000000000 */
[----:B-1----:R1:W2:Y:S01]  /*4ff0*/  SHFL.IDX PT, R48, R48, R33, 0x1f ;  /* 0x00001f2130307589 */ /* 0x0022a200000e0000 */
[----:B------:R-:W-:Y:S01]  /*5000*/  BSSY.RECONVERGENT B0, `(.L_x_65) ;  /* 0x0000021000007945 */ /* 0x000fe20003800200 */
[----:B------:R-:W-:Y:S02]  /*5010*/  IMAD.IADD R8, R5, 0x1, R8 ;  /* 0x0000000105087824 */ /* 0x000fe400078e0208 */
[----:B------:R-:W-:-:S08]  /*5020*/  IMAD.MOV.U32 R5, RZ, RZ, RZ ;  /* 0x000000ffff057224 */ /* 0x000fd000078e00ff */
        /* <DEDUP_REMOVED lines=30> */
.L_x_66:
[----:B------:R-:W-:Y:S05]  /*5210*/  BSYNC.RECONVERGENT B0 ;  /* 0x0000000000007941 */ /* 0x000fea0003800200 */
.L_x_65:
[----:B------:R-:W2:Y:S01]  /*5220*/  LDL.LU R4, [R1+0x8] ;  /* 0x0000080001047983 */ /* 0x000ea20000300800 */
[----:B------:R-:W-:Y:S01]  /*5230*/  IMAD.IADD R6, R6, 0x1, R7 ;  /* 0x0000000106067824 */ /* 0x000fe200078e0207 */
[----:B------:R-:W-:Y:S01]  /*5240*/  BSSY B1, `(.L_x_67) ;  /* 0x000006c000017945 */ /* 0x000fe20003800000 */
[----:B------:R-:W-:Y:S01]  /*5250*/  IMAD.IADD R10, R10, 0x1, R11 ;  /* 0x000000010a0a7824 */ /* 0x000fe200078e020b */
[----:B-1----:R-:W0:Y:S01]  /*5260*/  SHFL.IDX PT, R5, R5, R16, 0x1f ;  /* 0x00001f1005057589 */ /* 0x002e2200000e0000 */
[----:B------:R-:W-:Y:S02]  /*5270*/  IMAD.IADD R14, R9, 0x1, R14 ;  /* 0x00000001090e7824 */ /* 0x000fe400078e020e */
[--C-:B------:R-:W-:Y:S01]  /*5280*/  IMAD R8, R8, 0x4, R73.reuse ;  /* 0x0000000408087824 */ /* 0x100fe200078e0249 */
[----:B------:R-:W-:Y:S01]  /*5290*/  BAR.SYNC.DEFER_BLOCKING 0x0 ;  /* 0x0000000000007b1d */ /* 0x000fe20000010000 */
[----:B------:R-:W-:Y:S02]  /*52a0*/  IMAD.IADD R28, R13, 0x1, R28 ;  /* 0x000000010d1c7824 */ /* 0x000fe400078e021c */
[----:B------:R-:W-:-:S02]  /*52b0*/  IMAD R7, R6, 0x4, R73 ;  /* 0x0000000406077824 */ /* 0x000fc400078e0249 */
[----:B------:R-:W-:Y:S02]  /*52c0*/  IMAD.IADD R26, R26, 0x1, R29 ;  /* 0x000000011a1a7824 */ /* 0x000fe400078e021d */
[--C-:B------:R-:W-:Y:S02]  /*52d0*/  IMAD R10, R10, 0x4, R73.reuse ;  /* 0x000000040a0a7824 */ /* 0x100fe400078e0249 */
[----:B------:R-:W-:Y:S02]  /*52e0*/  IMAD.IADD R44, R25, 0x1, R44 ;  /* 0x00000001192c7824 */ /* 0x000fe400078e022c */
[----:B------:R-:W-:Y:S02]  /*52f0*/  IMAD R9, R14, 0x4, R73 ;  /* 0x000000040e097824 */ /* 0x000fe400078e0249 */
[----:B------:R-:W-:Y:S02]  /*5300*/  IMAD.IADD R42, R31, 0x1, R42 ;  /* 0x000000011f2a7824 */ /* 0x000fe400078e022a */
[----:B------:R-:W-:-:S02]  /*5310*/  IMAD.IADD R24, R24, 0x1, R23 ;  /* 0x0000000118187824 */ /* 0x000fc400078e0217 */
[----:B------:R-:W-:Y:S02]  /*5320*/  IMAD R6, R26, 0x4, R73 ;  /* 0x000000041a067824 */ /* 0x000fe400078e0249 */
[----:B------:R-:W-:Y:S02]  /*5330*/  IMAD.IADD R40, R41, 0x1, R40 ;  /* 0x0000000129287824 */ /* 0x000fe400078e0228 */
[----:B0-----:R-:W-:Y:S02]  /*5340*/  IMAD.IADD R2, R2, 0x1, R5 ;  /* 0x0000000102027824 */ /* 0x001fe400078e0205 */
[--C-:B------:R-:W-:Y:S01]  /*5350*/  IMAD R5, R28, 0x4, R73.reuse ;  /* 0x000000041c057824 */ /* 0x100fe200078e0249 */
[----:B------:R0:W-:Y:S01]  /*5360*/  STS [R8+-0x4], R71 ;  /* 0xfffffc4708007388 */ /* 0x0001e20000000800 */
[----:B------:R-:W-:Y:S02]  /*5370*/  IMAD R11, R44, 0x4, R73 ;  /* 0x000000042c0b7824 */ /* 0x000fe400078e0249 */
[----:B------:R-:W-:Y:S01]  /*5380*/  IMAD.IADD R22, R22, 0x1, R37 ;  /* 0x0000000116167824 */ /* 0x000fe200078e0225 */
[----:B------:R1:W-:Y:S01]  /*5390*/  STS [R7+-0x4], R70 ;  /* 0xfffffc4607007388 */ /* 0x0003e20000000800 */
[----:B------:R-:W-:-:S02]  /*53a0*/  IMAD.IADD R36, R21, 0x1, R36 ;  /* 0x0000000115247824 */ /* 0x000fc400078e0224 */
[----:B------:R-:W-:Y:S01]  /*53b0*/  IMAD.IADD R20, R20, 0x1, R35 ;  /* 0x0000000114147824 */ /* 0x000fe200078e0223 */
[----:B------:R3:W-:Y:S01]  /*53c0*/  STS [R10+-0x4], R69 ;  /* 0xfffffc450a007388 */ /* 0x0007e20000000800 */
[----:B------:R-:W-:Y:S02]  /*53d0*/  IMAD.IADD R18, R19, 0x1, R18 ;  /* 0x0000000113127824 */ /* 0x000fe400078e0212 */
[----:B0-----:R-:W-:Y:S01]  /*53e0*/  IMAD R8, R24, 0x4, R73 ;  /* 0x0000000418087824 */ /* 0x001fe200078e0249 */
[----:B------:R0:W-:Y:S01]  /*53f0*/  STS [R9+-0x4], R68 ;  /* 0xfffffc4409007388 */ /* 0x0001e20000000800 */
[----:B------:R-:W-:Y:S02]  /*5400*/  IMAD.IADD R34, R34, 0x1, R45 ;  /* 0x0000000122227824 */ /* 0x000fe400078e022d */
[----:B-1----:R-:W-:Y:S02]  /*5410*/  IMAD R7, R42, 0x4, R73 ;  /* 0x000000042a077824 */ /* 0x002fe400078e0249 */
[----:B------:R-:W-:-:S02]  /*5420*/  IMAD.IADD R48, R17, 0x1, R48 ;  /* 0x0000000111307824 */ /* 0x000fc400078e0230 */
[--C-:B---3--:R-:W-:Y:S02]  /*5430*/  IMAD R10, R22, 0x4, R73.reuse ;  /* 0x00000004160a7824 */ /* 0x108fe400078e0249 */
[--C-:B------:R-:W-:Y:S02]  /*5440*/  IMAD R13, R36, 0x4, R73.reuse ;  /* 0x00000004240d7824 */ /* 0x100fe400078e0249 */
[--C-:B0-----:R-:W-:Y:S02]  /*5450*/  IMAD R9, R40, 0x4, R73.reuse ;  /* 0x0000000428097824 */ /* 0x101fe400078e0249 */
[----:B------:R-:W-:Y:S01]  /*5460*/  IMAD R2, R2, 0x4, R73 ;  /* 0x0000000402027824 */ /* 0x000fe200078e0249 */
[----:B--2---:R-:W-:Y:S01]  /*5470*/  ISETP.NE.AND P0, PT, R4, RZ, PT ;  /* 0x000000ff0400720c */ /* 0x004fe20003f05270 */
[----:B------:R-:W-:Y:S02]  /*5480*/  IMAD.IADD R4, R12, 0x1, R27 ;  /* 0x000000010c047824 */ /* 0x000fe400078e021b */
[----:B------:R-:W-:-:S02]  /*5490*/  IMAD.IADD R12, R30, 0x1, R43 ;  /* 0x000000011e0c7824 */ /* 0x000fc400078e022b */
[--C-:B------:R-:W-:Y:S02]  /*54a0*/  IMAD R4, R4, 0x4, R73.reuse ;  /* 0x0000000404047824 */ /* 0x100fe400078e0249 */
[----:B------:R-:W-:-:S03]  /*54b0*/  IMAD R12, R12, 0x4, R73 ;  /* 0x000000040c0c7824 */ /* 0x000fc600078e0249 */
[----:B------:R0:W-:Y:S04]  /*54c0*/  STS [R4+-0x4], R67 ;  /* 0xfffffc4304007388 */ /* 0x0001e80000000800 */
[----:B------:R1:W-:Y:S04]  /*54d0*/  STS [R5+-0x4], R66 ;  /* 0xfffffc4205007388 */ /* 0x0003e80000000800 */
[----:B------:R2:W-:Y:S01]  /*54e0*/  STS [R6+-0x4], R65 ;  /* 0xfffffc4106007388 */ /* 0x0005e20000000800 */
[----:B0-----:R-:W-:-:S03]  /*54f0*/  IMAD R4, R20, 0x4, R73 ;  /* 0x0000000414047824 */ /* 0x001fc600078e0249 */
[----:B------:R0:W-:Y:S01]  /*5500*/  STS [R11+-0x4], R64 ;  /* 0xfffffc400b007388 */ /* 0x0001e20000000800 */
[----:B-1----:R-:W-:-:S03]  /*5510*/  IMAD R5, R18, 0x4, R73 ;  /* 0x0000000412057824 */ /* 0x002fc600078e0249 */
[----:B------:R-:W-:Y:S01]  /*5520*/  STS [R12+-0x4], R63 ;  /* 0xfffffc3f0c007388 */ /* 0x000fe20000000800 */
[----:B--2---:R-:W-:-:S03]  /*5530*/  IMAD R6, R34, 0x4, R73 ;  /* 0x0000000422067824 */ /* 0x004fc600078e0249 */
[----:B------:R-:W-:Y:S01]  /*5540*/  STS [R7+-0x4], R62 ;  /* 0xfffffc3e07007388 */ /* 0x000fe20000000800 */
[----:B0-----:R-:W-:-:S03]  /*5550*/  IMAD R11, R48, 0x4, R73 ;  /* 0x00000004300b7824 */ /* 0x001fc600078e0249 */
[----:B------:R-:W-:Y:S04]  /*5560*/  STS [R8+-0x4], R61 ;  /* 0xfffffc3d08007388 */ /* 0x000fe80000000800 */
[----:B------:R-:W-:Y:S04]  /*5570*/  STS [R9+-0x4], R60 ;  /* 0xfffffc3c09007388 */ /* 0x000fe80000000800 */
[----:B------:R-:W-:Y:S04]  /*5580*/  STS [R10+-0x4], R59 ;  /* 0xfffffc3b0a007388 */ /* 0x000fe80000000800 */
[----:B------:R0:W-:Y:S04]  /*5590*/  STS [R13+-0x4], R58 ;  /* 0xfffffc3a0d007388 */ /* 0x0001e80000000800 */
[----:B------:R1:W-:Y:S04]  /*55a0*/  STS [R4+-0x4], R57 ;  /* 0xfffffc3904007388 */ /* 0x0003e80000000800 */
[----:B------:R1:W-:Y:S01]  /*55b0*/  STS [R5+-0x4], R56 ;  /* 0xfffffc3805007388 */ /* 0x0003e20000000800 */
[----:B0-----:R-:W-:-:S03]  /*55c0*/  IMAD R13, R39, 0x8, R73 ;  /* 0x00000008270d7824 */ /* 0x001fc600078e0249 */
[----:B------:R1:W-:Y:S04]  /*55d0*/  STS [R6+-0x4], R55 ;  /* 0xfffffc3706007388 */ /* 0x0003e80000000800 */
[----:B------:R1:W-:Y:S04]  /*55e0*/  STS [R11+-0x4], R54 ;  /* 0xfffffc360b007388 */ /* 0x0003e80000000800 */
[----:B------:R1:W-:Y:S01]  /*55f0*/  STS [R2+-0x4], R53 ;  /* 0xfffffc3502007388 */ /* 0x0003e20000000800 */
[----:B------:R-:W-:Y:S05]  /*5600*/  @P0 BRA `(.L_x_68) ;  /* 0x0000000000bc0947 */ /* 0x000fea0003800000 */
[----:B------:R-:W1:Y:S02]  /*5610*/  LDCU.64 UR8, c[0x0][0x398] ;  /* 0x00007300ff0877ac */ /* 0x000e640008000a00 */
[----:B-1----:R-:W-:-:S04]  /*5620*/  LEA R6, P0, R39, UR8, 0x3 ;  /* 0x0000000827067c11 */ /* 0x002fc8000f8018ff */
[----:B------:R-:W-:-:S05]  /*5630*/  LEA.HI.X R7, R39, UR9, RZ, 0x3, P0 ;  /* 0x0000000927077c11 */ /* 0x000fca00080f1cff */
[----:B------:R-:W2:Y:S01]  /*5640*/  LDG.E.64 R4, desc[UR6][R6.64] ;  /* 0x0000000606047981 */ /* 0x000ea2000c1e1b00 */
[----:B------:R-:W-:Y:S02]  /*5650*/  SHF.R.S32.HI R9, RZ, 0x1f, R3 ;  /* 0x0000001fff097819 */ /* 0x000fe40000011403 */
[----:B--2---:R-:W-:-:S05]  /*5660*/  IADD3 R4, P0, PT, -R3, R4, RZ ;  /* 0x0000000403047210 */ /* 0x004fca0007f1e1ff */
[----:B------:R-:W-:Y:S01]  /*5670*/  IMAD.X R5, R5, 0x1, ~R9, P0 ;  /* 0x0000000105057824 */ /* 0x000fe200000e0e09 */
[----:B------:R-:W-:Y:S01]  /*5680*/  ISETP.GE.AND P0, PT, R72, 0x1, PT ;  /* 0x000000014800780c */ /* 0x000fe20003f06270 */
[----:B------:R-:W-:-:S03]  /*5690*/  IMAD.MOV.U32 R9, RZ, RZ, R52 ;  /* 0x000000ffff097224 */ /* 0x000fc600078e0034 */
[----:B------:R0:W-:Y:S09]  /*56a0*/  STS.64 [R13+0x7200], R4 ;  /* 0x007200040d007388 */ /* 0x0001f20000000a00 */
[----:B------:R-:W-:Y:S05]  /*56b0*/  @!P0 BRA `(.L_x_69) ;  /* 0x00000000006c8947 */ /* 0x000fea0003800000 */
[----:B------:R-:W-:Y:S01]  /*56c0*/  BSSY B0, `(.L_x_70) ;  /* 0x0000019000007945 */ /* 0x000fe20003800000 */
[----:B------:R-:W-:Y:S02]  /*56d0*/  IMAD.MOV.U32 R2, RZ, RZ, -0x1 ;  /* 0xffffffffff027424 */ /* 0x000fe400078e00ff */
[----:B------:R-:W-:Y:S02]  /*56e0*/  IMAD.MOV.U32 R6, RZ, RZ, R72 ;  /* 0x000000ffff067224 */ /* 0x000fe400078e0048 */
[----:B------:R-:W-:-:S07]  /*56f0*/  IMAD.MOV.U32 R9, RZ, RZ, R52 ;  /* 0x000000ffff097224 */ /* 0x000fce00078e0034 */
.L_x_74:
[----:B0-----:R-:W0:Y:S01]  /*5700*/  LDC.64 R4, c[0x0][0x380] ;  /* 0x0000e000ff047b82 */ /* 0x001e220000000a00 */
[----:B------:R-:W-:Y:S01]  /*5710*/  VIADD R11, R6, 0xffffffff ;  /* 0xffffffff060b7836 */ /* 0x000fe20000000000 */
[----:B------:R-:W-:Y:S03]  /*5720*/  BSSY B2, `(.L_x_71) ;  /* 0x0000008000027945 */ /* 0x000fe60003800000 */
[----:B------:R-:W-:-:S04]  /*5730*/  IMAD R7, R11, 0x100, R39 ;  /* 0x000001000b077824 */ /* 0x000fc800078e0227 */
[----:B0-----:R-:W-:-:S07]  /*5740*/  IMAD.WIDE R4, R7, 0x4, R4 ;  /* 0x0000000407047825 */ /* 0x001fce00078e0204 */
.L_x_72:
[----:B------:R-:W-:Y:S05]  /*5750*/  YIELD ;  /* 0x0000000000007946 */ /* 0x000fea0003800000 */
[----:B------:R0:W-:Y:S06]  /*5760*/  MEMBAR.SC.CTA ;  /* 0x0000000000007992 */ /* 0x0001ec0000000000 */
[----:B0-----:R-:W2:Y:S02]  /*5770*/  LDG.E.STRONG.SYS R7, desc[UR6][R4.64] ;  /* 0x0000000604077981 */ /* 0x001ea4000c1f5900 */
[----:B--2---:R-:W-:-:S13]  /*5780*/  ISETP.NE.AND P0, PT, R7, RZ, PT ;  /* 0x000000ff0700720c */ /* 0x004fda0003f05270 */
[----:B------:R-:W-:Y:S05]  /*5790*/  @!P0 BRA `(.L_x_72) ;  /* 0xfffffffc00ec8947 */ /* 0x000fea000383ffff */
[----:B------:R-:W-:Y:S05]  /*57a0*/  BSYNC B2 ;  /* 0x0000000000027941 */ /* 0x000fea0003800000 */
.L_x_71:
[----:B------:R-:W-:Y:S01]  /*57b0*/  BSSY.RECONVERGENT B2, `(.L_x_73) ;  /* 0x0000006000027945 */ /* 0x000fe20003800200 */
[C---:B------:R-:W-:Y:S02]  /*57c0*/  ISETP.GT.AND P0, PT, R7.reuse, -0x1, PT ;  /* 0xffffffff0700780c */ /* 0x040fe40003f04270 */
[----:B------:R-:W-:Y:S01]  /*57d0*/  LOP3.LUT R4, R7, 0x3fffffff, RZ, 0xc0, !PT ;  /* 0x3fffffff07047812 */ /* 0x000fe200078ec0ff */
[----:B------:R-:W-:Y:S05]  /*57e0*/  WARPSYNC.EXCLUSIVE R2 ;  /* 0x0000000002007348 */ /* 0x000fea0003a00000 */
[----:B------:R-:W-:-:S05]  /*57f0*/  IMAD.IADD R9, R4, 0x1, R9 ;  /* 0x0000000104097824 */ /* 0x000fca00078e0209 */
[----:B------:R-:W-:-:S07]  /*5800*/  VOTE.ANY R2, PT, P0 ;  /* 0x0000000000027806 */ /* 0x000fce00000e0100 */
[----:B------:R-:W-:Y:S05]  /*5810*/  BSYNC.RECONVERGENT B2 ;  /* 0x0000000000027941 */ /* 0x000fea0003800200 */
.L_x_73:
[----:B------:R-:W-:Y:S01]  /*5820*/  ISETP.GT.U32.AND P1, PT, R6, 0x1, PT ;  /* 0x000000010600780c */ /* 0x000fe20003f24070 */
[----:B------:R-:W-:-:S12]  /*5830*/  IMAD.MOV.U32 R6, RZ, RZ, R11 ;  /* 0x000000ffff067224 */ /* 0x000fd800078e000b */
[----:B------:R-:W-:Y:S05]  /*5840*/  @P0 BRA P1, `(.L_x_74) ;  /* 0xfffffffc00ac0947 */ /* 0x000fea000083ffff */
[----:B------:R-:W-:Y:S05]  /*5850*/  BSYNC B0 ;  /* 0x0000000000007941 */ /* 0x000fea0003800000 */
.L_x_70:
[----:B------:R1:W2:Y:S02]  /*5860*/  LDS.64 R4, [R13+0x7200] ;  /* 0x007200000d047984 */ /* 0x0002a40000000a00 */
.L_x_69:
        /* <DEDUP_REMOVED lines=9> */
.L_x_68:
[----:B------:R-:W-:Y:S05]  /*5900*/  BSYNC B1 ;  /* 0x0000000000017941 */ /* 0x000fea0003800000 */
.L_x_67:
[----:B0-----:R-:W0:Y:S01]  /*5910*/  LDC.64 R8, c[0x0][0x390] ;  /* 0x0000e400ff087b82 */ /* 0x001e220000000a00 */
[----:B-1----:R-:W-:-:S04]  /*5920*/  IMAD.MOV.U32 R5, RZ, RZ, 0x1c80 ;  /* 0x00001c80ff057424 */ /* 0x002fc800078e00ff */
[----:B------:R-:W-:-:S03]  /*5930*/  IMAD R5, R72, R5, 0x1c80 ;  /* 0x00001c8048057424 */ /* 0x000fc600078e0205 */
[----:B------:R-:W1:Y:S01]  /*5940*/  LDC R6, c[0x0][0x3c0] ;  /* 0x0000f000ff067b82 */ /* 0x000e620000000800 */
[----:B0-----:R-:W-:Y:S02]  /*5950*/  ISETP.EQ.U32.AND P1, PT, R8, RZ, PT ;  /* 0x000000ff0800720c */ /* 0x001fe40003f22070 */
[CC--:B-1----:R-:W-:Y:S02]  /*5960*/  ISETP.GE.AND P0, PT, R5.reuse, R6.reuse, PT ;  /* 0x000000060500720c */ /* 0x0c2fe40003f06270 */
[----:B------:R-:W-:Y:S02]  /*5970*/  ISETP.GT.AND P3, PT, R5, R6, PT ;  /* 0x000000060500720c */ /* 0x000fe40003f64270 */
[----:B------:R-:W-:-:S04]  /*5980*/  ISETP.EQ.OR.EX P0, PT, R9, RZ, !P0, P1 ;  /* 0x000000ff0900720c */ /* 0x000fc80004702710 */
[----:B------:R-:W-:-:S13]  /*5990*/  ISETP.GT.U32.OR P0, PT, R39, 0xff, P0 ;  /* 0x000000ff2700780c */ /* 0x000fda0000704470 */
[----:B------:R-:W-:Y:S05]  /*59a0*/  @P0 BRA `(.L_x_75) ;  /* 0x0000000000200947 */ /* 0x000fea0003800000 */
[----:B------:R-:W0:Y:S01]  /*59b0*/  LDS.64 R4, [R13+0x7200] ;  /* 0x007200000d047984 */ /* 0x000e220000000a00 */
[--C-:B------:R-:W-:Y:S02]  /*59c0*/  SHF.R.S32.HI R7, RZ, 0x1f, R52.reuse ;  /* 0x0000001fff077819 */ /* 0x100fe40000011434 */
[C---:B------:R-:W-:Y:S02]  /*59d0*/  LEA R2, P2, R39.reuse, R8, 0x3 ;  /* 0x0000000827027211 */ /* 0x040fe400078418ff */
[----:B0-----:R-:W-:Y:S02]  /*59e0*/  IADD3 R52, P0, P1, R4, R3, R52 ;  /* 0x0000000304347210 */ /* 0x001fe4000791e034 */
[----:B------:R-:W-:Y:S02]  /*59f0*/  SHF.R.S32.HI R4, RZ, 0x1f, R3 ;  /* 0x0000001fff047819 */ /* 0x000fe40000011403 */
[----:B------:R-:W-:Y:S02]  /*5a00*/  LEA.HI.X R3, R39, R9, RZ, 0x3, P2 ;  /* 0x0000000927037211 */ /* 0x000fe400010f1cff */
[----:B------:R-:W-:-:S05]  /*5a10*/  IADD3.X R53, PT, PT, R5, R4, R7, P0, P1 ;  /* 0x0000000405357210 */ /* 0x000fca00007e2407 */
[----:B------:R0:W-:Y:S02]  /*5a20*/  STG.E.64 desc[UR6][R2.64], R52 ;  /* 0x0000003402007986 */ /* 0x0001e4000c101b06 */
.L_x_75:
[----:B------:R-:W-:Y:S05]  /*5a30*/  WARPSYNC.ALL ;  /* 0x0000000000007948 */ /* 0x000fea0003800000 */
[----:B------:R-:W-:Y:S06]  /*5a40*/  BAR.SYNC.DEFER_BLOCKING 0x0 ;  /* 0x0000000000007b1d */ /* 0x000fec0000010000 */
[----:B------:R-:W-:Y:S05]  /*5a50*/  @P3 BRA `(.L_x_76) ;  /* 0x0000000c00503947 */ /* 0x000fea0003800000 */
[----:B------:R-:W0:Y:S01]  /*5a60*/  LDS R9, [R0] ;  /* 0x0000000000097984 */ /* 0x000e220000000800 */
[----:B------:R-:W0:Y:S01]  /*5a70*/  LDCU UR5, c[0x0][0x3c4] ;  /* 0x00007880ff0577ac */ /* 0x000e220008000800 */
[----:B------:R-:W1:Y:S01]  /*5a80*/  LDCU.64 UR8, c[0x0][0x3a0] ;  /* 0x00007400ff0877ac */ /* 0x000e620008000a00 */
[----:B0-----:R-:W-:-:S04]  /*5a90*/  SHF.R.U32.HI R2, RZ, UR5, R9 ;  /* 0x00000005ff027c19 */ /* 0x001fc80008011609 */
[----:B------:R-:W-:-:S05]  /*5aa0*/  LOP3.LUT R2, R2, UR4, RZ, 0x30, !PT ;  /* 0x0000000402027c12 */ /* 0x000fca000f8e30ff */
[----:B------:R-:W-:-:S06]  /*5ab0*/  IMAD R3, R2, 0x8, R73 ;  /* 0x0000000802037824 */ /* 0x000fcc00078e0249 */
[----:B------:R-:W0:Y:S02]  /*5ac0*/  LDS.64 R2, [R3+0x7200] ;  /* 0x0072000003027984 */ /* 0x000e240000000a00 */
[----:B0-----:R-:W-:-:S05]  /*5ad0*/  IADD3 R2, P0, PT, R2, R39, RZ ;  /* 0x0000002702027210 */ /* 0x001fca0007f1e0ff */
[----:B------:R-:W-:Y:S01]  /*5ae0*/  IMAD.X R5, RZ, RZ, R3, P0 ;  /* 0x000000ffff057224 */ /* 0x000fe200000e0603 */
[----:B-1----:R-:W-:-:S04]  /*5af0*/  LEA R4, P0, R2, UR8, 0x2 ;  /* 0x0000000802047c11 */ /* 0x002fc8000f8010ff */
[----:B------:R-:W-:-:S05]  /*5b00*/  LEA.HI.X R5, R2, UR9, R5, 0x2, P0 ;  /* 0x0000000902057c11 */ /* 0x000fca00080f1405 */
[----:B------:R-:W-:Y:S01]  /*5b10*/  STG.E desc[UR6][R4.64], R9 ;  /* 0x0000000904007986 */ /* 0x000fe2000c101906 */
[----:B------:R-:W-:-:S03]  /*5b20*/  NOP ;  /* 0x0000000000007918 */ /* 0x000fc60000000000 */
[----:B------:R-:W0:Y:S02]  /*5b30*/  LDS R11, [R0+0x600] ;  /* 0x00060000000b7984 */ /* 0x000e240000000800 */
[----:B0-----:R-:W-:-:S04]  /*5b40*/  SHF.R.U32.HI R2, RZ, UR5, R11 ;  /* 0x00000005ff027c19 */ /* 0x001fc8000801160b */
[----:B------:R-:W-:-:S05]  /*5b50*/  LOP3.LUT R2, R2, UR4, RZ, 0x30, !PT ;  /* 0x0000000402027c12 */ /* 0x000fca000f8e30ff */
[----:B------:R-:W-:-:S06]  /*5b60*/  IMAD R3, R2, 0x8, R73 ;  /* 0x0000000802037824 */ /* 0x000fcc00078e0249 */
[----:B------:R-:W0:Y:S02]  /*5b70*/  LDS.64 R2, [R3+0x7200] ;  /* 0x0072000003027984 */ /* 0x000e240000000a00 */
[----:B0-----:R-:W-:-:S05]  /*5b80*/  IADD3 R2, P0, PT, R2, R39, RZ ;  /* 0x0000002702027210 */ /* 0x001fca0007f1e0ff */
[----:B------:R-:W-:Y:S01]  /*5b90*/  IMAD.X R7, RZ, RZ, R3, P0 ;  /* 0x000000ffff077224 */ /* 0x000fe200000e0603 */
[----:B------:R-:W-:-:S04]  /*5ba0*/  LEA R6, P0, R2, UR8, 0x2 ;  /* 0x0000000802067c11 */ /* 0x000fc8000f8010ff */
[----:B------:R-:W-:-:S05]  /*5bb0*/  LEA.HI.X R7, R2, UR9, R7, 0x2, P0 ;  /* 0x0000000902077c11 */ /* 0x000fca00080f1407 */
[----:B------:R-:W-:Y:S01]  /*5bc0*/  STG.E desc[UR6][R6.64+0x600], R11 ;  /* 0x0006000b06007986 */ /* 0x000fe2000c101906 */
[----:B------:R-:W-:-:S03]  /*5bd0*/  NOP ;  /* 0x0000000000007918 */ /* 0x000fc60000000000 */
[----:B------:R-:W0:Y:S02]  /*5be0*/  LDS R9, [R0+0xc00] ;  /* 0x000c000000097984 */ /* 0x000e240000000800 */
[----:B0-----:R-:W-:-:S04]  /*5bf0*/  SHF.R.U32.HI R2, RZ, UR5, R9 ;  /* 0x00000005ff027c19 */ /* 0x001fc80008011609 */
[----:B------:R-:W-:-:S05]  /*5c00*/  LOP3.LUT R2, R2, UR4, RZ, 0x30, !PT ;  /* 0x0000000402027c12 */ /* 0x000fca000f8e30ff */
[----:B------:R-:W-:-:S05]  /*5c10*/  IMAD R8, R2, 0x8, R73 ;  /* 0x0000000802087824 */ /* 0x000fca00078e0249 */
        /* <DEDUP_REMOVED lines=182> */
[----:B------:R-:W-:Y:S01]  /*6780*/  NOP ;  /* 0x0000000000007918 */ /* 0x000fe20000000000 */
[----:B------:R-:W-:Y:S05]  /*6790*/  EXIT ;  /* 0x000000000000794d */ /* 0x000fea0003800000 */
.L_x_76:
[----:B0-----:R-:W-:Y:S01]  /*67a0*/  IMAD R3, R72, -0x1c80, R6 ;  /* 0xffffe38048037824 */ /* 0x001fe200078e0206 */
[----:B------:R-:W-:Y:S01]  /*67b0*/  BSSY.RECONVERGENT B0, `(.L_x_77) ;  /* 0x000001c000007945 */ /* 0x000fe20003800200 */
[C---:B------:R-:W-:Y:S02]  /*67c0*/  VIADD R6, R39.reuse, 0x480 ;  /* 0x0000048027067836 */ /* 0x040fe40000000000 */
[C---:B------:R-:W-:Y:S01]  /*67d0*/  VIADD R2, R39.reuse, 0x180 ;  /* 0x0000018027027836 */ /* 0x040fe20000000000 */
[CC--:B------:R-:W-:Y:S01]  /*67e0*/  ISETP.GE.AND P1, PT, R39.reuse, R3.reuse, PT ;  /* 0x000000032700720c */ /* 0x0c0fe20003f26270 */
[C---:B------:R-:W-:Y:S01]  /*67f0*/  VIADD R4, R39.reuse, 0x300 ;  /* 0x0000030027047836 */ /* 0x040fe20000000000 */
[-C--:B------:R-:W-:Y:S01]  /*6800*/  ISETP.GE.AND P4, PT, R6, R3.reuse, PT ;  /* 0x000000030600720c */ /* 0x080fe20003f86270 */
[C---:B------:R-:W-:Y:S01]  /*6810*/  VIADD R6, R39.reuse, 0x900 ;  /* 0x0000090027067836 */ /* 0x040fe20000000000 */
[-C--:B------:R-:W-:Y:S01]  /*6820*/  ISETP.GE.AND P2, PT, R2, R3.reuse, PT ;  /* 0x000000030200720c */ /* 0x080fe20003f46270 */
[C---:B------:R-:W-:Y:S01]  /*6830*/  VIADD R2, R39.reuse, 0x600 ;  /* 0x0000060027027836 */ /* 0x040fe20000000000 */
[-C--:B------:R-:W-:Y:S01]  /*6840*/  ISETP.GE.AND P3, PT, R4, R3.reuse, PT ;  /* 0x000000030400720c */ /* 0x080fe20003f66270 */
[C---:B------:R-:W-:Y:S01]  /*6850*/  VIADD R4, R39.reuse, 0x780 ;  /* 0x0000078027047836 */ /* 0x040fe20000000000 */
[-C--:B------:R-:W-:Y:S01]  /*6860*/  ISETP.GE.AND P0, PT, R6, R3.reuse, PT ;  /* 0x000000030600720c */ /* 0x080fe20003f06270 */
[----:B------:R-:W-:Y:S01]  /*6870*/  VIADD R6, R39, 0xa80 ;  /* 0x00000a8027067836 */ /* 0x000fe20000000000 */
[----:B------:R-:W-:-:S02]  /*6880*/  ISETP.GE.AND P5, PT, R2, R3, PT ;  /* 0x000000030200720c */ /* 0x000fc40003fa6270 */
[----:B------:R-:W-:Y:S01]  /*6890*/  ISETP.GE.AND P6, PT, R4, R3, PT ;  /* 0x000000030400720c */ /* 0x000fe20003fc6270 */
[----:B------:R-:W-:-:S12]  /*68a0*/  @P1 BRA `(.L_x_78) ;  /* 0x0000000000301947 */ /* 0x000fd80003800000 */
[----:B------:R-:W0:Y:S01]  /*68b0*/  LDS R7, [R0] ;  /* 0x0000000000077984 */ /* 0x000e220000000800 */
[----:B------:R-:W0:Y:S01]  /*68c0*/  LDCU UR5, c[0x0][0x3c4] ;  /* 0x00007880ff0577ac */ /* 0x000e220008000800 */
[----:B------:R-:W1:Y:S01]  /*68d0*/  LDCU.64 UR8, c[0x0][0x3a0] ;  /* 0x00007400ff0877ac */ /* 0x000e620008000a00 */
[----:B0-----:R-:W-:-:S04]  /*68e0*/  SHF.R.U32.HI R2, RZ, UR5, R7 ;  /* 0x00000005ff027c19 */ /* 0x001fc80008011607 */
[----:B------:R-:W-:-:S05]  /*68f0*/  LOP3.LUT R2, R2, UR4, RZ, 0x30, !PT ;  /* 0x0000000402027c12 */ /* 0x000fca000f8e30ff */
[----:B------:R-:W-:-:S05]  /*6900*/  IMAD R2, R2, 0x8, R73 ;  /* 0x0000000802027824 */ /* 0x000fca00078e0249 */
[----:B------:R-:W0:Y:S02]  /*6910*/  LDS.64 R4, [R2+0x7200] ;  /* 0x0072000002047984 */ /* 0x000e240000000a00 */
[----:B0-----:R-:W-:-:S05]  /*6920*/  IADD3 R8, P1, PT, R4, R39, RZ ;  /* 0x0000002704087210 */ /* 0x001fca0007f3e0ff */
[----:B------:R-:W-:Y:S01]  /*6930*/  IMAD.X R5, RZ, RZ, R5, P1 ;  /* 0x000000ffff057224 */ /* 0x000fe200008e0605 */
[----:B-1----:R-:W-:-:S04]  /*6940*/  LEA R4, P1, R8, UR8, 0x2 ;  /* 0x0000000808047c11 */ /* 0x002fc8000f8210ff */
[----:B------:R-:W-:-:S05]  /*6950*/  LEA.HI.X R5, R8, UR9, R5, 0x2, P1 ;  /* 0x0000000908057c11 */ /* 0x000fca00088f1405 */
[----:B------:R0:W-:Y:S04]  /*6960*/  STG.E desc[UR6][R4.64], R7 ;  /* 0x0000000704007986 */ /* 0x0001e8000c101906 */
.L_x_78:
[----:B------:R-:W-:Y:S05]  /*6970*/  BSYNC.RECONVERGENT B0 ;  /* 0x0000000000007941 */ /* 0x000fea0003800200 */
.L_x_77:
[----:B------:R-:W-:Y:S01]  /*6980*/  NOP ;  /* 0x0000000000007918 */ /* 0x000fe20000000000 */
[----:B------:R-:W-:Y:S01]  /*6990*/  BSSY.RECONVERGENT B0, `(.L_x_79) ;  /* 0x0000010000007945 */ /* 0x000fe20003800200 */
[----:B------:R-:W-:Y:S02]  /*69a0*/  ISETP.GE.AND P1, PT, R6, R3, PT ;  /* 0x000000030600720c */ /* 0x000fe40003f26270 */
[----:B------:R-:W-:Y:S01]  /*69b0*/  LOP3.LUT R6, R39, 0xc00, RZ, 0xfc, !PT ;  /* 0x00000c0027067812 */ /* 0x000fe200078efcff */
[----:B------:R-:W-:Y:S10]  /*69c0*/  @P2 BRA `(.L_x_80) ;  /* 0x0000000000302947 */ /* 0x000ff40003800000 */
[----:B0-----:R-:W0:Y:S01]  /*69d0*/  LDS R7, [R0+0x600] ;  /* 0x0006000000077984 */ /* 0x001e220000000800 */
        /* <DEDUP_REMOVED lines=11> */
.L_x_80:
[----:B------:R-:W-:Y:S05]  /*6a90*/  BSYNC.RECONVERGENT B0 ;  /* 0x0000000000007941 */ /* 0x000fea0003800200 */
.L_x_79:
[----:B------:R-:W-:Y:S01]  /*6aa0*/  NOP ;  /* 0x0000000000007918 */ /* 0x000fe20000000000 */
[----:B------:R-:W-:Y:S01]  /*6ab0*/  BSSY.RECONVERGENT B0, `(.L_x_81) ;  /* 0x0000010000007945 */ /* 0x000fe20003800200 */
[----:B------:R-:W-:Y:S01]  /*6ac0*/  ISETP.GE.AND P2, PT, R6, R3, PT ;  /* 0x000000030600720c */ /* 0x000fe20003f46270 */
[----:B------:R-:W-:Y:S02]  /*6ad0*/  VIADD R6, R39, 0xd80 ;  /* 0x00000d8027067836 */ /* 0x000fe40000000000 */
[----:B------:R-:W-:Y:S10]  /*6ae0*/  @P3 BRA `(.L_x_82) ;  /* 0x0000000000303947 */ /* 0x000ff40003800000 */
[----:B01----:R-:W0:Y:S01]  /*6af0*/  LDS R7, [R0+0xc00] ;  /* 0x000c000000077984 */ /* 0x003e220000000800 */
        /* <DEDUP_REMOVED lines=11> */
.L_x_82:
[----:B------:R-:W-:Y:S05]  /*6bb0*/  BSYNC.RECONVERGENT B0 ;  /* 0x0000000000007941 */ /* 0x000fea0003800200 */
.L_x_81:
[----:B------:R-:W-:Y:S01]  /*6bc0*/  NOP ;  /* 0x0000000000007918 */ /* 0x000fe20000000000 */
[----:B------:R-:W-:Y:S01]  /*6bd0*/  BSSY.RECONVERGENT B0, `(.L_x_83) ;  /* 0x0000010000007945 */ /* 0x000fe20003800200 */
[----:B------:R-:W-:Y:S01]  /*6be0*/  ISETP.GE.AND P3, PT, R6, R3, PT ;  /* 0x000000030600720c */ /* 0x000fe20003f66270 */
[----:B------:R-:W-:Y:S02]  /*6bf0*/  VIADD R6, R39, 0xf00 ;  /* 0x00000f0027067836 */ /* 0x000fe40000000000 */
[----:B------:R-:W-:Y:S10]  /*6c00*/  @P4 BRA `(.L_x_84) ;  /* 0x0000000000304947 */ /* 0x000ff40003800000 */
[----:B012---:R-:W0:Y:S01]  /*6c10*/  LDS R7, [R0+0x1200] ;  /* 0x0012000000077984 */ /* 0x007e220000000800 */
        /* <DEDUP_REMOVED lines=11> */
.L_x_84:
[----:B------:R-:W-:Y:S05]  /*6cd0*/  BSYNC.RECONVERGENT B0 ;  /* 0x0000000000007941 */ /* 0x000fea0003800200 */
.L_x_83:
[----:B------:R-:W-:Y:S01]  /*6ce0*/  NOP ;  /* 0x0000000000007918 */ /* 0x000fe20000000000 */
[----:B------:R-:W-:Y:S01]  /*6cf0*/  BSSY.RECONVERGENT B0, `(.L_x_85) ;  /* 0x0000010000007945 */ /* 0x000fe20003800200 */
[----:B------:R-:W-:Y:S01]  /*6d00*/  ISETP.GE.AND P4, PT, R6, R3, PT ;  /* 0x000000030600720c */ /* 0x000fe20003f86270 */
[----:B------:R-:W-:Y:S02]  /*6d10*/  VIADD R6, R39, 0x1080 ;  /* 0x0000108027067836 */ /* 0x000fe40000000000 */
[----:B------:R-:W-:Y:S10]  /*6d20*/  @P5 BRA `(.L_x_86) ;  /* 0x0000000000305947 */ /* 0x000ff40003800000 */
[----:B0123--:R-:W0:Y:S01]  /*6d30*/  LDS R7, [R0+0x1800] ;  /* 0x0018000000077984 */ /* 0x00fe220000000800 */
        /* <DEDUP_REMOVED lines=11> */
.L_x_86:
[----:B------:R-:W-:Y:S05]  /*6df0*/  BSYNC.RECONVERGENT B0 ;  /* 0x0000000000007941 */ /* 0x000fea0003800200 */
.L_x_85:
[----:B------:R-:W-:Y:S01]  /*6e00*/  NOP ;  /* 0x0000000000007918 */ /* 0x000fe20000000000 */
[----:B------:R-:W-:Y:S01]  /*6e10*/  BSSY.RECONVERGENT B0, `(.L_x_87) ;  /* 0x0000010000007945 */ /* 0x000fe20003800200 */
[----:B------:R-:W-:Y:S01]  /*6e20*/  ISETP.GE.AND P5, PT, R6, R3, PT ;  /* 0x000000030600720c */ /* 0x000fe20003fa6270 */
[----:B------:R-:W-:Y:S02]  /*6e30*/  VIADD R6, R39, 0x1200 ;  /* 0x0000120027067836 */ /* 0x000fe40000000000 */
[----:B------:R-:W-:Y:S10]  /*6e40*/  @P6 BRA `(.L_x_88) ;  /* 0x0000000000306947 */ /* 0x000ff40003800000 */
[----:B01234-:R-:W0:Y:S01]  /*6e50*/  LDS R7, [R0+0x1e00] ;  /* 0x001e000000077984 */ /* 0x01fe220000000800 */
        /* <DEDUP_REMOVED lines=11> */
.L_x_88:
[----:B------:R-:W-:Y:S05]  /*6f10*/  BSYNC.RECONVERGENT B0 ;  /* 0x0000000000007941 */ /* 0x000fea0003800200 */
.L_x_87:
        /* <DEDUP_REMOVED lines=17> */
.L_x_90:
[----:B------:R-:W-:Y:S05]  /*7030*/  BSYNC.RECONVERGENT B0 ;  /* 0x0000000000007941 */ /* 0x000fea0003800200 */
.L_x_89:
        /* <DEDUP_REMOVED lines=17> */
.L_x_92:
[----:B------:R-:W-:Y:S05]  /*7150*/  BSYNC.RECONVERGENT B0 ;  /* 0x0000000000007941 */ /* 0x000fea0003800200 */
.L_x_91:
        /* <DEDUP_REMOVED lines=17> */
.L_x_94:
[----:B------:R-:W-:Y:S05]  /*7270*/  BSYNC.RECONVERGENT B0 ;  /* 0x0000000000007941 */ /* 0x000fea0003800200 */
.L_x_93:
[----:B------:R-:W-:Y:S01]  /*7280*/  NOP ;  /* 0x0000000000007918 */ /* 0x000fe20000000000 */
[----:B------:R-:W-:Y:S01]  /*7290*/  BSSY.RECONVERGENT B0, `(.L_x_95) ;  /* 0x0000010000007945 */ /* 0x000fe20003800200 */
[----:B------:R-:W-:Y:S02]  /*72a0*/  ISETP.GE.AND P2, PT, R6, R3, PT ;  /* 0x000000030600720c */ /* 0x000fe40003f46270 */
[----:B------:R-:W-:Y:S01]  /*72b0*/  LOP3.LUT R6, R39, 0x1800, RZ, 0xfc, !PT ;  /* 0x0000180027067812 */ /* 0x000fe200078efcff */
        /* <DEDUP_REMOVED lines=13> */
.L_x_96:
[----:B------:R-:W-:Y:S05]  /*7390*/  BSYNC.RECONVERGENT B0 ;  /* 0x0000000000007941 */ /* 0x000fea0003800200 */
.L_x_95:
        /* <DEDUP_REMOVED lines=17> */
.L_x_98:
[----:B------:R-:W-:Y:S05]  /*74b0*/  BSYNC.RECONVERGENT B0 ;  /* 0x0000000000007941 */ /* 0x000fea0003800200 */
.L_x_97:
[----:B------:R-:W-:Y:S01]  /*74c0*/  NOP ;  /* 0x0000000000007918 */ /* 0x000fe20000000000 */
[----:B------:R-:W-:Y:S01]  /*74d0*/  BSSY.RECONVERGENT B0, `(.L_x_99) ;  /* 0x000000f000007945 */ /* 0x000fe20003800200 */
[----:B------:R-:W-:-:S03]  /*74e0*/  ISETP.GE.AND P4, PT, R6, R3, PT ;  /* 0x000000030600720c */ /* 0x000fc60003f86270 */
        /* <DEDUP_REMOVED lines=13> */
.L_x_100:
[----:B------:R-:W-:Y:S05]  /*75c0*/  BSYNC.RECONVERGENT B0 ;  /* 0x0000000000007941 */ /* 0x000fea0003800200 */
.L_x_99:
[----:B------:R-:W-:Y:S01]  /*75d0*/  NOP ;  /* 0x0000000000007918 */ /* 0x000fe20000000000 */
[----:B------:R-:W-:Y:S04]  /*75e0*/  BSSY.RECONVERGENT B0, `(.L_x_101) ;  /* 0x000000e000007945 */ /* 0x000fe80003800200 */
[----:B------:R-:W-:Y:S05]  /*75f0*/  @P6 BRA `(.L_x_102) ;  /* 0x0000000000306947 */ /* 0x000fea0003800000 */
        /* <DEDUP_REMOVED lines=12> */
.L_x_102:
[----:B------:R-:W-:Y:S05]  /*76c0*/  BSYNC.RECONVERGENT B0 ;  /* 0x0000000000007941 */ /* 0x000fea0003800200 */
.L_x_101:
        /* <DEDUP_REMOVED lines=15> */
.L_x_104:
[----:B------:R-:W-:Y:S05]  /*77c0*/  BSYNC.RECONVERGENT B0 ;  /* 0x0000000000007941 */ /* 0x000fea0003800200 */
.L_x_103:
        /* <DEDUP_REMOVED lines=15> */
.L_x_106:
[----:B------:R-:W-:Y:S05]  /*78c0*/  BSYNC.RECONVERGENT B0 ;  /* 0x0000000000007941 */ /* 0x000fea0003800200 */
.L_x_105:
        /* <DEDUP_REMOVED lines=15> */
.L_x_108:
[----:B------:R-:W-:Y:S05]  /*79c0*/  BSYNC.RECONVERGENT B0 ;  /* 0x0000000000007941 */ /* 0x000fea0003800200 */
.L_x_107:
        /* <DEDUP_REMOVED lines=15> */
.L_x_110:
[----:B------:R-:W-:Y:S05]  /*7ac0*/  BSYNC.RECONVERGENT B0 ;  /* 0x0000000000007941 */ /* 0x000fea0003800200 */
.L_x_109:
        /* <DEDUP_REMOVED lines=15> */
.L_x_112:
[----:B------:R-:W-:Y:S05]  /*7bc0*/  BSYNC.RECONVERGENT B0 ;  /* 0x0000000000007941 */ /* 0x000fea0003800200 */
.L_x_111:
[----:B------:R-:W-:Y:S01]  /*7bd0*/  NOP ;  /* 0x0000000000007918 */ /* 0x000fe20000000000 */
[----:B01234-:R-:W0:Y:S01]  /*7be0*/  LDS R7, [R0+0x6c00] ;  /* 0x006c000000077984 */ /* 0x01fe220000000800 */
[----:B------:R-:W0:Y:S02]  /*7bf0*/  LDCU UR5, c[0x0][0x3c4] ;  /* 0x00007880ff0577ac */ /* 0x000e240008000800 */
[----:B0-----:R-:W-:-:S04]  /*7c00*/  SHF.R.U32.HI R2, RZ, UR5, R7 ;  /* 0x00000005ff027c19 */ /* 0x001fc80008011607 */
[----:B------:R-:W-:-:S05]  /*7c10*/  LOP3.LUT R2, R2, UR4, RZ, 0x30, !PT ;  /* 0x0000000402027c12 */ /* 0x000fca000f8e30ff */
[----:B------:R-:W-:Y:S02]  /*7c20*/  IMAD R4, R2, 0x8, R73 ;  /* 0x0000000802047824 */ /* 0x000fe400078e0249 */
[----:B------:R-:W-:-:S04]  /*7c30*/  VIADD R2, R39, 0x1b00 ;  /* 0x00001b0027027836 */ /* 0x000fc80000000000 */
[----:B------:R-:W0:Y:S01]  /*7c40*/  LDS.64 R4, [R4+0x7200] ;  /* 0x0072000004047984 */ /* 0x000e220000000a00 */
[----:B------:R-:W-:-:S13]  /*7c50*/  ISETP.GE.AND P0, PT, R2, R3, PT ;  /* 0x000000030200720c */ /* 0x000fda0003f06270 */
[----:B------:R-:W1:Y:S01]  /*7c60*/  @!P0 LDC.64 R2, c[0x0][0x3a0] ;  /* 0x0000e800ff028b82 */ /* 0x000e620000000a00 */
[----:B0-----:R-:W-:-:S05]  /*7c70*/  IADD3 R38, P1, PT, R4, R39, RZ ;  /* 0x0000002704267210 */ /* 0x001fca0007f3e0ff */
[----:B------:R-:W-:Y:S01]  /*7c80*/  IMAD.X R5, RZ, RZ, R5, P1 ;  /* 0x000000ffff057224 */ /* 0x000fe200008e0605 */
[----:B-1----:R-:W-:-:S04]  /*7c90*/  @!P0 LEA R2, P1, R38, R2, 0x2 ;  /* 0x0000000226028211 */ /* 0x002fc800078210ff */
[----:B------:R-:W-:-:S05]  /*7ca0*/  @!P0 LEA.HI.X R3, R38, R3, R5, 0x2, P1 ;  /* 0x0000000326038211 */ /* 0x000fca00008f1405 */
[----:B------:R-:W-:Y:S01]  /*7cb0*/  @!P0 STG.E desc[UR6][R2.64+0x6c00], R7 ;  /* 0x006c000702008986 */ /* 0x000fe2000c101906 */
[----:B------:R-:W-:Y:S01]  /*7cc0*/  NOP ;  /* 0x0000000000007918 */ /* 0x000fe20000000000 */
[----:B------:R-:W-:Y:S05]  /*7cd0*/  EXIT ;  /* 0x000000000000794d */ /* 0x000fea0003800000 */
.L_x_26:
[----:B------:R-:W-:Y:S02]  /*7ce0*/  IMAD.MOV.U32 R0, RZ, RZ, 0x1 ;  /* 0x00000001ff007424 */ /* 0x000fe400078e00ff */
[----:B------:R-:W-:Y:S02]  /*7cf0*/  IMAD.MOV.U32 R77, RZ, RZ, R2 ;  /* 0x000000ffff4d7224 */ /* 0x000fe400078e0002 */
[----:B------:R-:W-:Y:S02]  /*7d00*/  IMAD.MOV.U32 R75, RZ, RZ, RZ ;  /* 0x000000ffff4b7224 */ /* 0x000fe400078e00ff */
[----:B------:R-:W-:-:S07]  /*7d10*/  IMAD.MOV.U32 R76, RZ, RZ, -0x1 ;  /* 0xffffffffff4c7424 */ /* 0x000fce00078e00ff */
[----:B------:R-:W-:Y:S05]  /*7d20*/  WARPSYNC.COLLECTIVE R76, `(.L_x_113) ;  /* 0x000000004c087348 */ /* 0x000fea0003c00000 */
[----:B------:R0:W1:Y:S02]  /*7d30*/  SHFL.UP P0, R0, R77, R0, R75 ;  /* 0x040000004d007389 */ /* 0x000064000000004b */
[----:B01----:R-:W-:Y:S05]  /*7d40*/  ENDCOLLECTIVE ;  /* 0x000000000000791b */ /* 0x003fea0003800000 */
.L_x_113:
[----:B------:R-:W-:Y:S02]  /*7d50*/  IMAD.MOV.U32 R77, RZ, RZ, R0 ;  /* 0x000000ffff4d7224 */ /* 0x000fe400078e0000 */
[----:B------:R-:W-:Y:S02]  /*7d60*/  IMAD.MOV.U32 R0, RZ, RZ, 0x2 ;  /* 0x00000002ff007424 */ /* 0x000fe400078e00ff */
[----:B------:R-:W-:-:S07]  /*7d70*/  @P0 IMAD.IADD R77, R2, 0x1, R77 ;  /* 0x00000001024d0824 */ /* 0x000fce00078e024d */
[----:B------:R-:W-:Y:S05]  /*7d80*/  WARPSYNC.COLLECTIVE R76, `(.L_x_114) ;  /* 0x000000004c087348 */ /* 0x000fea0003c00000 */
[----:B------:R0:W1:Y:S02]  /*7d90*/  SHFL.UP P0, R0, R77, R0, R75 ;  /* 0x040000004d007389 */ /* 0x000064000000004b */
[----:B01----:R-:W-:Y:S05]  /*7da0*/  ENDCOLLECTIVE ;  /* 0x000000000000791b */ /* 0x003fea0003800000 */
.L_x_114:
[----:B------:R-:W-:Y:S02]  /*7db0*/  IMAD.MOV.U32 R74, RZ, RZ, R0 ;  /* 0x000000ffff4a7224 */ /* 0x000fe400078e0000 */
[----:B------:R-:W-:Y:S02]  /*7dc0*/  IMAD.MOV.U32 R0, RZ, RZ, 0x4 ;  /* 0x00000004ff007424 */ /* 0x000fe400078e00ff */
[----:B------:R-:W-:-:S04]  /*7dd0*/  @P0 IMAD.IADD R74, R77, 0x1, R74 ;  /* 0x000000014d4a0824 */ /* 0x000fc800078e024a */
[----:B------:R-:W-:-:S07]  /*7de0*/  IMAD.MOV.U32 R77, RZ, RZ, R74 ;  /* 0x000000ffff4d7224 */ /* 0x000fce00078e004a */
[----:B------:R-:W-:Y:S05]  /*7df0*/  WARPSYNC.COLLECTIVE R76, `(.L_x_115) ;  /* 0x000000004c087348 */ /* 0x000fea0003c00000 */
[----:B------:R0:W1:Y:S02]  /*7e00*/  SHFL.UP P0, R0, R77, R0, R75 ;  /* 0x040000004d007389 */ /* 0x000064000000004b */
[----:B01----:R-:W-:Y:S05]  /*7e10*/  ENDCOLLECTIVE ;  /* 0x000000000000791b */ /* 0x003fea0003800000 */
.L_x_115:
[----:B------:R-:W-:Y:S02]  /*7e20*/  IMAD.MOV.U32 R77, RZ, RZ, R0 ;  /* 0x000000ffff4d7224 */ /* 0x000fe400078e0000 */
[----:B------:R-:W-:Y:S02]  /*7e30*/  IMAD.MOV.U32 R0, RZ, RZ, 0x8 ;  /* 0x00000008ff007424 */ /* 0x000fe400078e00ff */
[----:B------:R-:W-:-:S07]  /*7e40*/  @P0 IMAD.IADD R77, R74, 0x1, R77 ;  /* 0x000000014a4d0824 */ /* 0x000fce00078e024d */
[----:B------:R-:W-:Y:S05]  /*7e50*/  WARPSYNC.COLLECTIVE R76, `(.L_x_116) ;  /* 0x000000004c087348 */ /* 0x000fea0003c00000 */
[----:B------:R0:W1:Y:S02]  /*7e60*/  SHFL.UP P0, R0, R77, R0, R75 ;  /* 0x040000004d007389 */ /* 0x000064000000004b */
[----:B01----:R-:W-:Y:S05]  /*7e70*/  ENDCOLLECTIVE ;  /* 0x000000000000791b */ /* 0x003fea0003800000 */
.L_x_116:
[----:B------:R-:W-:Y:S02]  /*7e80*/  IMAD.MOV.U32 R74, RZ, RZ, R0 ;  /* 0x000000ffff4a7224 */ /* 0x000fe400078e0000 */
[----:B------:R-:W-:Y:S02]  /*7e90*/  IMAD.MOV.U32 R0, RZ, RZ, 0x10 ;  /* 0x00000010ff007424 */ /* 0x000fe400078e00ff */
[----:B------:R-:W-:-:S04]  /*7ea0*/  @P0 IMAD.IADD R74, R77, 0x1, R74 ;  /* 0x000000014d4a0824 */ /* 0x000fc800078e024a */
[----:B------:R-:W-:-:S07]  /*7eb0*/  IMAD.MOV.U32 R77, RZ, RZ, R74 ;  /* 0x000000ffff4d7224 */ /* 0x000fce00078e004a */
[----:B------:R-:W-:Y:S05]  /*7ec0*/  WARPSYNC.COLLECTIVE R76, `(.L_x_117) ;  /* 0x000000004c087348 */ /* 0x000fea0003c00000 */
[----:B------:R0:W1:Y:S02]  /*7ed0*/  SHFL.UP P0, R0, R77, R0, R75 ;  /* 0x040000004d007389 */ /* 0x000064000000004b */
[----:B01----:R-:W-:Y:S05]  /*7ee0*/  ENDCOLLECTIVE ;  /* 0x000000000000791b */ /* 0x003fea0003800000 */
.L_x_117:
[----:B------:R-:W-:Y:S05]  /*7ef0*/  BRA `(.L_x_118) ;  /* 0xffffffa4001c7947 */ /* 0x000fea000383ffff */
.L_x_119:
[----:B------:R-:W-:-:S00]  /*7f00*/  BRA `(.L_x_119) ;  /* 0xfffffffc00fc7947 */ /* 0x000fc0000383ffff */
[----:B------:R-:W-:-:S00]  /*7f10*/  NOP ;  /* 0x0000000000007918 */ /* 0x000fc00000000000 */
        /* <DEDUP_REMOVED lines=14> */
.L_x_262:


//--------------------- .text._ZN3cub18CUB_300001_SM_10006detail10radix_sort33DeviceRadixSortExclusiveSumKernelINS1_5radix10policy_hubIjNS0_8NullTypeEyE10Policy1000EyEEvPT0_ --------------------------
	.section	.text._ZN3cub18CUB_300001_SM_10006detail10radix_sort33DeviceRadixSortExclusiveSumKernelINS1_5radix10policy_hubIjNS0_8NullTypeEyE10Policy1000EyEEvPT0_,"ax",@progbits
	.align	128
        .global         _ZN3cub18CUB_300001_SM_10006detail10radix_sort33DeviceRadixSortExclusiveSumKernelINS1_5radix10policy_hubIjNS0_8NullTypeEyE10Policy1000EyEEvPT0_
        .type           _ZN3cub18CUB_300001_SM_10006detail10radix_sort33DeviceRadixSortExclusiveSumKernelINS1_5radix10policy_hubIjNS0_8NullTypeEyE10Policy1000EyEEvPT0_,@function
        .size           _ZN3cub18CUB_300001_SM_10006detail10radix_sort33DeviceRadixSortExclusiveSumKernelINS1_5radix10policy_hubIjNS0_8NullTypeEyE10Policy1000EyEEvPT0_,(.L_x_263 - _ZN3cub18CUB_300001_SM_10006detail10radix_sort33DeviceRadixSortExclusiveSumKernelINS1_5radix10policy_hubIjNS0_8NullTypeEyE10Policy1000EyEEvPT0_)
        .other          _ZN3cub18CUB_300001_SM_10006detail10radix_sort33DeviceRadixSortExclusiveSumKernelINS1_5radix10policy_hubIjNS0_8NullTypeEyE10Policy1000EyEEvPT0_,@"STO_CUDA_ENTRY STV_DEFAULT"
_ZN3cub18CUB_300001_SM_10006detail10radix_sort33DeviceRadixSortExclusiveSumKernelINS1_5radix10policy_hubIjNS0_8NullTypeEyE10Policy1000EyEEvPT0_:
.text._ZN3cub18CUB_300001_SM_10006detail10radix_sort33DeviceRadixSortExclusiveSumKernelINS1_5radix10policy_hubIjNS0_8NullTypeEyE10Policy1000EyEEvPT0_:
[----:B------:R-:W-:Y:S01]  /*0000*/  LDC R1, c[0x0][0x37c] ;  /* 0x0000df00ff017b82 */ /* 0x000fe20000000800 */
[----:B------:R-:W0:Y:S07]  /*0010*/  S2R R18, SR_TID.X ;  /* 0x0000000000127919 */ /* 0x000e2e0000002100 */
[----:B------:R-:W1:Y:S01]  /*0020*/  LDC.64 R16, c[0x0][0x380] ;  /* 0x0000e000ff107b82 */ /* 0x000e620000000a00 */
[----:B------:R-:W2:Y:S01]  /*0030*/  LDCU.64 UR4, c[0x0][0x358] ;  /* 0x00006b00ff0477ac */ /* 0x000ea20008000a00 */
[----:B------:R-:W3:Y:S01]  /*0040*/  S2R R5, SR_CTAID.X ;  /* 0x0000000000057919 */ /* 0x000ee20000002500 */
[----:B0-----:R-:W-:Y:S01]  /*0050*/  ISETP.GT.U32.AND P1, PT, R18, 0xff, PT ;  /* 0x000000ff1200780c */ /* 0x001fe20003f24070 */
[----:B---3--:R-:W-:-:S04]  /*0060*/  IMAD R5, R5, 0x100, R18 ;  /* 0x0000010005057824 */ /* 0x008fc800078e0212 */
[----:B-1----:R-:W-:-:S08]  /*0070*/  IMAD.WIDE R16, R5, 0x8, R16 ;  /* 0x0000000805107825 */ /* 0x002fd000078e0210 */
[----:B--2---:R-:W2:Y:S01]  /*0080*/  @!P1 LDG.E.64 R2, desc[UR4][R16.64] ;  /* 0x0000000410029981 */ /* 0x004ea2000c1e1b00 */
[----:B------:R-:W-:Y:S02]  /*0090*/  MOV R0, 0x400 ;  /* 0x0000040000007802 */ /* 0x000fe40000000f00 */
[C---:B------:R-:W-:Y:S01]  /*00a0*/  ISETP.GT.U32.AND P0, PT, R18.reuse, 0x1f, PT ;  /* 0x0000001f1200780c */ /* 0x040fe20003f04070 */
[----:B------:R-:W0:Y:S02]  /*00b0*/  S2R R5, SR_CgaCtaId ;  /* 0x0000000000057919 */ /* 0x000e240000008800 */
[----:B0-----:R-:W-:Y:S02]  /*00c0*/  LEA R5, R5, R0, 0x18 ;  /* 0x0000000005057211 */ /* 0x001fe400078ec0ff */
[----:B------:R-:W-:-:S05]  /*00d0*/  LEA.HI R0, R18, R18, RZ, 0x1d ;  /* 0x0000001212007211 */ /* 0x000fca00078fe8ff */
[----:B------:R-:W-:-:S05]  /*00e0*/  IMAD R0, R0, 0x8, R5 ;  /* 0x0000000800007824 */ /* 0x000fca00078e0205 */
[----:B--2---:R0:W-:Y:S01]  /*00f0*/  STS.64 [R0+0x10], R2 ;  /* 0x0000100200007388 */ /* 0x0041e20000000a00 */
[----:B------:R-:W-:Y:S06]  /*0100*/  BAR.SYNC.DEFER_BLOCKING 0x0 ;  /* 0x0000000000007b1d */ /* 0x000fec0000010000 */
[----:B------:R-:W-:Y:S05]  /*0110*/  @P0 BRA `(.L_x_120) ;  /* 0x0000000400240947 */ /* 0x000fea0003800000 */
[----:B------:R-:W-:Y:S01]  /*0120*/  IMAD R18, R18, 0x48, R5 ;  /* 0x0000004812127824 */ /* 0x000fe200078e0205 */
[----:B------:R-:W-:-:S04]  /*0130*/  UMOV UR6, 0xffffffff ;  /* 0xffffffff00067882 */ /* 0x000fc80000000000 */
[----:B------:R-:W-:Y:S04]  /*0140*/  LDS.64 R14, [R18+0x10] ;  /* 0x00001000120e7984 */ /* 0x000fe80000000a00 */
[----:B------:R-:W-:Y:S04]  /*0150*/  LDS.64 R12, [R18+0x18] ;  /* 0x00001800120c7984 */ /* 0x000fe80000000a00 */
[----:B------:R-:W1:Y:S04]  /*0160*/  LDS.64 R10, [R18+0x20] ;  /* 0x00002000120a7984 */ /* 0x000e680000000a00 */
[----:B------:R-:W-:Y:S04]  /*0170*/  LDS.64 R8, [R18+0x28] ;  /* 0x0000280012087984 */ /* 0x000fe80000000a00 */
[----:B------:R-:W2:Y:S04]  /*0180*/  LDS.64 R6, [R18+0x30] ;  /* 0x0000300012067984 */ /* 0x000ea80000000a00 */
[----:B------:R-:W-:Y:S04]  /*0190*/  LDS.64 R4, [R18+0x38] ;  /* 0x0000380012047984 */ /* 0x000fe80000000a00 */
[----:B0-----:R-:W0:Y:S04]  /*01a0*/  LDS.64 R2, [R18+0x40] ;  /* 0x0000400012027984 */ /* 0x001e280000000a00 */
[----:B------:R-:W3:Y:S01]  /*01b0*/  LDS.64 R20, [R18+0x48] ;  /* 0x0000480012147984 */ /* 0x000ee20000000a00 */
[----:B-1----:R-:W-:-:S04]  /*01c0*/  IADD3 R19, P3, P4, R10, R12, R14 ;  /* 0x0000000c0a137210 */ /* 0x002fc80007c7e00e */
[----:B------:R-:W-:Y:S02]  /*01d0*/  IADD3.X R23, PT, PT, R11, R13, R15, P3, P4 ;  /* 0x0000000d0b177210 */ /* 0x000fe40001fe840f */
[----:B--2---:R-:W-:-:S04]  /*01e0*/  IADD3 R19, P0, P2, R6, R19, R8 ;  /* 0x0000001306137210 */ /* 0x004fc80007a1e008 */
[----:B------:R-:W-:Y:S02]  /*01f0*/  IADD3.X R23, PT, PT, R7, R23, R9, P0, P2 ;  /* 0x0000001707177210 */ /* 0x000fe400007e4409 */
[----:B0-----:R-:W-:-:S04]  /*0200*/  IADD3 R19, P3, P4, R2, R19, R4 ;  /* 0x0000001302137210 */ /* 0x001fc80007c7e004 */
[----:B---3--:R-:W-:Y:S02]  /*0210*/  IADD3 R20, P0, PT, R20, R19, RZ ;  /* 0x0000001314147210 */ /* 0x008fe40007f1e0ff */
[----:B------:R-:W-:-:S05]  /*0220*/  IADD3.X R19, PT, PT, R3, R23, R5, P3, P4 ;  /* 0x0000001703137210 */ /* 0x000fca0001fe8405 */
[----:B------:R-:W-:Y:S01]  /*0230*/  IMAD.X R19, R21, 0x1, R19, P0 ;  /* 0x0000000115137824 */ /* 0x000fe200000e0613 */
[----:B------:R-:W-:Y:S06]  /*0240*/  BRA.DIV UR6, `(.L_x_121) ;  /* 0x0000000206f07947 */ /* 0x000fec000b800000 */
[----:B------:R-:W0:Y:S04]  /*0250*/  SHFL.UP PT, R27, R20, 0x1, RZ ;  /* 0x04200000141b7989 */ /* 0x000e2800000e00ff */
[----:B------:R-:W1:Y:S01]  /*0260*/  SHFL.UP P0, R25, R19, 0x1, RZ ;  /* 0x0420000013197989 */ /* 0x000e6200000000ff */
[----:B0-----:R-:W-:-:S04]  /*0270*/  IADD3 R22, P2, PT, R27, R20, RZ ;  /* 0x000000141b167210 */ /* 0x001fc80007f5e0ff */
[----:B-1----:R-:W-:Y:S01]  /*0280*/  SEL R27, R22, R27, P0 ;  /* 0x0000001b161b7207 */ /* 0x002fe20000000000 */
[----:B------:R-:W-:-:S04]  /*0290*/  IMAD.X R26, R25, 0x1, R19, P2 ;  /* 0x00000001191a7824 */ /* 0x000fc800010e0613 */
[----:B------:R-:W0:Y:S01]  /*02a0*/  SHFL.UP PT, R28, R27, 0x2, RZ ;  /* 0x044000001b1c7989 */ /* 0x000e2200000e00ff */
[----:B------:R-:W-:-:S05]  /*02b0*/  SEL R26, R26, R25, P0 ;  /* 0x000000191a1a7207 */ /* 0x000fca0000000000 */
[----:B------:R-:W1:Y:S01]  /*02c0*/  SHFL.UP P0, R25, R26, 0x2, RZ ;  /* 0x044000001a197989 */ /* 0x000e6200000000ff */
[----:B0-----:R-:W-:-:S05]  /*02d0*/  IADD3 R21, P2, PT, R28, R27, RZ ;  /* 0x0000001b1c157210 */ /* 0x001fca0007f5e0ff */
[----:B-1----:R-:W-:Y:S01]  /*02e0*/  IMAD.X R22, R25, 0x1, R26, P2 ;  /* 0x0000000119167824 */ /* 0x002fe200010e061a */
[----:B------:R-:W-:-:S04]  /*02f0*/  SEL R28, R21, R28, P0 ;  /* 0x0000001c151c7207 */ /* 0x000fc80000000000 */
[----:B------:R-:W-:Y:S01]  /*0300*/  SEL R29, R22, R25, P0 ;  /* 0x00000019161d7207 */ /* 0x000fe20000000000 */
        /* <DEDUP_REMOVED lines=12> */
[----:B------:R0:W1:Y:S04]  /*03d0*/  SHFL.UP PT, R28, R27, 0x10, RZ ;  /* 0x060000001b1c7989 */ /* 0x00006800000e00ff */
[----:B------:R0:W2:Y:S02]  /*03e0*/  SHFL.UP P0, R25, R26, 0x10, RZ ;  /* 0x060000001a197989 */ /* 0x0000a400000000ff */
.L_x_132:
[----:B-1----:R-:W-:-:S04]  /*03f0*/  IADD3 R21, P2, PT, R28, R27, RZ ;  /* 0x0000001b1c157210 */ /* 0x002fc80007f5e0ff */
[----:B--2---:R-:W-:Y:S01]  /*0400*/  SEL R21, R21, R28, P0 ;  /* 0x0000001c15157207 */ /* 0x004fe20000000000 */
[----:B------:R-:W-:-:S05]  /*0410*/  IMAD.X R22, R25, 0x1, R26, P2 ;  /* 0x0000000119167824 */ /* 0x000fca00010e061a */
[----:B------:R-:W-:Y:S02]  /*0420*/  SEL R22, R22, R25, P0 ;  /* 0x0000001916167207 */ /* 0x000fe40000000000 */
[----:B------:R-:W-:-:S05]  /*0430*/  IADD3 R20, P0, PT, R21, -R20, RZ ;  /* 0x8000001415147210 */ /* 0x000fca0007f1e0ff */
[----:B------:R-:W-:Y:S01]  /*0440*/  IMAD.X R21, R22, 0x1, ~R19, P0 ;  /* 0x0000000116157824 */ /* 0x000fe200000e0e13 */
[----:B------:R-:W-:-:S04]  /*0450*/  IADD3 R14, P0, PT, R14, R20, RZ ;  /* 0x000000140e0e7210 */ /* 0x000fc80007f1e0ff */
[----:B------:R1:W-:Y:S01]  /*0460*/  STS.64 [R18+0x10], R20 ;  /* 0x0000101412007388 */ /* 0x0003e20000000a00 */
[----:B------:R-:W-:Y:S01]  /*0470*/  IMAD.X R15, R15, 0x1, R21, P0 ;  /* 0x000000010f0f7824 */ /* 0x000fe200000e0615 */
        /* <DEDUP_REMOVED lines=17> */
[----:B------:R-:W-:-:S05]  /*0590*/  IMAD.X R3, R3, 0x1, R5, P0 ;  /* 0x0000000103037824 */ /* 0x000fca00000e0605 */
[----:B------:R1:W-:Y:S03]  /*05a0*/  STS.64 [R18+0x48], R2 ;  /* 0x0000480212007388 */ /* 0x0003e60000000a00 */
.L_x_120:
[----:B------:R-:W-:Y:S05]  /*05b0*/  WARPSYNC.ALL ;  /* 0x0000000000007948 */ /* 0x000fea0003800000 */
[----:B------:R-:W-:Y:S06]  /*05c0*/  BAR.SYNC.DEFER_BLOCKING 0x0 ;  /* 0x0000000000007b1d */ /* 0x000fec0000010000 */
[----:B------:R-:W-:Y:S05]  /*05d0*/  @P1 EXIT ;  /* 0x000000000000194d */ /* 0x000fea0003800000 */
[----:B01----:R-:W0:Y:S04]  /*05e0*/  LDS.64 R2, [R0+0x10] ;  /* 0x0000100000027984 */ /* 0x003e280000000a00 */
[----:B0-----:R-:W-:Y:S01]  /*05f0*/  STG.E.64 desc[UR4][R16.64], R2 ;  /* 0x0000000210007986 */ /* 0x001fe2000c101b04 */
[----:B------:R-:W-:Y:S05]  /*0600*/  EXIT ;  /* 0x000000000000794d */ /* 0x000fea0003800000 */
.L_x_121:
[----:B------:R-:W-:Y:S02]  /*0610*/  IMAD.MOV.U32 R24, RZ, RZ, R20 ;  /* 0x000000ffff187224 */ /* 0x000fe400078e0014 */
[----:B------:R-:W-:Y:S02]  /*0620*/  IMAD.MOV.U32 R23, RZ, RZ, 0x1 ;  /* 0x00000001ff177424 */ /* 0x000fe400078e00ff */
[----:B------:R-:W-:Y:S02]  /*0630*/  IMAD.MOV.U32 R22, RZ, RZ, RZ ;  /* 0x000000ffff167224 */ /* 0x000fe400078e00ff */
[----:B------:R-:W-:-:S07]  /*0640*/  IMAD.MOV.U32 R21, RZ, RZ, -0x1 ;  /* 0xffffffffff157424 */ /* 0x000fce00078e00ff */
[----:B------:R-:W-:Y:S05]  /*0650*/  WARPSYNC.COLLECTIVE R21, `(.L_x_122) ;  /* 0x0000000015087348 */ /* 0x000fea0003c00000 */
[----:B------:R0:W1:Y:S02]  /*0660*/  SHFL.UP P0, R25, R24, R23, R22 ;  /* 0x0400001718197389 */ /* 0x0000640000000016 */
[----:B01----:R-:W-:Y:S05]  /*0670*/  ENDCOLLECTIVE ;  /* 0x000000000000791b */ /* 0x003fea0003800000 */
.L_x_122:
[----:B------:R-:W-:Y:S02]  /*0680*/  IMAD.MOV.U32 R24, RZ, RZ, R19 ;  /* 0x000000ffff187224 */ /* 0x000fe400078e0013 */
[----:B------:R-:W-:-:S07]  /*0690*/  IMAD.MOV.U32 R27, RZ, RZ, R25 ;  /* 0x000000ffff1b7224 */ /* 0x000fce00078e0019 */
[----:B------:R-:W-:Y:S05]  /*06a0*/  WARPSYNC.COLLECTIVE R21, `(.L_x_123) ;  /* 0x0000000015087348 */ /* 0x000fea0003c00000 */
[----:B------:R0:W1:Y:S02]  /*06b0*/  SHFL.UP P0, R25, R24, R23, R22 ;  /* 0x0400001718197389 */ /* 0x0000640000000016 */
[----:B01----:R-:W-:Y:S05]  /*06c0*/  ENDCOLLECTIVE ;  /* 0x000000000000791b */ /* 0x003fea0003800000 */
.L_x_123:
[----:B------:R-:W-:Y:S01]  /*06d0*/  IADD3 R26, P2, PT, R27, R20, RZ ;  /* 0x000000141b1a7210 */ /* 0x000fe20007f5e0ff */
[----:B------:R-:W-:-:S03]  /*06e0*/  IMAD.MOV.U32 R23, RZ, RZ, 0x2 ;  /* 0x00000002ff177424 */ /* 0x000fc600078e00ff */
[----:B------:R-:W-:Y:S01]  /*06f0*/  SEL R27, R26, R27, P0 ;  /* 0x0000001b1a1b7207 */ /* 0x000fe20000000000 */
[----:B------:R-:W-:-:S04]  /*0700*/  IMAD.X R26, R25, 0x1, R19, P2 ;  /* 0x00000001191a7824 */ /* 0x000fc800010e0613 */
[----:B------:R-:W-:Y:S01]  /*0710*/  IMAD.MOV.U32 R24, RZ, RZ, R27 ;  /* 0x000000ffff187224 */ /* 0x000fe200078e001b */
[----:B------:R-:W-:-:S07]  /*0720*/  SEL R26, R26, R25, P0 ;  /* 0x000000191a1a7207 */ /* 0x000fce0000000000 */
[----:B------:R-:W-:Y:S05]  /*0730*/  WARPSYNC.COLLECTIVE R21, `(.L_x_124) ;  /* 0x0000000015087348 */ /* 0x000fea0003c00000 */
[----:B------:R0:W1:Y:S02]  /*0740*/  SHFL.UP P0, R25, R24, R23, R22 ;  /* 0x0400001718197389 */ /* 0x0000640000000016 */
[----:B01----:R-:W-:Y:S05]  /*0750*/  ENDCOLLECTIVE ;  /* 0x000000000000791b */ /* 0x003fea0003800000 */
.L_x_124:
[----:B------:R-:W-:Y:S02]  /*0760*/  IMAD.MOV.U32 R24, RZ, RZ, R26 ;  /* 0x000000ffff187224 */ /* 0x000fe400078e001a */
[----:B------:R-:W-:-:S07]  /*0770*/  IMAD.MOV.U32 R28, RZ, RZ, R25 ;  /* 0x000000ffff1c7224 */ /* 0x000fce00078e0019 */
[----:B------:R-:W-:Y:S05]  /*0780*/  WARPSYNC.COLLECTIVE R21, `(.L_x_125) ;  /* 0x0000000015087348 */ /* 0x000fea0003c00000 */
[----:B------:R0:W1:Y:S02]  /*0790*/  SHFL.UP P0, R25, R24, R23, R22 ;  /* 0x0400001718197389 */ /* 0x0000640000000016 */
[----:B01----:R-:W-:Y:S05]  /*07a0*/  ENDCOLLECTIVE ;  /* 0x000000000000791b */ /* 0x003fea0003800000 */
.L_x_125:
        /* <DEDUP_REMOVED lines=9> */
.L_x_126:
[----:B------:R-:W-:Y:S02]  /*0840*/  IMAD.MOV.U32 R24, RZ, RZ, R29 ;  /* 0x000000ffff187224 */ /* 0x000fe400078e001d */
[----:B------:R-:W-:-:S07]  /*0850*/  IMAD.MOV.U32 R27, RZ, RZ, R25 ;  /* 0x000000ffff1b7224 */ /* 0x000fce00078e0019 */
[----:B------:R-:W-:Y:S05]  /*0860*/  WARPSYNC.COLLECTIVE R21, `(.L_x_127) ;  /* 0x0000000015087348 */ /* 0x000fea0003c00000 */
[----:B------:R0:W1:Y:S02]  /*0870*/  SHFL.UP P0, R25, R24, R23, R22 ;  /* 0x0400001718197389 */ /* 0x0000640000000016 */
[----:B01----:R-:W-:Y:S05]  /*0880*/  ENDCOLLECTIVE ;  /* 0x000000000000791b */ /* 0x003fea0003800000 */
.L_x_127:
        /* <DEDUP_REMOVED lines=9> */
.L_x_128:
[----:B------:R-:W-:Y:S02]  /*0920*/  IMAD.MOV.U32 R24, RZ, RZ, R29 ;  /* 0x000000ffff187224 */ /* 0x000fe400078e001d */
[----:B------:R-:W-:-:S07]  /*0930*/  IMAD.MOV.U32 R27, RZ, RZ, R25 ;  /* 0x000000ffff1b7224 */ /* 0x000fce00078e0019 */
[----:B------:R-:W-:Y:S05]  /*0940*/  WARPSYNC.COLLECTIVE R21, `(.L_x_129) ;  /* 0x0000000015087348 */ /* 0x000fea0003c00000 */
[----:B------:R0:W1:Y:S02]  /*0950*/  SHFL.UP P0, R25, R24, R23, R22 ;  /* 0x0400001718197389 */ /* 0x0000640000000016 */
[----:B01----:R-:W-:Y:S05]  /*0960*/  ENDCOLLECTIVE ;  /* 0x000000000000791b */ /* 0x003fea0003800000 */
.L_x_129:
        /* <DEDUP_REMOVED lines=9> */
.L_x_130:
[----:B------:R-:W-:Y:S02]  /*0a00*/  IMAD.MOV.U32 R24, RZ, RZ, R26 ;  /* 0x000000ffff187224 */ /* 0x000fe400078e001a */
[----:B------:R-:W-:-:S07]  /*0a10*/  IMAD.MOV.U32 R28, RZ, RZ, R25 ;  /* 0x000000ffff1c7224 */ /* 0x000fce00078e0019 */
[----:B------:R-:W-:Y:S05]  /*0a20*/  WARPSYNC.COLLECTIVE R21, `(.L_x_131) ;  /* 0x0000000015087348 */ /* 0x000fea0003c00000 */
[----:B------:R0:W1:Y:S02]  /*0a30*/  SHFL.UP P0, R25, R24, R23, R22 ;  /* 0x0400001718197389 */ /* 0x0000640000000016 */
[----:B01----:R-:W-:Y:S05]  /*0a40*/  ENDCOLLECTIVE ;  /* 0x000000000000791b */ /* 0x003fea0003800000 */
.L_x_131:
[----:B------:R-:W-:Y:S05]  /*0a50*/  BRA `(.L_x_132) ;  /* 0xfffffff800647947 */ /* 0x000fea000383ffff */
.L_x_133:
        /* <DEDUP_REMOVED lines=10> */
.L_x_263:


//--------------------- .text._ZN3cub18CUB_300001_SM_10006detail10radix_sort30DeviceRadixSortHistogramKernelINS1_5radix10policy_hubIjNS0_8NullTypeEyE10Policy1000ELNS0_9SortOrderE0EjyNS1_21identity_decomposer_tEEEvPT2_PKT1_SB_iiT3_ --------------------------
	.section	.text._ZN3cub18CUB_300001_SM_10006detail10radix_sort30DeviceRadixSortHistogramKernelINS1_5radix10policy_hubIjNS0_8NullTypeEyE10Policy1000ELNS0_9SortOrderE0EjyNS1_21identity_decomposer_tEEEvPT2_PKT1_SB_iiT3_,"ax",@progbits
	.align	128
        .global         _ZN3cub18CUB_300001_SM_10006detail10radix_sort30DeviceRadixSortHistogramKernelINS1_5radix10policy_hubIjNS0_8NullTypeEyE10Policy1000ELNS0_9SortOrderE0EjyNS1_21identity_decomposer_tEEEvPT2_PKT1_SB_iiT3_
        .type           _ZN3cub18CUB_300001_SM_10006detail10radix_sort30DeviceRadixSortHistogramKernelINS1_5radix10policy_hubIjNS0_8NullTypeEyE10Policy1000ELNS0_9SortOrderE0EjyNS1_21identity_decomposer_tEEEvPT2_PKT1_SB_iiT3_,@function
        .size           _ZN3cub18CUB_300001_SM_10006detail10radix_sort30DeviceRadixSortHistogramKernelINS1_5radix10policy_hubIjNS0_8NullTypeEyE10Policy1000ELNS0_9SortOrderE0EjyNS1_21identity_decomposer_tEEEvPT2_PKT1_SB_iiT3_,(.L_x_264 - _ZN3cub18CUB_300001_SM_10006detail10radix_sort30DeviceRadixSortHistogramKernelINS1_5radix10policy_hubIjNS0_8NullTypeEyE10Policy1000ELNS0_9SortOrderE0EjyNS1_21identity_decomposer_tEEEvPT2_PKT1_SB_iiT3_)
        .other          _ZN3cub18CUB_300001_SM_10006detail10radix_sort30DeviceRadixSortHistogramKernelINS1_5radix10policy_hubIjNS0_8NullTypeEyE10Policy1000ELNS0_9SortOrderE0EjyNS1_21identity_decomposer_tEEEvPT2_PKT1_SB_iiT3_,@"STO_CUDA_ENTRY STV_DEFAULT"
_ZN3cub18CUB_300001_SM_10006detail10radix_sort30DeviceRadixSortHistogramKernelINS1_5radix10policy_hubIjNS0_8NullTypeEyE10Policy1000ELNS0_9SortOrderE0EjyNS1_21identity_decomposer_tEEEvPT2_PKT1_SB_iiT3_:
.text._ZN3cub18CUB_300001_SM_10006detail10radix_sort30DeviceRadixSortHistogramKernelINS1_5radix10policy_hubIjNS0_8NullTypeEyE10Policy1000ELNS0_9SortOrderE0EjyNS1_21identity_decomposer_tEEEvPT2_PKT1_SB_iiT3_:
[----:B------:R-:W-:Y:S01]  /*0000*/  LDC R1, c[0x0][0x37c] ;  /* 0x0000df00ff017b82 */ /* 0x000fe20000000800 */
[----:B------:R-:W0:Y:S02]  /*0010*/  LDCU.64 UR4, c[0x0][0x390] ;  /* 0x00007200ff0477ac */ /* 0x000e240008000a00 */
[----:B0-----:R-:W-:-:S04]  /*0020*/  ISETP.NE.U32.AND P0, PT, RZ, UR4, PT ;  /* 0x00000004ff007c0c */ /* 0x001fc8000bf05070 */
[----:B------:R-:W-:-:S13]  /*0030*/  ISETP.NE.AND.EX P0, PT, RZ, UR5, PT, P0 ;  /* 0x00000005ff007c0c */ /* 0x000fda000bf05300 */
[----:B------:R-:W-:Y:S05]  /*0040*/  @!P0 EXIT ;  /* 0x000000000000894d */ /* 0x000fea0003800000 */
[----:B------:R-:W0:Y:S01]  /*0050*/  S2R R18, SR_TID.X ;  /* 0x0000000000127919 */ /* 0x000e220000002100 */
[----:B------:R-:W1:Y:S01]  /*0060*/  LDCU.64 UR4, c[0x0][0x398] ;  /* 0x00007300ff0477ac */ /* 0x000e620008000a00 */
[----:B------:R-:W2:Y:S01]  /*0070*/  S2UR UR7, SR_CgaCtaId ;  /* 0x00000000000779c3 */ /* 0x000ea20000008800 */
[----:B------:R-:W-:Y:S01]  /*0080*/  UMOV UR6, 0x400 ;  /* 0x0000040000067882 */ /* 0x000fe20000000000 */
[----:B------:R-:W3:Y:S06]  /*0090*/  LDCU.64 UR18, c[0x0][0x358] ;  /* 0x00006b00ff1277ac */ /* 0x000eec0008000a00 */
[----:B------:R-:W4:Y:S01]  /*00a0*/  S2UR UR8, SR_CTAID.X ;  /* 0x00000000000879c3 */ /* 0x000f220000002500 */
[----:B------:R-:W0:Y:S01]  /*00b0*/  LDCU UR21, c[0x0][0x370] ;  /* 0x00006e00ff1577ac */ /* 0x000e220008000800 */
[----:B-1----:R-:W-:-:S04]  /*00c0*/  UIADD3 UR4, UPT, UPT, UR5, 0x7, -UR4 ;  /* 0x0000000705047890 */ /* 0x002fc8000fffe804 */
[----:B------:R-:W-:Y:S02]  /*00d0*/  UISETP.GE.AND UP0, UPT, UR4, 0x8, UPT ;  /* 0x000000080400788c */ /* 0x000fe4000bf06270 */
[----:B------:R-:W-:Y:S02]  /*00e0*/  USHF.R.S32.HI UR5, URZ, 0x1f, UR4 ;  /* 0x0000001fff057899 */ /* 0x000fe40008011404 */
[----:B--2---:R-:W-:Y:S02]  /*00f0*/  ULEA UR6, UR7, UR6, 0x18 ;  /* 0x0000000607067291 */ /* 0x004fe4000f8ec0ff */
[----:B------:R-:W-:Y:S01]  /*0100*/  PLOP3.LUT P0, PT, PT, PT, UP0, 0x80, 0x8 ;  /* 0x000000000008781c */ /* 0x000fe20003f0f008 */
[----:B------:R-:W-:Y:S01]  /*0110*/  ULEA.HI UR5, UR5, UR4, URZ, 0x3 ;  /* 0x0000000405057291 */ /* 0x000fe2000f8f18ff */
[C---:B0-----:R-:W-:Y:S02]  /*0120*/  VIADD R19, R18.reuse, 0x80 ;  /* 0x0000008012137836 */ /* 0x041fe40000000000 */
[C---:B------:R-:W-:Y:S01]  /*0130*/  ISETP.GT.U32.OR P0, PT, R18.reuse, 0xff, !P0 ;  /* 0x000000ff1200780c */ /* 0x040fe20004704470 */
[----:B------:R-:W-:Y:S01]  /*0140*/  USHF.R.S32.HI UR5, URZ, 0x3, UR5 ;  /* 0x00000003ff057899 */ /* 0x000fe20008011405 */
[C---:B------:R-:W-:Y:S01]  /*0150*/  VIADD R20, R18.reuse, 0x100 ;  /* 0x0000010012147836 */ /* 0x040fe20000000000 */
[C---:B------:R-:W-:Y:S01]  /*0160*/  IADD3 R25, PT, PT, R18.reuse, 0x500, RZ ;  /* 0x0000050012197810 */ /* 0x040fe20007ffe0ff */
[C---:B------:R-:W-:Y:S01]  /*0170*/  VIADD R21, R18.reuse, 0x180 ;  /* 0x0000018012157836 */ /* 0x040fe20000000000 */
[----:B------:R-:W-:Y:S01]  /*0180*/  P2R R28, PR, RZ, 0x1 ;  /* 0x00000001ff1c7803 */ /* 0x000fe20000000000 */
[C---:B------:R-:W-:Y:S01]  /*0190*/  VIADD R22, R18.reuse, 0x200 ;  /* 0x0000020012167836 */ /* 0x040fe20000000000 */
[C---:B------:R-:W-:Y:S01]  /*01a0*/  LEA R27, R18.reuse, UR6, 0x2 ;  /* 0x00000006121b7c11 */ /* 0x040fe2000f8e10ff */
[C---:B------:R-:W-:Y:S01]  /*01b0*/  VIADD R23, R18.reuse, 0x280 ;  /* 0x0000028012177836 */ /* 0x040fe20000000000 */
[----:B----4-:R-:W-:Y:S01]  /*01c0*/  USHF.L.U32 UR8, UR8, 0xb, URZ ;  /* 0x0000000b08087899 */ /* 0x010fe200080006ff */
[C---:B------:R-:W-:Y:S01]  /*01d0*/  VIADD R24, R18.reuse, 0x300 ;  /* 0x0000030012187836 */ /* 0x040fe20000000000 */
[----:B------:R-:W-:Y:S01]  /*01e0*/  ULOP3.LUT UR20, UR5, 0x7, URZ, 0xc0, !UPT ;  /* 0x0000000705147892 */ /* 0x000fe2000f8ec0ff */
[----:B------:R-:W-:Y:S01]  /*01f0*/  VIADD R26, R18, 0x780 ;  /* 0x00000780121a7836 */ /* 0x000fe20000000000 */
[----:B------:R-:W-:Y:S01]  /*0200*/  ULOP3.LUT UR9, UR5, 0x3, URZ, 0xc0, !UPT ;  /* 0x0000000305097892 */ /* 0x000fe2000f8ec0ff */
[----:B------:R-:W-:Y:S01]  /*0210*/  UMOV UR6, URZ ;  /* 0x000000ff00067c82 */ /* 0x000fe20008000000 */
[----:B---3--:R-:W-:-:S10]  /*0220*/  UMOV UR7, URZ ;  /* 0x000000ff00077c82 */ /* 0x008fd40008000000 */
.L_x_217:
[----:B------:R-:W-:Y:S01]  /*0230*/  ISETP.NE.AND P0, PT, R28, RZ, PT ;  /* 0x000000ff1c00720c */ /* 0x000fe20003f05270 */
[----:B------:R-:W-:-:S12]  /*0240*/  BSSY.RECONVERGENT B0, `(.L_x_134) ;  /* 0x0000082000007945 */ /* 0x000fd80003800200 */
[----:B0-2345:R-:W-:Y:S05]  /*0250*/  @P0 BRA `(.L_x_135) ;  /* 0x0000000800000947 */ /* 0x03dfea0003800000 */
[----:B------:R-:W0:Y:S02]  /*0260*/  LDC.64 R2, c[0x0][0x398] ;  /* 0x0000e600ff027b82 */ /* 0x000e240000000a00 */
[----:B0-----:R-:W-:-:S04]  /*0270*/  IADD3 R2, PT, PT, R3, 0x7, -R2 ;  /* 0x0000000703027810 */ /* 0x001fc80007ffe802 */
[----:B------:R-:W-:-:S04]  /*0280*/  SHF.R.S32.HI R3, RZ, 0x1f, R2 ;  /* 0x0000001fff037819 */ /* 0x000fc80000011402 */
[----:B------:R-:W-:-:S04]  /*0290*/  LEA.HI R3, R3, R2, RZ, 0x3 ;  /* 0x0000000203037211 */ /* 0x000fc800078f18ff */
[----:B------:R-:W-:-:S04]  /*02a0*/  SHF.R.S32.HI R3, RZ, 0x3, R3 ;  /* 0x00000003ff037819 */ /* 0x000fc80000011403 */
[C---:B------:R-:W-:Y:S01]  /*02b0*/  LOP3.LUT R5, R3.reuse, 0xffffff0, RZ, 0xc0, !PT ;  /* 0x0ffffff003057812 */ /* 0x040fe200078ec0ff */
[----:B------:R-:W-:-:S05]  /*02c0*/  VIADD R0, R3, 0xffffffff ;  /* 0xffffffff03007836 */ /* 0x000fca0000000000 */
[----:B------:R-:W-:Y:S01]  /*02d0*/  ISETP.GE.U32.AND P0, PT, R0, 0xf, PT ;  /* 0x0000000f0000780c */ /* 0x000fe20003f06070 */
[----:B------:R-:W-:-:S12]  /*02e0*/  IMAD.MOV.U32 R0, RZ, RZ, RZ ;  /* 0x000000ffff007224 */ /* 0x000fd800078e00ff */
[----:B------:R-:W-:Y:S05]  /*02f0*/  @!P0 BRA `(.L_x_136) ;  /* 0x00000000005c8947 */ /* 0x000fea0003800000 */
[----:B------:R-:W-:Y:S02]  /*0300*/  IMAD.MOV R2, RZ, RZ, -R5 ;  /* 0x000000ffff027224 */ /* 0x000fe400078e0a05 */
[----:B------:R-:W-:-:S07]  /*0310*/  VIADD R0, R27, 0x2000 ;  /* 0x000020001b007836 */ /* 0x000fce0000000000 */
.L_x_137:
[----:B------:R-:W-:Y:S01]  /*0320*/  VIADD R2, R2, 0x10 ;  /* 0x0000001002027836 */ /* 0x000fe20000000000 */
[----:B------:R-:W-:Y:S04]  /*0330*/  STS [R0+-0x2000], RZ ;  /* 0xffe000ff00007388 */ /* 0x000fe80000000800 */
        /* <DEDUP_REMOVED lines=16> */
[----:B0-----:R-:W-:Y:S01]  /*0440*/  IADD3 R0, PT, PT, R0, 0x4000, RZ ;  /* 0x0000400000007810 */ /* 0x001fe20007ffe0ff */
[----:B------:R-:W-:Y:S06]  /*0450*/  @P1 BRA `(.L_x_137) ;  /* 0xfffffffc00b01947 */ /* 0x000fec000383ffff */
[----:B------:R-:W-:-:S07]  /*0460*/  IMAD.MOV.U32 R0, RZ, RZ, R5 ;  /* 0x000000ffff007224 */ /* 0x000fce00078e0005 */
.L_x_136:
[----:B------:R-:W-:Y:S01]  /*0470*/  LOP3.LUT R2, R3, 0xf, RZ, 0xc0, !PT ;  /* 0x0000000f03027812 */ /* 0x000fe200078ec0ff */
[----:B------:R-:W-:-:S03]  /*0480*/  IMAD.U32 R4, RZ, RZ, UR20 ;  /* 0x00000014ff047e24 */ /* 0x000fc6000f8e00ff */
[C---:B------:R-:W-:Y:S01]  /*0490*/  ISETP.NE.AND P1, PT, R2.reuse, RZ, PT ;  /* 0x000000ff0200720c */ /* 0x040fe20003f25270 */
[----:B------:R-:W-:Y:S02]  /*04a0*/  VIADD R2, R2, 0xffffffff ;  /* 0xffffffff02027836 */ /* 0x000fe40000000000 */
[----:B------:R-:W-:-:S10]  /*04b0*/  VIADD R4, R4, 0xffffffff ;  /* 0xffffffff04047836 */ /* 0x000fd40000000000 */
[----:B------:R-:W-:Y:S05]  /*04c0*/  @!P1 BRA `(.L_x_138) ;  /* 0x00000000007c9947 */ /* 0x000fea0003800000 */
[----:B------:R-:W-:Y:S01]  /*04d0*/  ISETP.GE.U32.AND P2, PT, R2, 0x7, PT ;  /* 0x000000070200780c */ /* 0x000fe20003f46070 */
[----:B------:R-:W-:-:S12]  /*04e0*/  UISETP.NE.AND UP0, UPT, UR20, URZ, UPT ;  /* 0x000000ff1400728c */ /* 0x000fd8000bf05270 */
[----:B------:R-:W-:Y:S05]  /*04f0*/  @!P2 BRA `(.L_x_139) ;  /* 0x000000000028a947 */ /* 0x000fea0003800000 */
        /* <DEDUP_REMOVED lines=10> */
.L_x_139:
[----:B------:R-:W-:Y:S05]  /*05a0*/  BRA.U !UP0, `(.L_x_138) ;  /* 0x0000000108447547 */ /* 0x000fea000b800000 */
[----:B------:R-:W-:Y:S01]  /*05b0*/  ISETP.GE.U32.AND P2, PT, R4, 0x3, PT ;  /* 0x000000030400780c */ /* 0x000fe20003f46070 */
[----:B------:R-:W-:-:S12]  /*05c0*/  UISETP.NE.AND UP0, UPT, UR9, URZ, UPT ;  /* 0x000000ff0900728c */ /* 0x000fd8000bf05270 */
[C---:B0-----:R-:W-:Y:S01]  /*05d0*/  @P2 LEA R3, R0.reuse, R27, 0xa ;  /* 0x0000001b00032211 */ /* 0x041fe200078e50ff */
[----:B------:R-:W-:-:S04]  /*05e0*/  @P2 VIADD R0, R0, 0x4 ;  /* 0x0000000400002836 */ /* 0x000fc80000000000 */
[----:B------:R1:W-:Y:S04]  /*05f0*/  @P2 STS [R3], RZ ;  /* 0x000000ff03002388 */ /* 0x0003e80000000800 */
[----:B------:R1:W-:Y:S04]  /*0600*/  @P2 STS [R3+0x400], RZ ;  /* 0x000400ff03002388 */ /* 0x0003e80000000800 */
[----:B------:R1:W-:Y:S04]  /*0610*/  @P2 STS [R3+0x800], RZ ;  /* 0x000800ff03002388 */ /* 0x0003e80000000800 */
[----:B------:R1:W-:Y:S01]  /*0620*/  @P2 STS [R3+0xc00], RZ ;  /* 0x000c00ff03002388 */ /* 0x0003e20000000800 */
[----:B------:R-:W-:Y:S05]  /*0630*/  BRA.U !UP0, `(.L_x_138) ;  /* 0x0000000108207547 */ /* 0x000fea000b800000 */
[----:B------:R-:W-:Y:S01]  /*0640*/  IMAD R0, R0, 0x400, R27 ;  /* 0x0000040000007824 */ /* 0x000fe200078e021b */
[----:B------:R-:W-:-:S04]  /*0650*/  UISETP.NE.AND UP0, UPT, UR9, 0x1, UPT ;  /* 0x000000010900788c */ /* 0x000fc8000bf05270 */
[----:B------:R2:W-:Y:S05]  /*0660*/  STS [R0], RZ ;  /* 0x000000ff00007388 */ /* 0x0005ea0000000800 */
[----:B------:R-:W-:Y:S05]  /*0670*/  BRA.U !UP0, `(.L_x_138) ;  /* 0x0000000108107547 */ /* 0x000fea000b800000 */
[----:B------:R-:W-:Y:S01]  /*0680*/  UISETP.NE.AND UP0, UPT, UR9, 0x2, UPT ;  /* 0x000000020900788c */ /* 0x000fe2000bf05270 */
[----:B------:R3:W-:Y:S05]  /*0690*/  STS [R0+0x400], RZ ;  /* 0x000400ff00007388 */ /* 0x0007ea0000000800 */
[----:B------:R-:W-:-:S13]  /*06a0*/  PLOP3.LUT P2, PT, PT, PT, UP0, 0x80, 0x8 ;  /* 0x000000000008781c */ /* 0x000fda0003f4f008 */
[----:B------:R3:W-:Y:S02]  /*06b0*/  @P2 STS [R0+0x800], RZ ;  /* 0x000800ff00002388 */ /* 0x0007e40000000800 */
.L_x_138:
[----:B------:R-:W-:-:S13]  /*06c0*/  ISETP.GT.U32.AND P2, PT, R18, 0x7f, PT ;  /* 0x0000007f1200780c */ /* 0x000fda0003f44070 */
[----:B------:R-:W-:Y:S05]  /*06d0*/  @P2 BRA `(.L_x_135) ;  /* 0x0000000000e02947 */ /* 0x000fea0003800000 */
[----:B--23--:R-:W-:Y:S01]  /*06e0*/  IMAD.MOV.U32 R0, RZ, RZ, RZ ;  /* 0x000000ffff007224 */ /* 0x00cfe200078e00ff */
[----:B------:R-:W-:Y:S06]  /*06f0*/  @!P0 BRA `(.L_x_140) ;  /* 0x0000000000588947 */ /* 0x000fec0003800000 */
[----:B------:R-:W-:-:S07]  /*0700*/  IMAD.MOV.U32 R0, RZ, RZ, RZ ;  /* 0x000000ffff007224 */ /* 0x000fce00078e00ff */
.L_x_141:
[C---:B012---:R-:W-:Y:S02]  /*0710*/  IMAD R3, R0.reuse, 0x400, R27 ;  /* 0x0000040000037824 */ /* 0x047fe400078e021b */
[----:B------:R-:W-:-:S03]  /*0720*/  VIADD R0, R0, 0x10 ;  /* 0x0000001000007836 */ /* 0x000fc60000000000 */
[----:B------:R2:W-:Y:S02]  /*0730*/  STS [R3+0x200], RZ ;  /* 0x000200ff03007388 */ /* 0x0005e40000000800 */
[----:B------:R-:W-:Y:S02]  /*0740*/  ISETP.NE.AND P0, PT, R0, R5, PT ;  /* 0x000000050000720c */ /* 0x000fe40003f05270 */
[----:B------:R2:W-:Y:S04]  /*0750*/  STS [R3+0x600], RZ ;  /* 0x000600ff03007388 */ /* 0x0005e80000000800 */
        /* <DEDUP_REMOVED lines=13> */
[----:B------:R2:W-:Y:S01]  /*0830*/  STS [R3+0x3e00], RZ ;  /* 0x003e00ff03007388 */ /* 0x0005e20000000800 */
[----:B------:R-:W-:Y:S05]  /*0840*/  @P0 BRA `(.L_x_141) ;  /* 0xfffffffc00b00947 */ /* 0x000fea000383ffff */
[----:B------:R-:W-:-:S07]  /*0850*/  MOV R0, R5 ;  /* 0x0000000500007202 */ /* 0x000fce0000000f00 */
.L_x_140:
[----:B------:R-:W-:Y:S05]  /*0860*/  @!P1 BRA `(.L_x_135) ;  /* 0x00000000007c9947 */ /* 0x000fea0003800000 */
[----:B------:R-:W-:Y:S01]  /*0870*/  ISETP.GE.U32.AND P0, PT, R2, 0x7, PT ;  /* 0x000000070200780c */ /* 0x000fe20003f06070 */
[----:B------:R-:W-:-:S12]  /*0880*/  UISETP.NE.AND UP0, UPT, UR20, URZ, UPT ;  /* 0x000000ff1400728c */ /* 0x000fd8000bf05270 */
[----:B------:R-:W-:Y:S05]  /*0890*/  @!P0 BRA `(.L_x_142) ;  /* 0x0000000000288947 */ /* 0x000fea0003800000 */
[C---:B------:R-:W-:Y:S02]  /*08a0*/  IMAD R2, R0.reuse, 0x400, R27 ;  /* 0x0000040000027824 */ /* 0x040fe400078e021b */
[----:B------:R-:W-:-:S03]  /*08b0*/  VIADD R0, R0, 0x8 ;  /* 0x0000000800007836 */ /* 0x000fc60000000000 */
[----:B------:R3:W-:Y:S04]  /*08c0*/  STS [R2+0x200], RZ ;  /* 0x000200ff02007388 */ /* 0x0007e80000000800 */
[----:B------:R3:W-:Y:S04]  /*08d0*/  STS [R2+0x600], RZ ;  /* 0x000600ff02007388 */ /* 0x0007e80000000800 */
[----:B------:R3:W-:Y:S04]  /*08e0*/  STS [R2+0xa00], RZ ;  /* 0x000a00ff02007388 */ /* 0x0007e80000000800 */
[----:B------:R3:W-:Y:S04]  /*08f0*/  STS [R2+0xe00], RZ ;  /* 0x000e00ff02007388 */ /* 0x0007e80000000800 */
[----:B------:R3:W-:Y:S04]  /*0900*/  STS [R2+0x1200], RZ ;  /* 0x001200ff02007388 */ /* 0x0007e80000000800 */
[----:B------:R3:W-:Y:S04]  /*0910*/  STS [R2+0x1600], RZ ;  /* 0x001600ff02007388 */ /* 0x0007e80000000800 */
[----:B------:R3:W-:Y:S04]  /*0920*/  STS [R2+0x1a00], RZ ;  /* 0x001a00ff02007388 */ /* 0x0007e80000000800 */
[----:B------:R3:W-:Y:S02]  /*0930*/  STS [R2+0x1e00], RZ ;  /* 0x001e00ff02007388 */ /* 0x0007e40000000800 */
.L_x_142:
[----:B------:R-:W-:Y:S05]  /*0940*/  BRA.U !UP0, `(.L_x_135) ;  /* 0x0000000108447547 */ /* 0x000fea000b800000 */
[----:B------:R-:W-:Y:S01]  /*0950*/  ISETP.GE.U32.AND P0, PT, R4, 0x3, PT ;  /* 0x000000030400780c */ /* 0x000fe20003f06070 */
[----:B------:R-:W-:-:S12]  /*0960*/  UISETP.NE.AND UP0, UPT, UR9, URZ, UPT ;  /* 0x000000ff0900728c */ /* 0x000fd8000bf05270 */
[C---:B---3--:R-:W-:Y:S02]  /*0970*/  @P0 IMAD R2, R0.reuse, 0x400, R27 ;  /* 0x0000040000020824 */ /* 0x048fe400078e021b */
[----:B------:R-:W-:-:S03]  /*0980*/  @P0 VIADD R0, R0, 0x4 ;  /* 0x0000000400000836 */ /* 0x000fc60000000000 */
[----:B------:R4:W-:Y:S04]  /*0990*/  @P0 STS [R2+0x200], RZ ;  /* 0x000200ff02000388 */ /* 0x0009e80000000800 */
[----:B------:R4:W-:Y:S04]  /*09a0*/  @P0 STS [R2+0x600], RZ ;  /* 0x000600ff02000388 */ /* 0x0009e80000000800 */
[----:B------:R4:W-:Y:S04]  /*09b0*/  @P0 STS [R2+0xa00], RZ ;  /* 0x000a00ff02000388 */ /* 0x0009e80000000800 */
[----:B------:R4:W-:Y:S01]  /*09c0*/  @P0 STS [R2+0xe00], RZ ;  /* 0x000e00ff02000388 */ /* 0x0009e20000000800 */
[----:B------:R-:W-:Y:S05]  /*09d0*/  BRA.U !UP0, `(.L_x_135) ;  /* 0x0000000108207547 */ /* 0x000fea000b800000 */
[----:B------:R-:W-:Y:S01]  /*09e0*/  IMAD R0, R0, 0x400, R27 ;  /* 0x0000040000007824 */ /* 0x000fe200078e021b */
[----:B------:R-:W-:-:S04]  /*09f0*/  UISETP.NE.AND UP0, UPT, UR9, 0x1, UPT ;  /* 0x000000010900788c */ /* 0x000fc8000bf05270 */
[----:B------:R3:W-:Y:S05]  /*0a00*/  STS [R0+0x200], RZ ;  /* 0x000200ff00007388 */ /* 0x0007ea0000000800 */
[----:B------:R-:W-:Y:S05]  /*0a10*/  BRA.U !UP0, `(.L_x_135) ;  /* 0x0000000108107547 */ /* 0x000fea000b800000 */
[----:B------:R-:W-:Y:S01]  /*0a20*/  UISETP.NE.AND UP0, UPT, UR9, 0x2, UPT ;  /* 0x000000020900788c */ /* 0x000fe2000bf05270 */
[----:B------:R0:W-:Y:S05]  /*0a30*/  STS [R0+0x600], RZ ;  /* 0x000600ff00007388 */ /* 0x0001ea0000000800 */
[----:B------:R-:W-:-:S13]  /*0a40*/  PLOP3.LUT P0, PT, PT, PT, UP0, 0x80, 0x8 ;  /* 0x000000000008781c */ /* 0x000fda0003f0f008 */
[----:B------:R0:W-:Y:S02]  /*0a50*/  @P0 STS [R0+0xa00], RZ ;  /* 0x000a00ff00000388 */ /* 0x0001e40000000800 */
.L_x_135:
[----:B------:R-:W-:Y:S05]  /*0a60*/  BSYNC.RECONVERGENT B0 ;  /* 0x0000000000007941 */ /* 0x000fea0003800200 */
.L_x_134:
[----:B------:R-:W5:Y:S01]  /*0a70*/  LDCU.64 UR10, c[0x0][0x390] ;  /* 0x00007200ff0a77ac */ /* 0x000f620008000a00 */
[----:B------:R-:W-:Y:S02]  /*0a80*/  USHF.L.U32 UR4, UR6, 0x1e, URZ ;  /* 0x0000001e06047899 */ /* 0x000fe400080006ff */
[----:B------:R-:W-:Y:S02]  /*0a90*/  USHF.L.U64.HI UR5, UR6, 0x1e, UR7 ;  /* 0x0000001e06057899 */ /* 0x000fe40008010207 */
[----:B-----5:R-:W-:-:S04]  /*0aa0*/  UIADD3 UR4, UP0, UPT, -UR4, UR10, URZ ;  /* 0x0000000a04047290 */ /* 0x020fc8000ff1e1ff */
[----:B------:R-:W-:Y:S02]  /*0ab0*/  UIADD3.X UR5, UPT, UPT, ~UR5, UR11, URZ, UP0, !UPT ;  /* 0x0000000b05057290 */ /* 0x000fe400087fe5ff */
[----:B------:R-:W-:-:S04]  /*0ac0*/  UISETP.LT.U32.AND UP0, UPT, UR4, 0x40000000, UPT ;  /* 0x400000000400788c */ /* 0x000fc8000bf01070 */
[----:B------:R-:W-:-:S04]  /*0ad0*/  UISETP.LT.U32.AND.EX UP0, UPT, UR5, URZ, UPT, UP0 ;  /* 0x000000ff0500728c */ /* 0x000fc8000bf01100 */
[----:B------:R-:W-:Y:S02]  /*0ae0*/  USEL UR11, UR4, 0x40000000, UP0 ;  /* 0x40000000040b7887 */ /* 0x000fe40008000000 */
[----:B------:R-:W-:Y:S02]  /*0af0*/  USEL UR12, UR5, URZ, UP0 ;  /* 0x000000ff050c7287 */ /* 0x000fe40008000000 */
[----:B------:R-:W-:-:S04]  /*0b00*/  UISETP.GT.U32.AND UP0, UPT, UR11, UR8, UPT ;  /* 0x000000080b00728c */ /* 0x000fc8000bf04070 */
[----:B------:R-:W-:Y:S01]  /*0b10*/  UISETP.GT.U32.AND.EX UP0, UPT, UR12, URZ, UPT, UP0 ;  /* 0x000000ff0c00728c */ /* 0x000fe2000bf04100 */
[----:B------:R-:W-:Y:S08]  /*0b20*/  BAR.SYNC.DEFER_BLOCKING 0x0 ;  /* 0x0000000000007b1d */ /* 0x000ff00000010000 */
[----:B------:R-:W-:Y:S06]  /*0b30*/  BAR.SYNC.DEFER_BLOCKING 0x0 ;  /* 0x0000000000007b1d */ /* 0x000fec0000010000 */
[----:B------:R-:W-:Y:S05]  /*0b40*/  BRA.U !UP0, `(.L_x_143) ;  /* 0x0000000908d87547 */ /* 0x000fea000b800000 */
[----:B------:R-:W-:Y:S01]  /*0b50*/  UMOV UR10, UR8 ;  /* 0x00000008000a7c82 */ /* 0x000fe20008000000 */
[----:B------:R-:W-:-:S05]  /*0b60*/  UMOV UR5, URZ ;  /* 0x000000ff00057c82 */ /* 0x000fca0008000000 */
.L_x_148:
[----:B-----5:R-:W5:Y:S01]  /*0b70*/  LDCU.64 UR16, c[0x0][0x390] ;  /* 0x00007200ff1077ac */ /* 0x020f620008000a00 */
[----:B------:R-:W-:Y:S02]  /*0b80*/  USHF.L.U32 UR13, UR6, 0x1e, URZ ;  /* 0x0000001e060d7899 */ /* 0x000fe400080006ff */
[----:B------:R-:W-:Y:S02]  /*0b90*/  USHF.L.U64.HI UR14, UR6, 0x1e, UR7 ;  /* 0x0000001e060e7899 */ /* 0x000fe40008010207 */
[----:B------:R-:W-:-:S04]  /*0ba0*/  UIADD3 UR13, UP0, UPT, UR10, UR13, URZ ;  /* 0x0000000d0a0d7290 */ /* 0x000fc8000ff1e0ff */
[----:B------:R-:W-:Y:S02]  /*0bb0*/  UIADD3.X UR14, UPT, UPT, UR5, UR14, URZ, UP0, !UPT ;  /* 0x0000000e050e7290 */ /* 0x000fe400087fe4ff */
[----:B------:R-:W-:Y:S02]  /*0bc0*/  ULEA UR10, UP0, UR21, UR10, 0xb ;  /* 0x0000000a150a7291 */ /* 0x000fe4000f8058ff */
[----:B-----5:R-:W-:Y:S02]  /*0bd0*/  UIADD3 UR15, UP1, UPT, -UR13, UR16, URZ ;  /* 0x000000100d0f7290 */ /* 0x020fe4000ff3e1ff */
[----:B------:R-:W-:Y:S02]  /*0be0*/  UIADD3.X UR5, UPT, UPT, URZ, UR5, URZ, UP0, !UPT ;  /* 0x00000005ff057290 */ /* 0x000fe400087fe4ff */
[----:B------:R-:W-:Y:S02]  /*0bf0*/  UIADD3.X UR4, UPT, UPT, ~UR14, UR17, URZ, UP1, !UPT ;  /* 0x000000110e047290 */ /* 0x000fe40008ffe5ff */
[----:B------:R-:W-:-:S02]  /*0c00*/  UISETP.GE.U32.AND UP1, UPT, UR15, 0x800, UPT ;  /* 0x000008000f00788c */ /* 0x000fc4000bf26070 */
[----:B------:R-:W-:Y:S02]  /*0c10*/  UISETP.GE.U32.AND UP0, UPT, UR10, UR11, UPT ;  /* 0x0000000b0a00728c */ /* 0x000fe4000bf06070 */
[----:B------:R-:W-:Y:S02]  /*0c20*/  UISETP.GE.U32.AND.EX UP1, UPT, UR4, URZ, UPT, UP1 ;  /* 0x000000ff0400728c */ /* 0x000fe4000bf26110 */
[----:B------:R-:W-:-:S07]  /*0c30*/  UISETP.GE.U32.AND.EX UP0, UPT, UR5, UR12, UPT, UP0 ;  /* 0x0000000c0500728c */ /* 0x000fce000bf06100 */
[----:B012---:R-:W-:Y:S05]  /*0c40*/  BRA.U !UP1, `(.L_x_144) ;  /* 0x0000000109587547 */ /* 0x007fea000b800000 */
[----:B------:R-:W4:Y:S01]  /*0c50*/  LDCU.64 UR16, c[0x0][0x388] ;  /* 0x00007100ff1077ac */ /* 0x000f220008000a00 */
[----:B0-23--:R-:W-:-:S05]  /*0c60*/  IADD3 R0, P0, PT, R18, UR13, RZ ;  /* 0x0000000d12007c10 */ /* 0x00dfca000ff1e0ff */
[----:B-1----:R-:W-:Y:S01]  /*0c70*/  IMAD.X R3, RZ, RZ, UR14, P0 ;  /* 0x0000000eff037e24 */ /* 0x002fe200080e06ff */
[----:B----4-:R-:W-:-:S04]  /*0c80*/  LEA R14, P0, R0, UR16, 0x2 ;  /* 0x00000010000e7c11 */ /* 0x010fc8000f8010ff */
        /* <DEDUP_REMOVED lines=18> */
.L_x_144:
[C---:B------:R-:W-:Y:S01]  /*0db0*/  ISETP.GE.AND P5, PT, R18.reuse, UR15, PT ;  /* 0x0000000f12007c0c */ /* 0x040fe2000bfa6270 */
[----:B------:R-:W4:Y:S01]  /*0dc0*/  LDCU.64 UR16, c[0x0][0x388] ;  /* 0x00007100ff1077ac */ /* 0x000f220008000a00 */
[----:B0-23--:R-:W-:Y:S01]  /*0dd0*/  IADD3 R0, P0, PT, R18, UR13, RZ ;  /* 0x0000000d12007c10 */ /* 0x00dfe2000ff1e0ff */
[----:B------:R-:W-:Y:S01]  /*0de0*/  IMAD.MOV.U32 R17, RZ, RZ, -0x1 ;  /* 0xffffffffff117424 */ /* 0x000fe200078e00ff */
[----:B------:R-:W0:Y:S01]  /*0df0*/  S2R R18, SR_TID.X ;  /* 0x0000000000127919 */ /* 0x000e220000002100 */
[----:B------:R-:W-:Y:S01]  /*0e00*/  ISETP.GE.AND P2, PT, R19, UR15, PT ;  /* 0x0000000f13007c0c */ /* 0x000fe2000bf46270 */
[----:B------:R-:W-:Y:S01]  /*0e10*/  IMAD.MOV.U32 R16, RZ, RZ, -0x1 ;  /* 0xffffffffff107424 */ /* 0x000fe200078e00ff */
[----:B-1----:R-:W-:Y:S02]  /*0e20*/  IADD3.X R3, PT, PT, RZ, UR14, RZ, P0, !PT ;  /* 0x0000000eff037c10 */ /* 0x002fe400087fe4ff */
[----:B------:R-:W-:Y:S02]  /*0e30*/  ISETP.GE.AND P3, PT, R20, UR15, PT ;  /* 0x0000000f14007c0c */ /* 0x000fe4000bf66270 */
[----:B------:R-:W-:-:S02]  /*0e40*/  ISETP.GE.AND P4, PT, R21, UR15, PT ;  /* 0x0000000f15007c0c */ /* 0x000fc4000bf86270 */
[----:B----4-:R-:W-:-:S04]  /*0e50*/  LEA R14, P0, R0, UR16, 0x2 ;  /* 0x00000010000e7c11 */ /* 0x010fc8000f8010ff */
[----:B------:R-:W-:Y:S01]  /*0e60*/  LEA.HI.X R15, R0, UR17, R3, 0x2, P0 ;  /* 0x00000011000f7c11 */ /* 0x000fe200080f1403 */
[----:B------:R-:W-:Y:S02]  /*0e70*/  IMAD.MOV.U32 R13, RZ, RZ, -0x1 ;  /* 0xffffffffff0d7424 */ /* 0x000fe400078e00ff */
[----:B------:R-:W-:Y:S02]  /*0e80*/  IMAD.MOV.U32 R12, RZ, RZ, -0x1 ;  /* 0xffffffffff0c7424 */ /* 0x000fe400078e00ff */
[----:B------:R1:W5:Y:S01]  /*0e90*/  @!P5 LDG.E R17, desc[UR18][R14.64] ;  /* 0x000000120e11d981 */ /* 0x000362000c1e1900 */
[----:B------:R-:W-:-:S03]  /*0ea0*/  ISETP.GE.AND P5, PT, R22, UR15, PT ;  /* 0x0000000f16007c0c */ /* 0x000fc6000bfa6270 */
[----:B------:R1:W5:Y:S01]  /*0eb0*/  @!P2 LDG.E R16, desc[UR18][R14.64+0x200] ;  /* 0x000200120e10a981 */ /* 0x000362000c1e1900 */
[C---:B0-----:R-:W-:Y:S01]  /*0ec0*/  LOP3.LUT R0, R18.reuse, 0x400, RZ, 0xfc, !PT ;  /* 0x0000040012007812 */ /* 0x041fe200078efcff */
[----:B------:R-:W-:Y:S01]  /*0ed0*/  VIADD R2, R18, 0x380 ;  /* 0x0000038012027836 */ /* 0x000fe20000000000 */
[----:B------:R-:W-:Y:S01]  /*0ee0*/  ISETP.GE.AND P2, PT, R23, UR15, PT ;  /* 0x0000000f17007c0c */ /* 0x000fe2000bf46270 */
[----:B------:R1:W5:Y:S01]  /*0ef0*/  @!P3 LDG.E R13, desc[UR18][R14.64+0x400] ;  /* 0x000400120e0db981 */ /* 0x000362000c1e1900 */
[----:B------:R-:W-:Y:S01]  /*0f00*/  ISETP.GE.AND P1, PT, R0, UR15, PT ;  /* 0x0000000f00007c0c */ /* 0x000fe2000bf26270 */
[----:B------:R-:W-:Y:S01]  /*0f10*/  VIADD R0, R18, 0x480 ;  /* 0x0000048012007836 */ /* 0x000fe20000000000 */
[----:B------:R-:W-:Y:S01]  /*0f20*/  ISETP.GE.AND P0, PT, R2, UR15, PT ;  /* 0x0000000f02007c0c */ /* 0x000fe2000bf06270 */
[----:B------:R1:W5:Y:S01]  /*0f30*/  @!P4 LDG.E R12, desc[UR18][R14.64+0x600] ;  /* 0x000600120e0cc981 */ /* 0x000362000c1e1900 */
[----:B------:R-:W-:Y:S01]  /*0f40*/  ISETP.GE.AND P3, PT, R24, UR15, PT ;  /* 0x0000000f18007c0c */ /* 0x000fe2000bf66270 */
[----:B------:R-:W-:Y:S01]  /*0f50*/  IMAD.MOV.U32 R10, RZ, RZ, -0x1 ;  /* 0xffffffffff0a7424 */ /* 0x000fe200078e00ff */
[----:B------:R-:W-:-:S02]  /*0f60*/  ISETP.GE.AND P4, PT, R0, UR15, PT ;  /* 0x0000000f00007c0c */ /* 0x000fc4000bf86270 */
[----:B------:R-:W-:Y:S01]  /*0f70*/  MOV R11, 0xffffffff ;  /* 0xffffffff000b7802 */ /* 0x000fe20000000f00 */
[C---:B------:R-:W-:Y:S02]  /*0f80*/  VIADD R0, R18.reuse, 0x580 ;  /* 0x0000058012007836 */ /* 0x040fe40000000000 */
[----:B------:R-:W-:Y:S01]  /*0f90*/  VIADD R2, R18, 0x600 ;  /* 0x0000060012027836 */ /* 0x000fe20000000000 */
[----:B------:R1:W5:Y:S01]  /*0fa0*/  @!P2 LDG.E R10, desc[UR18][R14.64+0xa00] ;  /* 0x000a00120e0aa981 */ /* 0x000362000c1e1900 */
[----:B------:R-:W-:Y:S01]  /*0fb0*/  IMAD.MOV.U32 R9, RZ, RZ, -0x1 ;  /* 0xffffffffff097424 */ /* 0x000fe200078e00ff */
[----:B------:R-:W-:Y:S01]  /*0fc0*/  MOV R7, 0xffffffff ;  /* 0xffffffff00077802 */ /* 0x000fe20000000f00 */
[----:B------:R-:W-:Y:S01]  /*0fd0*/  IMAD.MOV.U32 R8, RZ, RZ, -0x1 ;  /* 0xffffffffff087424 */ /* 0x000fe200078e00ff */
[----:B------:R1:W5:Y:S01]  /*0fe0*/  @!P5 LDG.E R11, desc[UR18][R14.64+0x800] ;  /* 0x000800120e0bd981 */ /* 0x000362000c1e1900 */
[----:B------:R-:W-:Y:S01]  /*0ff0*/  IMAD.MOV.U32 R6, RZ, RZ, -0x1 ;  /* 0xffffffffff067424 */ /* 0x000fe200078e00ff */
[----:B------:R-:W-:Y:S01]  /*1000*/  ISETP.GE.AND P5, PT, R0, UR15, PT ;  /* 0x0000000f00007c0c */ /* 0x000fe2000bfa6270 */
[----:B------:R-:W-:Y:S01]  /*1010*/  VIADD R0, R18, 0x680 ;  /* 0x0000068012007836 */ /* 0x000fe20000000000 */
[----:B------:R-:W-:Y:S01]  /*1020*/  ISETP.GE.AND P2, PT, R2, UR15, PT ;  /* 0x0000000f02007c0c */ /* 0x000fe2000bf46270 */
[----:B------:R-:W-:Y:S01]  /*1030*/  VIADD R2, R18, 0x700 ;  /* 0x0000070012027836 */ /* 0x000fe20000000000 */
[----:B------:R1:W5:Y:S01]  /*1040*/  @!P3 LDG.E R9, desc[UR18][R14.64+0xc00] ;  /* 0x000c00120e09b981 */ /* 0x000362000c1e1900 */
[----:B------:R-:W-:-:S03]  /*1050*/  ISETP.GE.AND P3, PT, R25, UR15, PT ;  /* 0x0000000f19007c0c */ /* 0x000fc6000bf66270 */
[----:B------:R1:W5:Y:S01]  /*1060*/  @!P0 LDG.E R8, desc[UR18][R14.64+0xe00] ;  /* 0x000e00120e088981 */ /* 0x000362000c1e1900 */
[----:B------:R-:W-:-:S03]  /*1070*/  ISETP.GE.AND P0, PT, R0, UR15, PT ;  /* 0x0000000f00007c0c */ /* 0x000fc6000bf06270 */
[----:B------:R1:W5:Y:S01]  /*1080*/  @!P1 LDG.E R7, desc[UR18][R14.64+0x1000] ;  /* 0x001000120e079981 */ /* 0x000362000c1e1900 */
[----:B------:R-:W-:-:S03]  /*1090*/  ISETP.GE.AND P1, PT, R2, UR15, PT ;  /* 0x0000000f02007c0c */ /* 0x000fc6000bf26270 */
[----:B------:R1:W5:Y:S01]  /*10a0*/  @!P4 LDG.E R6, desc[UR18][R14.64+0x1200] ;  /* 0x001200120e06c981 */ /* 0x000362000c1e1900 */
[----:B------:R-:W-:Y:S01]  /*10b0*/  ISETP.GE.AND P4, PT, R26, UR15, PT ;  /* 0x0000000f1a007c0c */ /* 0x000fe2000bf86270 */
[----:B------:R-:W-:Y:S01]  /*10c0*/  IMAD.MOV.U32 R5, RZ, RZ, -0x1 ;  /* 0xffffffffff057424 */ /* 0x000fe200078e00ff */
[----:B------:R-:W-:Y:S01]  /*10d0*/  MOV R0, 0xffffffff ;  /* 0xffffffff00007802 */ /* 0x000fe20000000f00 */
[----:B------:R-:W-:Y:S02]  /*10e0*/  IMAD.MOV.U32 R4, RZ, RZ, -0x1 ;  /* 0xffffffffff047424 */ /* 0x000fe400078e00ff */
        /* <DEDUP_REMOVED lines=9> */
.L_x_145:
[----:B------:R-:W2:Y:S02]  /*1180*/  LDCU.64 UR16, c[0x0][0x398] ;  /* 0x00007300ff1077ac */ /* 0x000ea40008000a00 */
[----:B--2---:R-:W-:-:S09]  /*1190*/  UISETP.GT.AND UP1, UPT, UR17, UR16, UPT ;  /* 0x000000101100728c */ /* 0x004fd2000bf24270 */
[----:B------:R-:W-:Y:S05]  /*11a0*/  BRA.U !UP1, `(.L_x_146) ;  /* 0x00000005093c7547 */ /* 0x000fea000b800000 */
[----:B------:R-:W2:Y:S01]  /*11b0*/  S2UR UR13, SR_CgaCtaId ;  /* 0x00000000000d79c3 */ /* 0x000ea20000008800 */
[----:B------:R-:W-:Y:S01]  /*11c0*/  UMOV UR4, 0x400 ;  /* 0x0000040000047882 */ /* 0x000fe20000000000 */
[----:B------:R-:W3:Y:S01]  /*11d0*/  LDCU UR14, c[0x0][0x398] ;  /* 0x00007300ff0e77ac */ /* 0x000ee20008000800 */
[----:B--2---:R-:W-:-:S03]  /*11e0*/  ULEA UR13, UR13, UR4, 0x18 ;  /* 0x000000040d0d7291 */ /* 0x004fc6000f8ec0ff */
[----:B---3--:R-:W-:-:S09]  /*11f0*/  UMOV UR4, URZ ;  /* 0x000000ff00047c82 */ /* 0x008fd20008000000 */
.L_x_147:
[----:B012---:R-:W-:Y:S01]  /*1200*/  IMAD R14, RZ, RZ, -UR14 ;  /* 0x8000000eff0e7e24 */ /* 0x007fe2000f8e02ff */
[----:B------:R-:W-:Y:S01]  /*1210*/  ULEA UR15, UR4, UR13, 0xa ;  /* 0x0000000d040f7291 */ /* 0x000fe2000f8e50ff */
[----:B------:R-:W-:Y:S01]  /*1220*/  IMAD.U32 R15, RZ, RZ, UR17 ;  /* 0x00000011ff0f7e24 */ /* 0x000fe2000f8e00ff */
[----:B------:R-:W-:-:S04]  /*1230*/  UIADD3 UR4, UPT, UPT, UR4, 0x1, URZ ;  /* 0x0000000104047890 */ /* 0x000fc8000fffe0ff */
[----:B------:R-:W-:Y:S01]  /*1240*/  VIADDMNMX R14, R14, R15, 0x8, PT ;  /* 0x000000080e0e7446 */ /* 0x000fe2000380010f */
[----:B------:R-:W-:-:S05]  /*1250*/  IMAD.MOV.U32 R15, RZ, RZ, -0x1 ;  /* 0xffffffffff0f7424 */ /* 0x000fca00078e00ff */
[----:B------:R-:W-:Y:S02]  /*1260*/  SHF.L.U32 R14, R15, R14, RZ ;  /* 0x0000000e0f0e7219 */ /* 0x000fe400000006ff */
[----:B-----5:R-:W-:-:S04]  /*1270*/  SHF.R.U32.HI R15, RZ, UR14, R17 ;  /* 0x0000000eff0f7c19 */ /* 0x020fc80008011611 */
[----:B------:R-:W-:-:S04]  /*1280*/  LOP3.LUT R15, R15, R14, RZ, 0x30, !PT ;  /* 0x0000000e0f0f7212 */ /* 0x000fc800078e30ff */
[----:B------:R-:W-:-:S05]  /*1290*/  LEA R15, R15, UR15, 0x2 ;  /* 0x0000000f0f0f7c11 */ /* 0x000fca000f8e10ff */
[----:B------:R0:W-:Y:S02]  /*12a0*/  ATOMS.POPC.INC.32 RZ, [R15+URZ] ;  /* 0x000000000fff7f8c */ /* 0x0001e4000d8000ff */
[----:B0-----:R-:W-:-:S04]  /*12b0*/  SHF.R.U32.HI R15, RZ, UR14, R16 ;  /* 0x0000000eff0f7c19 */ /* 0x001fc80008011610 */
        /* <DEDUP_REMOVED lines=55> */
[----:B0-----:R-:W-:Y:S01]  /*1630*/  SHF.R.U32.HI R15, RZ, UR14, R29 ;  /* 0x0000000eff0f7c19 */ /* 0x001fe2000801161d */
[----:B------:R-:W-:-:S03]  /*1640*/  UIADD3 UR14, UPT, UPT, UR14, 0x8, URZ ;  /* 0x000000080e0e7890 */ /* 0x000fc6000fffe0ff */
[----:B------:R-:W-:Y:S01]  /*1650*/  LOP3.LUT R14, R15, R14, RZ, 0x30, !PT ;  /* 0x0000000e0f0e7212 */ /* 0x000fe200078e30ff */
[----:B------:R-:W-:-:S03]  /*1660*/  UISETP.GE.AND UP1, UPT, UR14, UR17, UPT ;  /* 0x000000110e00728c */ /* 0x000fc6000bf26270 */
[----:B------:R-:W-:-:S05]  /*1670*/  LEA R14, R14, UR15, 0x2 ;  /* 0x0000000f0e0e7c11 */ /* 0x000fca000f8e10ff */
[----:B------:R2:W-:Y:S01]  /*1680*/  ATOMS.POPC.INC.32 RZ, [R14+URZ] ;  /* 0x000000000eff7f8c */ /* 0x0005e2000d8000ff */
[----:B------:R-:W-:Y:S05]  /*1690*/  BRA.U !UP1, `(.L_x_147) ;  /* 0xfffffff909d87547 */ /* 0x000fea000b83ffff */
.L_x_146:
[----:B------:R-:W-:Y:S05]  /*16a0*/  BRA.U !UP0, `(.L_x_148) ;  /* 0xfffffff508307547 */ /* 0x000fea000b83ffff */
.L_x_143:
[----:B------:R-:W-:Y:S01]  /*16b0*/  BAR.SYNC.DEFER_BLOCKING 0x0 ;  /* 0x0000000000007b1d */ /* 0x000fe20000010000 */
[----:B------:R-:W-:-:S05]  /*16c0*/  ISETP.NE.AND P0, PT, R28, RZ, PT ;  /* 0x000000ff1c00720c */ /* 0x000fca0003f05270 */
[----:B------:R-:W-:Y:S08]  /*16d0*/  BSSY.RECONVERGENT B0, `(.L_x_149) ;  /* 0x000016e000007945 */ /* 0x000ff00003800200 */
[----:B------:R-:W-:Y:S05]  /*16e0*/  @P0 BRA `(.L_x_150) ;  /* 0x0000001400b00947 */ /* 0x000fea0003800000 */
[----:B012345:R-:W0:Y:S01]  /*16f0*/  LDC.64 R2, c[0x0][0x398] ;  /* 0x0000e600ff027b82 */ /* 0x03fe220000000a00 */
[----:B------:R-:W-:Y:S01]  /*1700*/  IMAD.MOV.U32 R7, RZ, RZ, RZ ;  /* 0x000000ffff077224 */ /* 0x000fe200078e00ff */
[----:B0-----:R-:W-:-:S04]  /*1710*/  IADD3 R2, PT, PT, R3, 0x7, -R2 ;  /* 0x0000000703027810 */ /* 0x001fc80007ffe802 */
[----:B------:R-:W-:-:S04]  /*1720*/  SHF.R.S32.HI R3, RZ, 0x1f, R2 ;  /* 0x0000001fff037819 */ /* 0x000fc80000011402 */
[----:B------:R-:W-:-:S04]  /*1730*/  LEA.HI R0, R3, R2, RZ, 0x3 ;  /* 0x0000000203007211 */ /* 0x000fc800078f18ff */
[----:B------:R-:W-:-:S04]  /*1740*/  SHF.R.S32.HI R0, RZ, 0x3, R0 ;  /* 0x00000003ff007819 */ /* 0x000fc80000011400 */
[C---:B------:R-:W-:Y:S01]  /*1750*/  LOP3.LUT R9, R0.reuse, 0xffffff8, RZ, 0xc0, !PT ;  /* 0x0ffffff800097812 */ /* 0x040fe200078ec0ff */
[----:B------:R-:W-:-:S05]  /*1760*/  VIADD R8, R0, 0xffffffff ;  /* 0xffffffff00087836 */ /* 0x000fca0000000000 */
[----:B------:R-:W-:-:S13]  /*1770*/  ISETP.GE.U32.AND P0, PT, R8, 0x7, PT ;  /* 0x000000070800780c */ /* 0x000fda0003f06070 */
[----:B------:R-:W-:Y:S05]  /*1780*/  @!P0 BRA `(.L_x_151) ;  /* 0x00000004006c8947 */ /* 0x000fea0003800000 */
[----:B------:R-:W0:Y:S01]  /*1790*/  LDC.64 R2, c[0x0][0x380] ;  /* 0x0000e000ff027b82 */ /* 0x000e220000000a00 */
[----:B------:R-:W-:-:S07]  /*17a0*/  HFMA2 R11, -RZ, RZ, 0, 0 ;  /* 0x00000000ff0b7431 */ /* 0x000fce00000001ff */
.L_x_168:
[----:B------:R-:W-:Y:S01]  /*17b0*/  IMAD R29, R11, 0x400, R27 ;  /* 0x000004000b1d7824 */ /* 0x000fe200078e021b */
[----:B------:R-:W-:Y:S04]  /*17c0*/  BSSY.RECONVERGENT B1, `(.L_x_152) ;  /* 0x000000a000017945 */ /* 0x000fe80003800200 */
[----:B01234-:R-:W1:Y:S04]  /*17d0*/  LDS R4, [R29] ;  /* 0x000000001d047984 */ /* 0x01fe680000000800 */
[----:B------:R2:W3:Y:S04]  /*17e0*/  LDS R17, [R29+0x400] ;  /* 0x000400001d117984 */ /* 0x0004e80000000800 */
[----:B------:R2:W4:Y:S01]  /*17f0*/  LDS R15, [R29+0x800] ;  /* 0x000800001d0f7984 */ /* 0x0005220000000800 */
[----:B-1----:R-:W-:-:S13]  /*1800*/  ISETP.NE.AND P0, PT, R4, RZ, PT ;  /* 0x000000ff0400720c */ /* 0x002fda0003f05270 */
[----:B--234-:R-:W-:Y:S05]  /*1810*/  @!P0 BRA `(.L_x_153) ;  /* 0x0000000000108947 */ /* 0x01cfea0003800000 */
[----:B------:R-:W-:Y:S02]  /*1820*/  IMAD R7, R11, 0x100, R18 ;  /* 0x000001000b077824 */ /* 0x000fe400078e0212 */
[----:B------:R-:W-:Y:S02]  /*1830*/  IMAD.MOV.U32 R5, RZ, RZ, RZ ;  /* 0x000000ffff057224 */ /* 0x000fe400078e00ff */
[----:B0-----:R-:W-:-:S05]  /*1840*/  IMAD.WIDE.U32 R6, R7, 0x8, R2 ;  /* 0x0000000807067825 */ /* 0x001fca00078e0002 */
[----:B------:R1:W-:Y:S02]  /*1850*/  REDG.E.ADD.64.STRONG.GPU desc[UR18][R6.64], R4 ;  /* 0x000000040600798e */ /* 0x0003e4000c12e512 */
.L_x_153:
[----:B------:R-:W-:Y:S05]  /*1860*/  BSYNC.RECONVERGENT B1 ;  /* 0x0000000000017941 */ /* 0x000fea0003800200 */
.L_x_152:
[----:B------:R-:W2:Y:S01]  /*1870*/  LDS R10, [R29+0xc00] ;  /* 0x000c00001d0a7984 */ /* 0x000ea20000000800 */
[----:B------:R-:W-:Y:S01]  /*1880*/  ISETP.NE.AND P6, PT, R17, RZ, PT ;  /* 0x000000ff1100720c */ /* 0x000fe20003fc5270 */
[----:B------:R-:W-:Y:S01]  /*1890*/  BSSY.RECONVERGENT B1, `(.L_x_154) ;  /* 0x0000012000017945 */ /* 0x000fe20003800200 */
[----:B------:R-:W-:Y:S01]  /*18a0*/  ISETP.NE.AND P0, PT, R15, RZ, PT ;  /* 0x000000ff0f00720c */ /* 0x000fe20003f05270 */
[----:B------:R-:W3:Y:S04]  /*18b0*/  LDS R12, [R29+0x1000] ;  /* 0x001000001d0c7984 */ /* 0x000ee80000000800 */
[----:B------:R-:W4:Y:S04]  /*18c0*/  LDS R14, [R29+0x1400] ;  /* 0x001400001d0e7984 */ /* 0x000f280000000800 */
[----:B------:R-:W5:Y:S04]  /*18d0*/  LDS R16, [R29+0x1800] ;  /* 0x001800001d107984 */ /* 0x000f680000000800 */
[----:B------:R-:W0:Y:S01]  /*18e0*/  LDS R13, [R29+0x1c00] ;  /* 0x001c00001d0d7984 */ /* 0x000e220000000800 */
[----:B--2---:R-:W-:-:S02]  /*18f0*/  ISETP.NE.AND P1, PT, R10, RZ, PT ;  /* 0x000000ff0a00720c */ /* 0x004fc40003f25270 */
[----:B---3--:R-:W-:Y:S02]  /*1900*/  ISETP.NE.AND P2, PT, R12, RZ, PT ;  /* 0x000000ff0c00720c */ /* 0x008fe40003f45270 */
[----:B----4-:R-:W-:Y:S02]  /*1910*/  ISETP.NE.AND P3, PT, R14, RZ, PT ;  /* 0x000000ff0e00720c */ /* 0x010fe40003f65270 */
[----:B-----5:R-:W-:Y:S02]  /*1920*/  ISETP.NE.AND P4, PT, R16, RZ, PT ;  /* 0x000000ff1000720c */ /* 0x020fe40003f85270 */
[----:B0-----:R-:W-:Y:S01]  /*1930*/  ISETP.NE.AND P5, PT, R13, RZ, PT ;  /* 0x000000ff0d00720c */ /* 0x001fe20003fa5270 */
[----:B------:R-:W-:-:S12]  /*1940*/  @!P6 BRA `(.L_x_155) ;  /* 0x000000000018e947 */ /* 0x000fd80003800000 */
[----:B-1----:R-:W-:Y:S01]  /*1950*/  IMAD R7, R11, 0x100, R18 ;  /* 0x000001000b077824 */ /* 0x002fe200078e0212 */
[----:B------:R-:W-:Y:S01]  /*1960*/  MOV R5, RZ ;  /* 0x000000ff00057202 */ /* 0x000fe20000000f00 */
[----:B------:R-:W-:Y:S02]  /*1970*/  IMAD.MOV.U32 R4, RZ, RZ, R17 ;  /* 0x000000ffff047224 */ /* 0x000fe400078e0011 */
[----:B------:R-:W-:-:S04]  /*1980*/  VIADD R7, R7, 0x100 ;  /* 0x0000010007077836 */ /* 0x000fc80000000000 */
[----:B------:R-:W-:-:S05]  /*1990*/  IMAD.WIDE.U32 R6, R7, 0x8, R2 ;  /* 0x0000000807067825 */ /* 0x000fca00078e0002 */
[----:B------:R0:W-:Y:S02]  /*19a0*/  REDG.E.ADD.64.STRONG.GPU desc[UR18][R6.64], R4 ;  /* 0x000000040600798e */ /* 0x0001e4000c12e512 */
.L_x_155:
[----:B------:R-:W-:Y:S05]  /*19b0*/  BSYNC.RECONVERGENT B1 ;  /* 0x0000000000017941 */ /* 0x000fea0003800200 */
.L_x_154:
[----:B------:R-:W-:Y:S04]  /*19c0*/  BSSY.RECONVERGENT B1, `(.L_x_156) ;  /* 0x0000008000017945 */ /* 0x000fe80003800200 */
[----:B------:R-:W-:Y:S05]  /*19d0*/  @!P0 BRA `(.L_x_157) ;  /* 0x0000000000188947 */ /* 0x000fea0003800000 */
[----:B01----:R-:W-:Y:S02]  /*19e0*/  IMAD R5, R11, 0x100, R18 ;  /* 0x000001000b057824 */ /* 0x003fe400078e0212 */
[----:B------:R-:W-:Y:S02]  /*19f0*/  IMAD.MOV.U32 R6, RZ, RZ, R15 ;  /* 0x000000ffff067224 */ /* 0x000fe400078e000f */
[----:B------:R-:W-:Y:S02]  /*1a00*/  VIADD R5, R5, 0x200 ;  /* 0x0000020005057836 */ /* 0x000fe40000000000 */
[----:B------:R-:W-:Y:S02]  /*1a10*/  IMAD.MOV.U32 R7, RZ, RZ, RZ ;  /* 0x000000ffff077224 */ /* 0x000fe400078e00ff */
[----:B------:R-:W-:-:S05]  /*1a20*/  IMAD.WIDE.U32 R4, R5, 0x8, R2 ;  /* 0x0000000805047825 */ /* 0x000fca00078e0002 */
[----:B------:R2:W-:Y:S02]  /*1a30*/  REDG.E.ADD.64.STRONG.GPU desc[UR18][R4.64], R6 ;  /* 0x000000060400798e */ /* 0x0005e4000c12e512 */
.L_x_157:
[----:B------:R-:W-:Y:S05]  /*1a40*/  BSYNC.RECONVERGENT B1 ;  /* 0x0000000000017941 */ /* 0x000fea0003800200 */
.L_x_156:
[----:B------:R-:W-:Y:S04]  /*1a50*/  BSSY.RECONVERGENT B1, `(.L_x_158) ;  /* 0x0000008000017945 */ /* 0x000fe80003800200 */
[----:B------:R-:W-:Y:S05]  /*1a60*/  @!P1 BRA `(.L_x_159) ;  /* 0x0000000000189947 */ /* 0x000fea0003800000 */
[----:B012---:R-:W-:Y:S01]  /*1a70*/  IMAD R5, R11, 0x100, R18 ;  /* 0x000001000b057824 */ /* 0x007fe200078e0212 */
[----:B------:R-:W-:Y:S01]  /*1a80*/  MOV R6, R10 ;  /* 0x0000000a00067202 */ /* 0x000fe20000000f00 */
[----:B------:R-:W-:Y:S02]  /*1a90*/  IMAD.MOV.U32 R7, RZ, RZ, RZ ;  /* 0x000000ffff077224 */ /* 0x000fe400078e00ff */
[----:B------:R-:W-:-:S04]  /*1aa0*/  VIADD R5, R5, 0x300 ;  /* 0x0000030005057836 */ /* 0x000fc80000000000 */
[----:B------:R-:W-:-:S05]  /*1ab0*/  IMAD.WIDE.U32 R4, R5, 0x8, R2 ;  /* 0x0000000805047825 */ /* 0x000fca00078e0002 */
[----:B------:R3:W-:Y:S02]  /*1ac0*/  REDG.E.ADD.64.STRONG.GPU desc[UR18][R4.64], R6 ;  /* 0x000000060400798e */ /* 0x0007e4000c12e512 */
.L_x_159:
[----:B------:R-:W-:Y:S05]  /*1ad0*/  BSYNC.RECONVERGENT B1 ;  /* 0x0000000000017941 */ /* 0x000fea0003800200 */
.L_x_158:
[----:B------:R-:W-:Y:S04]  /*1ae0*/  BSSY.RECONVERGENT B1, `(.L_x_160) ;  /* 0x0000008000017945 */ /* 0x000fe80003800200 */
[----:B------:R-:W-:Y:S05]  /*1af0*/  @!P2 BRA `(.L_x_161) ;  /* 0x000000000018a947 */ /* 0x000fea0003800000 */
[----:B0123--:R-:W-:Y:S02]  /*1b00*/  IMAD R5, R11, 0x100, R18 ;  /* 0x000001000b057824 */ /* 0x00ffe400078e0212 */
[----:B------:R-:W-:Y:S02]  /*1b10*/  IMAD.MOV.U32 R6, RZ, RZ, R12 ;  /* 0x000000ffff067224 */ /* 0x000fe400078e000c */
[----:B------:R-:W-:Y:S02]  /*1b20*/  VIADD R5, R5, 0x400 ;  /* 0x0000040005057836 */ /* 0x000fe40000000000 */
[----:B------:R-:W-:Y:S02]  /*1b30*/  IMAD.MOV.U32 R7, RZ, RZ, RZ ;  /* 0x000000ffff077224 */ /* 0x000fe400078e00ff */
[----:B------:R-:W-:-:S05]  /*1b40*/  IMAD.WIDE.U32 R4, R5, 0x8, R2 ;  /* 0x0000000805047825 */ /* 0x000fca00078e0002 */
[----:B------:R4:W-:Y:S02]  /*1b50*/  REDG.E.ADD.64.STRONG.GPU desc[UR18][R4.64], R6 ;  /* 0x000000060400798e */ /* 0x0009e4000c12e512 */
.L_x_161:
[----:B------:R-:W-:Y:S05]  /*1b60*/  BSYNC.RECONVERGENT B1 ;  /* 0x0000000000017941 */ /* 0x000fea0003800200 */
.L_x_160:
[----:B------:R-:W-:Y:S04]  /*1b70*/  BSSY.RECONVERGENT B1, `(.L_x_162) ;  /* 0x0000007000017945 */ /* 0x000fe80003800200 */
[----:B------:R-:W-:Y:S05]  /*1b80*/  @!P3 BRA `(.L_x_163) ;  /* 0x000000000014b947 */ /* 0x000fea0003800000 */
[----:B01234-:R-:W-:Y:S02]  /*1b90*/  IMAD R5, R11, 0x100, R18 ;  /* 0x000001000b057824 */ /* 0x01ffe400078e0212 */
[----:B------:R-:W-:-:S03]  /*1ba0*/  IMAD.MOV.U32 R15, RZ, RZ, RZ ;  /* 0x000000ffff0f7224 */ /* 0x000fc600078e00ff */
[----:B------:R-:W-:-:S05]  /*1bb0*/  IADD3 R5, PT, PT, R5, 0x500, RZ ;  /* 0x0000050005057810 */ /* 0x000fca0007ffe0ff */
[----:B------:R-:W-:-:S05]  /*1bc0*/  IMAD.WIDE.U32 R4, R5, 0x8, R2 ;  /* 0x0000000805047825 */ /* 0x000fca00078e0002 */
[----:B------:R0:W-:Y:S02]  /*1bd0*/  REDG.E.ADD.64.STRONG.GPU desc[UR18][R4.64], R14 ;  /* 0x0000000e0400798e */ /* 0x0001e4000c12e512 */
.L_x_163:
[----:B------:R-:W-:Y:S05]  /*1be0*/  BSYNC.RECONVERGENT B1 ;  /* 0x0000000000017941 */ /* 0x000fea0003800200 */
.L_x_162:
[----:B------:R-:W-:Y:S04]  /*1bf0*/  BSSY.RECONVERGENT B1, `(.L_x_164) ;  /* 0x0000007000017945 */ /* 0x000fe80003800200 */
[----:B------:R-:W-:Y:S05]  /*1c00*/  @!P4 BRA `(.L_x_165) ;  /* 0x000000000014c947 */ /* 0x000fea0003800000 */
[----:B01234-:R-:W-:Y:S02]  /*1c10*/  IMAD R5, R11, 0x100, R18 ;  /* 0x000001000b057824 */ /* 0x01ffe400078e0212 */
[----:B------:R-:W-:Y:S02]  /*1c20*/  IMAD.MOV.U32 R17, RZ, RZ, RZ ;  /* 0x000000ffff117224 */ /* 0x000fe400078e00ff */
[----:B------:R-:W-:-:S04]  /*1c30*/  VIADD R5, R5, 0x600 ;  /* 0x0000060005057836 */ /* 0x000fc80000000000 */
[----:B------:R-:W-:-:S05]  /*1c40*/  IMAD.WIDE.U32 R4, R5, 0x8, R2 ;  /* 0x0000000805047825 */ /* 0x000fca00078e0002 */
[----:B------:R0:W-:Y:S02]  /*1c50*/  REDG.E.ADD.64.STRONG.GPU desc[UR18][R4.64], R16 ;  /* 0x000000100400798e */ /* 0x0001e4000c12e512 */
.L_x_165:
[----:B------:R-:W-:Y:S05]  /*1c60*/  BSYNC.RECONVERGENT B1 ;  /* 0x0000000000017941 */ /* 0x000fea0003800200 */
.L_x_164:
[----:B------:R-:W-:Y:S04]  /*1c70*/  BSSY.RECONVERGENT B1, `(.L_x_166) ;  /* 0x0000008000017945 */ /* 0x000fe80003800200 */
[----:B------:R-:W-:Y:S05]  /*1c80*/  @!P5 BRA `(.L_x_167) ;  /* 0x000000000018d947 */ /* 0x000fea0003800000 */
[----:B01234-:R-:W-:Y:S01]  /*1c90*/  IMAD R5, R11, 0x100, R18 ;  /* 0x000001000b057824 */ /* 0x01ffe200078e0212 */
[----:B------:R-:W-:Y:S01]  /*1ca0*/  MOV R6, R13 ;  /* 0x0000000d00067202 */ /* 0x000fe20000000f00 */
[----:B------:R-:W-:Y:S02]  /*1cb0*/  IMAD.MOV.U32 R7, RZ, RZ, RZ ;  /* 0x000000ffff077224 */ /* 0x000fe400078e00ff */
[----:B------:R-:W-:-:S04]  /*1cc0*/  VIADD R5, R5, 0x700 ;  /* 0x0000070005057836 */ /* 0x000fc80000000000 */
[----:B------:R-:W-:-:S05]  /*1cd0*/  IMAD.WIDE.U32 R4, R5, 0x8, R2 ;  /* 0x0000000805047825 */ /* 0x000fca00078e0002 */
[----:B------:R0:W-:Y:S02]  /*1ce0*/  REDG.E.ADD.64.STRONG.GPU desc[UR18][R4.64], R6 ;  /* 0x000000060400798e */ /* 0x0001e4000c12e512 */
.L_x_167:
[----:B------:R-:W-:Y:S05]  /*1cf0*/  BSYNC.RECONVERGENT B1 ;  /* 0x0000000000017941 */ /* 0x000fea0003800200 */
.L_x_166:
[----:B------:R-:W-:-:S05]  /*1d00*/  VIADD R11, R11, 0x8 ;  /* 0x000000080b0b7836 */ /* 0x000fca0000000000 */
[----:B------:R-:W-:-:S13]  /*1d10*/  ISETP.NE.AND P0, PT, R11, R9, PT ;  /* 0x000000090b00720c */ /* 0x000fda0003f05270 */
[----:B------:R-:W-:Y:S05]  /*1d20*/  @P0 BRA `(.L_x_168) ;  /* 0xfffffff800a00947 */ /* 0x000fea000383ffff */
[----:B01234-:R-:W-:-:S07]  /*1d30*/  IMAD.MOV.U32 R7, RZ, RZ, R9 ;  /* 0x000000ffff077224 */ /* 0x01ffce00078e0009 */
.L_x_151:
[----:B------:R-:W-:Y:S01]  /*1d40*/  UISETP.NE.AND UP0, UPT, UR20, URZ, UPT ;  /* 0x000000ff1400728c */ /* 0x000fe2000bf05270 */
[----:B------:R-:W-:Y:S01]  /*1d50*/  IMAD.U32 R2, RZ, RZ, UR9 ;  /* 0x00000009ff027e24 */ /* 0x000fe2000f8e00ff */
[----:B------:R-:W-:Y:S01]  /*1d60*/  LOP3.LUT R11, R0, 0x1, RZ, 0xc0, !PT ;  /* 0x00000001000b7812 */ /* 0x000fe200078ec0ff */
[----:B------:R-:W-:-:S03]  /*1d70*/  IMAD.U32 R10, RZ, RZ, UR20 ;  /* 0x00000014ff0a7e24 */ /* 0x000fc6000f8e00ff */
[----:B------:R-:W-:Y:S01]  /*1d80*/  IADD3 R0, PT, PT, R2, -0x1, RZ ;  /* 0xffffffff02007810 */ /* 0x000fe20007ffe0ff */
[----:B------:R-:W-:Y:S02]  /*1d90*/  VIADD R10, R10, 0xffffffff ;  /* 0xffffffff0a0a7836 */ /* 0x000fe40000000000 */
[----:B------:R-:W-:Y:S05]  /*1da0*/  BRA.U !UP0, `(.L_x_169) ;  /* 0x00000005086c7547 */ /* 0x000fea000b800000 */
[----:B------:R-:W-:-:S13]  /*1db0*/  ISETP.GE.U32.AND P0, PT, R10, 0x3, PT ;  /* 0x000000030a00780c */ /* 0x000fda0003f06070 */
[----:B------:R-:W-:Y:S05]  /*1dc0*/  @!P0 BRA `(.L_x_170) ;  /* 0x0000000000bc8947 */ /* 0x000fea0003800000 */
[----:B------:R-:W-:Y:S01]  /*1dd0*/  IMAD R2, R7, 0x400, R27 ;  /* 0x0000040007027824 */ /* 0x000fe200078e021b */
[----:B------:R-:W-:Y:S04]  /*1de0*/  BSSY.RECONVERGENT B1, `(.L_x_171) ;  /* 0x0000010000017945 */ /* 0x000fe80003800200 */
[----:B------:R-:W0:Y:S04]  /*1df0*/  LDS R13, [R2] ;  /* 0x00000000020d7984 */ /* 0x000e280000000800 */
[----:B------:R-:W1:Y:S04]  /*1e00*/  LDS R14, [R2+0x400] ;  /* 0x00040000020e7984 */ /* 0x000e680000000800 */
[----:B------:R-:W2:Y:S04]  /*1e10*/  LDS R6, [R2+0x800] ;  /* 0x0008000002067984 */ /* 0x000ea80000000800 */
[----:B------:R-:W3:Y:S01]  /*1e20*/  LDS R12, [R2+0xc00] ;  /* 0x000c0000020c7984 */ /* 0x000ee20000000800 */
[----:B0-----:R-:W-:-:S02]  /*1e30*/  ISETP.NE.AND P0, PT, R13, RZ, PT ;  /* 0x000000ff0d00720c */ /* 0x001fc40003f05270 */
[----:B-1----:R-:W-:Y:S02]  /*1e40*/  ISETP.NE.AND P1, PT, R14, RZ, PT ;  /* 0x000000ff0e00720c */ /* 0x002fe40003f25270 */
[----:B--2---:R-:W-:Y:S02]  /*1e50*/  ISETP.NE.AND P2, PT, R6, RZ, PT ;  /* 0x000000ff0600720c */ /* 0x004fe40003f45270 */
[----:B---3--:R-:W-:-:S07]  /*1e60*/  ISETP.NE.AND P3, PT, R12, RZ, PT ;  /* 0x000000ff0c00720c */ /* 0x008fce0003f65270 */
[----:B------:R-:W-:Y:S06]  /*1e70*/  @!P0 BRA `(.L_x_172) ;  /* 0x0000000000188947 */ /* 0x000fec0003800000 */
[----:B------:R-:W0:Y:S01]  /*1e80*/  LDC.64 R4, c[0x0][0x380] ;  /* 0x0000e000ff047b82 */ /* 0x000e220000000a00 */
[----:B------:R-:W-:Y:S02]  /*1e90*/  IMAD R3, R7, 0x100, R18 ;  /* 0x0000010007037824 */ /* 0x000fe400078e0212 */
[----:B------:R-:W-:Y:S02]  /*1ea0*/  IMAD.MOV.U32 R2, RZ, RZ, R13 ;  /* 0x000000ffff027224 */ /* 0x000fe400078e000d */
[----:B0-----:R-:W-:-:S04]  /*1eb0*/  IMAD.WIDE.U32 R4, R3, 0x8, R4 ;  /* 0x0000000803047825 */ /* 0x001fc800078e0004 */
[----:B------:R-:W-:-:S05]  /*1ec0*/  IMAD.MOV.U32 R3, RZ, RZ, RZ ;  /* 0x000000ffff037224 */ /* 0x000fca00078e00ff */
[----:B------:R0:W-:Y:S02]  /*1ed0*/  REDG.E.ADD.64.STRONG.GPU desc[UR18][R4.64], R2 ;  /* 0x000000020400798e */ /* 0x0001e4000c12e512 */
.L_x_172:
[----:B------:R-:W-:Y:S05]  /*1ee0*/  BSYNC.RECONVERGENT B1 ;  /* 0x0000000000017941 */ /* 0x000fea0003800200 */
.L_x_171:
[----:B------:R-:W-:Y:S04]  /*1ef0*/  BSSY.RECONVERGENT B1, `(.L_x_173) ;  /* 0x0000008000017945 */ /* 0x000fe80003800200 */
[----:B------:R-:W-:Y:S05]  /*1f00*/  @!P1 BRA `(.L_x_174) ;  /* 0x0000000000189947 */ /* 0x000fea0003800000 */
[----:B0-----:R-:W0:Y:S01]  /*1f10*/  LDC.64 R2, c[0x0][0x380] ;  /* 0x0000e000ff027b82 */ /* 0x001e220000000a00 */
[----:B------:R-:W-:Y:S02]  /*1f20*/  IMAD R5, R7, 0x100, R18 ;  /* 0x0000010007057824 */ /* 0x000fe400078e0212 */
[----:B------:R-:W-:Y:S02]  /*1f30*/  HFMA2 R15, -RZ, RZ, 0, 0 ;  /* 0x00000000ff0f7431 */ /* 0x000fe400000001ff */
[----:B------:R-:W-:-:S04]  /*1f40*/  VIADD R5, R5, 0x100 ;  /* 0x0000010005057836 */ /* 0x000fc80000000000 */
[----:B0-----:R-:W-:-:S05]  /*1f50*/  IMAD.WIDE.U32 R2, R5, 0x8, R2 ;  /* 0x0000000805027825 */ /* 0x001fca00078e0002 */
[----:B------:R1:W-:Y:S02]  /*1f60*/  REDG.E.ADD.64.STRONG.GPU desc[UR18][R2.64], R14 ;  /* 0x0000000e0200798e */ /* 0x0003e4000c12e512 */
.L_x_174:
[----:B------:R-:W-:Y:S05]  /*1f70*/  BSYNC.RECONVERGENT B1 ;  /* 0x0000000000017941 */ /* 0x000fea0003800200 */
.L_x_173:
[----:B------:R-:W-:Y:S04]  /*1f80*/  BSSY.RECONVERGENT B1, `(.L_x_175) ;  /* 0x0000009000017945 */ /* 0x000fe80003800200 */
[----:B------:R-:W-:Y:S05]  /*1f90*/  @!P2 BRA `(.L_x_176) ;  /* 0x00000000001ca947 */ /* 0x000fea0003800000 */
[----:B01----:R-:W0:Y:S01]  /*1fa0*/  LDC.64 R2, c[0x0][0x380] ;  /* 0x0000e000ff027b82 */ /* 0x003e220000000a00 */
[----:B------:R-:W-:Y:S02]  /*1fb0*/  IMAD R5, R7, 0x100, R18 ;  /* 0x0000010007057824 */ /* 0x000fe400078e0212 */
[----:B------:R-:W-:Y:S02]  /*1fc0*/  IMAD.MOV.U32 R4, RZ, RZ, R6 ;  /* 0x000000ffff047224 */ /* 0x000fe400078e0006 */
[----:B------:R-:W-:-:S04]  /*1fd0*/  VIADD R5, R5, 0x200 ;  /* 0x0000020005057836 */ /* 0x000fc80000000000 */
[----:B0-----:R-:W-:-:S04]  /*1fe0*/  IMAD.WIDE.U32 R2, R5, 0x8, R2 ;  /* 0x0000000805027825 */ /* 0x001fc800078e0002 */
[----:B------:R-:W-:-:S05]  /*1ff0*/  IMAD.MOV.U32 R5, RZ, RZ, RZ ;  /* 0x000000ffff057224 */ /* 0x000fca00078e00ff */
[----:B------:R2:W-:Y:S02]  /*2000*/  REDG.E.ADD.64.STRONG.GPU desc[UR18][R2.64], R4 ;  /* 0x000000040200798e */ /* 0x0005e4000c12e512 */
.L_x_176:
[----:B------:R-:W-:Y:S05]  /*2010*/  BSYNC.RECONVERGENT B1 ;  /* 0x0000000000017941 */ /* 0x000fea0003800200 */
.L_x_175:
[----:B------:R-:W-:Y:S04]  /*2020*/  BSSY.RECONVERGENT B1, `(.L_x_177) ;  /* 0x0000008000017945 */ /* 0x000fe80003800200 */
[----:B------:R-:W-:Y:S05]  /*2030*/  @!P3 BRA `(.L_x_178) ;  /* 0x000000000018b947 */ /* 0x000fea0003800000 */
[----:B012---:R-:W0:Y:S01]  /*2040*/  LDC.64 R2, c[0x0][0x380] ;  /* 0x0000e000ff027b82 */ /* 0x007e220000000a00 */
[----:B------:R-:W-:Y:S01]  /*2050*/  IMAD R5, R7, 0x100, R18 ;  /* 0x0000010007057824 */ /* 0x000fe200078e0212 */
[----:B------:R-:W-:-:S03]  /*2060*/  MOV R13, RZ ;  /* 0x000000ff000d7202 */ /* 0x000fc60000000f00 */
[----:B------:R-:W-:-:S04]  /*2070*/  VIADD R5, R5, 0x300 ;  /* 0x0000030005057836 */ /* 0x000fc80000000000 */
[----:B0-----:R-:W-:-:S05]  /*2080*/  IMAD.WIDE.U32 R2, R5, 0x8, R2 ;  /* 0x0000000805027825 */ /* 0x001fca00078e0002 */
[----:B------:R3:W-:Y:S02]  /*2090*/  REDG.E.ADD.64.STRONG.GPU desc[UR18][R2.64], R12 ;  /* 0x0000000c0200798e */ /* 0x0007e4000c12e512 */
.L_x_178:
[----:B------:R-:W-:Y:S05]  /*20a0*/  BSYNC.RECONVERGENT B1 ;  /* 0x0000000000017941 */ /* 0x000fea0003800200 */
.L_x_177:
[----:B------:R-:W-:-:S07]  /*20b0*/  VIADD R7, R7, 0x4 ;  /* 0x0000000407077836 */ /* 0x000fce0000000000 */
.L_x_170:
[----:B------:R-:W-:Y:S01]  /*20c0*/  UISETP.NE.AND UP0, UPT, UR9, URZ, UPT ;  /* 0x000000ff0900728c */ /* 0x000fe2000bf05270 */
[----:B------:R-:W-:Y:S08]  /*20d0*/  BSSY.RECONVERGENT B1, `(.L_x_169) ;  /* 0x0000028000017945 */ /* 0x000ff00003800200 */
[----:B------:R-:W-:Y:S05]  /*20e0*/  BRA.U !UP0, `(.L_x_179) ;  /* 0x0000000108987547 */ /* 0x000fea000b800000 */
[----:B------:R-:W-:-:S13]  /*20f0*/  ISETP.NE.AND P0, PT, R0, RZ, PT ;  /* 0x000000ff0000720c */ /* 0x000fda0003f05270 */
[----:B------:R-:W-:Y:S05]  /*2100*/  @!P0 BRA `(.L_x_180) ;  /* 0x0000000000608947 */ /* 0x000fea0003800000 */
[----:B0123--:R-:W-:Y:S01]  /*2110*/  IMAD R2, R7, 0x400, R27 ;  /* 0x0000040007027824 */ /* 0x00ffe200078e021b */
[----:B------:R-:W-:Y:S04]  /*2120*/  BSSY.RECONVERGENT B2, `(.L_x_181) ;  /* 0x000000b000027945 */ /* 0x000fe80003800200 */
[----:B------:R-:W0:Y:S04]  /*2130*/  LDS R4, [R2] ;  /* 0x0000000002047984 */ /* 0x000e280000000800 */
[----:B------:R-:W1:Y:S01]  /*2140*/  LDS R6, [R2+0x400] ;  /* 0x0004000002067984 */ /* 0x000e620000000800 */
[----:B0-----:R-:W-:-:S02]  /*2150*/  ISETP.NE.AND P0, PT, R4, RZ, PT ;  /* 0x000000ff0400720c */ /* 0x001fc40003f05270 */
[----:B-1----:R-:W-:-:S11]  /*2160*/  ISETP.NE.AND P1, PT, R6, RZ, PT ;  /* 0x000000ff0600720c */ /* 0x002fd60003f25270 */
[----:B------:R-:W-:Y:S05]  /*2170*/  @!P0 BRA `(.L_x_182) ;  /* 0x0000000000148947 */ /* 0x000fea0003800000 */
[----:B------:R-:W0:Y:S01]  /*2180*/  LDC.64 R2, c[0x0][0x380] ;  /* 0x0000e000ff027b82 */ /* 0x000e220000000a00 */
[----:B------:R-:W-:-:S04]  /*2190*/  IMAD R5, R7, 0x100, R18 ;  /* 0x0000010007057824 */ /* 0x000fc800078e0212 */
[----:B0-----:R-:W-:-:S04]  /*21a0*/  IMAD.WIDE.U32 R2, R5, 0x8, R2 ;  /* 0x0000000805027825 */ /* 0x001fc800078e0002 */
[----:B------:R-:W-:-:S05]  /*21b0*/  IMAD.MOV.U32 R5, RZ, RZ, RZ ;  /* 0x000000ffff057224 */ /* 0x000fca00078e00ff */
[----:B------:R0:W-:Y:S02]  /*21c0*/  REDG.E.ADD.64.STRONG.GPU desc[UR18][R2.64], R4 ;  /* 0x000000040200798e */ /* 0x0001e4000c12e512 */
.L_x_182:
[----:B------:R-:W-:Y:S05]  /*21d0*/  BSYNC.RECONVERGENT B2 ;  /* 0x0000000000027941 */ /* 0x000fea0003800200 */
.L_x_181:
[----:B------:R-:W-:Y:S04]  /*21e0*/  BSSY.RECONVERGENT B2, `(.L_x_183) ;  /* 0x0000009000027945 */ /* 0x000fe80003800200 */
[----:B------:R-:W-:Y:S05]  /*21f0*/  @!P1 BRA `(.L_x_184) ;  /* 0x00000000001c9947 */ /* 0x000fea0003800000 */
[----:B0-----:R-:W0:Y:S01]  /*2200*/  LDC.64 R2, c[0x0][0x380] ;  /* 0x0000e000ff027b82 */ /* 0x001e220000000a00 */
[----:B------:R-:W-:-:S05]  /*2210*/  IMAD R4, R7, 0x100, R18 ;  /* 0x0000010007047824 */ /* 0x000fca00078e0212 */
[----:B------:R-:W-:Y:S01]  /*2220*/  IADD3 R5, PT, PT, R4, 0x100, RZ ;  /* 0x0000010004057810 */ /* 0x000fe20007ffe0ff */
[----:B------:R-:W-:-:S04]  /*2230*/  IMAD.MOV.U32 R4, RZ, RZ, R6 ;  /* 0x000000ffff047224 */ /* 0x000fc800078e0006 */
[----:B0-----:R-:W-:-:S04]  /*2240*/  IMAD.WIDE.U32 R2, R5, 0x8, R2 ;  /* 0x0000000805027825 */ /* 0x001fc800078e0002 */
[----:B------:R-:W-:-:S05]  /*2250*/  IMAD.MOV.U32 R5, RZ, RZ, RZ ;  /* 0x000000ffff057224 */ /* 0x000fca00078e00ff */
[----:B------:R1:W-:Y:S02]  /*2260*/  REDG.E.ADD.64.STRONG.GPU desc[UR18][R2.64], R4 ;  /* 0x000000040200798e */ /* 0x0003e4000c12e512 */
.L_x_184:
[----:B------:R-:W-:Y:S05]  /*2270*/  BSYNC.RECONVERGENT B2 ;  /* 0x0000000000027941 */ /* 0x000fea0003800200 */
.L_x_183:
[----:B------:R-:W-:-:S07]  /*2280*/  VIADD R7, R7, 0x2 ;  /* 0x0000000207077836 */ /* 0x000fce0000000000 */
.L_x_180:
[----:B------:R-:W-:-:S13]  /*2290*/  ISETP.NE.AND P0, PT, R11, RZ, PT ;  /* 0x000000ff0b00720c */ /* 0x000fda0003f05270 */
[----:B------:R-:W-:Y:S05]  /*22a0*/  @!P0 BRA `(.L_x_179) ;  /* 0x0000000000288947 */ /* 0x000fea0003800000 */
[----:B0123--:R-:W-:-:S05]  /*22b0*/  IMAD R2, R7, 0x400, R27 ;  /* 0x0000040007027824 */ /* 0x00ffca00078e021b */
[----:B------:R-:W0:Y:S02]  /*22c0*/  LDS R6, [R2] ;  /* 0x0000000002067984 */ /* 0x000e240000000800 */
[----:B0-----:R-:W-:-:S13]  /*22d0*/  ISETP.NE.AND P0, PT, R6, RZ, PT ;  /* 0x000000ff0600720c */ /* 0x001fda0003f05270 */
[----:B------:R-:W-:Y:S05]  /*22e0*/  @!P0 BRA `(.L_x_179) ;  /* 0x0000000000188947 */ /* 0x000fea0003800000 */
[----:B------:R-:W0:Y:S01]  /*22f0*/  LDC.64 R2, c[0x0][0x380] ;  /* 0x0000e000ff027b82 */ /* 0x000e220000000a00 */
[----:B------:R-:W-:-:S04]  /*2300*/  IMAD R5, R7, 0x100, R18 ;  /* 0x0000010007057824 */ /* 0x000fc800078e0212 */
[----:B0-----:R-:W-:Y:S01]  /*2310*/  IMAD.WIDE.U32 R4, R5, 0x8, R2 ;  /* 0x0000000805047825 */ /* 0x001fe200078e0002 */
[----:B------:R-:W-:-:S03]  /*2320*/  MOV R2, R6 ;  /* 0x0000000600027202 */ /* 0x000fc60000000f00 */
[----:B------:R-:W-:-:S05]  /*2330*/  IMAD.MOV.U32 R3, RZ, RZ, RZ ;  /* 0x000000ffff037224 */ /* 0x000fca00078e00ff */
[----:B------:R4:W-:Y:S02]  /*2340*/  REDG.E.ADD.64.STRONG.GPU desc[UR18][R4.64], R2 ;  /* 0x000000020400798e */ /* 0x0009e4000c12e512 */
.L_x_179:
[----:B------:R-:W-:Y:S05]  /*2350*/  BSYNC.RECONVERGENT B1 ;  /* 0x0000000000017941 */ /* 0x000fea0003800200 */
.L_x_169:
[----:B------:R-:W-:-:S13]  /*2360*/  ISETP.GT.U32.AND P0, PT, R18, 0x7f, PT ;  /* 0x0000007f1200780c */ /* 0x000fda0003f04070 */
[----:B------:R-:W-:Y:S05]  /*2370*/  @P0 BRA `(.L_x_150) ;  /* 0x00000008008c0947 */ /* 0x000fea0003800000 */
[----:B------:R-:W-:Y:S01]  /*2380*/  ISETP.GE.U32.AND P0, PT, R8, 0x7, PT ;  /* 0x000000070800780c */ /* 0x000fe20003f06070 */
[----:B------:R-:W-:-:S12]  /*2390*/  IMAD.MOV.U32 R7, RZ, RZ, RZ ;  /* 0x000000ffff077224 */ /* 0x000fd800078e00ff */
[----:B------:R-:W-:Y:S05]  /*23a0*/  @!P0 BRA `(.L_x_185) ;  /* 0x0000000400148947 */ /* 0x000fea0003800000 */
[----:B01234-:R-:W0:Y:S01]  /*23b0*/  LDC.64 R2, c[0x0][0x380] ;  /* 0x0000e000ff027b82 */ /* 0x01fe220000000a00 */
[----:B------:R-:W-:-:S07]  /*23c0*/  IMAD.MOV.U32 R8, RZ, RZ, RZ ;  /* 0x000000ffff087224 */ /* 0x000fce00078e00ff */
.L_x_202:
[C---:B------:R-:W-:Y:S01]  /*23d0*/  IMAD R29, R8.reuse, 0x400, R27 ;  /* 0x00000400081d7824 */ /* 0x040fe200078e021b */
[----:B------:R-:W-:Y:S01]  /*23e0*/  BSSY.RECONVERGENT B1, `(.L_x_186) ;  /* 0x000000c000017945 */ /* 0x000fe20003800200 */
[----:B01234-:R-:W-:-:S03]  /*23f0*/  IMAD R5, R8, 0x100, R18 ;  /* 0x0000010008057824 */ /* 0x01ffc600078e0212 */
[----:B------:R-:W1:Y:S01]  /*2400*/  LDS R6, [R29+0x200] ;  /* 0x000200001d067984 */ /* 0x000e620000000800 */
[----:B0-----:R-:W-:-:S03]  /*2410*/  IMAD.WIDE.U32 R4, R5, 0x8, R2 ;  /* 0x0000000805047825 */ /* 0x001fc600078e0002 */
[----:B------:R-:W0:Y:S04]  /*2420*/  LDS R12, [R29+0x600] ;  /* 0x000600001d0c7984 */ /* 0x000e280000000800 */
[----:B------:R2:W3:Y:S04]  /*2430*/  LDS R17, [R29+0xa00] ;  /* 0x000a00001d117984 */ /* 0x0004e80000000800 */
[----:B------:R2:W4:Y:S01]  /*2440*/  LDS R13, [R29+0xe00] ;  /* 0x000e00001d0d7984 */ /* 0x0005220000000800 */
[----:B-1----:R-:W-:Y:S02]  /*2450*/  ISETP.NE.AND P0, PT, R6, RZ, PT ;  /* 0x000000ff0600720c */ /* 0x002fe40003f05270 */
[----:B0-----:R-:W-:-:S11]  /*2460*/  ISETP.NE.AND P1, PT, R12, RZ, PT ;  /* 0x000000ff0c00720c */ /* 0x001fd60003f25270 */
[----:B--234-:R-:W-:Y:S05]  /*2470*/  @!P0 BRA `(.L_x_187) ;  /* 0x0000000000088947 */ /* 0x01cfea0003800000 */
[----:B------:R-:W-:-:S05]  /*2480*/  HFMA2 R7, -RZ, RZ, 0, 0 ;  /* 0x00000000ff077431 */ /* 0x000fca00000001ff */
[----:B------:R0:W-:Y:S02]  /*2490*/  REDG.E.ADD.64.STRONG.GPU desc[UR18][R4.64+0x400], R6 ;  /* 0x000400060400798e */ /* 0x0001e4000c12e512 */
.L_x_187:
[----:B------:R-:W-:Y:S05]  /*24a0*/  BSYNC.RECONVERGENT B1 ;  /* 0x0000000000017941 */ /* 0x000fea0003800200 */
.L_x_186:
[----:B------:R-:W-:Y:S04]  /*24b0*/  BSSY.RECONVERGENT B1, `(.L_x_188) ;  /* 0x0000005000017945 */ /* 0x000fe80003800200 */
[----:B------:R-:W-:Y:S05]  /*24c0*/  @!P1 BRA `(.L_x_189) ;  /* 0x00000000000c9947 */ /* 0x000fea0003800000 */
[----:B0-----:R-:W-:Y:S02]  /*24d0*/  IMAD.MOV.U32 R6, RZ, RZ, R12 ;  /* 0x000000ffff067224 */ /* 0x001fe400078e000c */
[----:B------:R-:W-:-:S05]  /*24e0*/  IMAD.MOV.U32 R7, RZ, RZ, RZ ;  /* 0x000000ffff077224 */ /* 0x000fca00078e00ff */
[----:B------:R1:W-:Y:S02]  /*24f0*/  REDG.E.ADD.64.STRONG.GPU desc[UR18][R4.64+0xc00], R6 ;  /* 0x000c00060400798e */ /* 0x0003e4000c12e512 */
.L_x_189:
[----:B------:R-:W-:Y:S05]  /*2500*/  BSYNC.RECONVERGENT B1 ;  /* 0x0000000000017941 */ /* 0x000fea0003800200 */
.L_x_188:
[----:B------:R-:W2:Y:S01]  /*2510*/  LDS R15, [R29+0x1200] ;  /* 0x001200001d0f7984 */ /* 0x000ea20000000800 */
[----:B------:R-:W-:Y:S01]  /*2520*/  ISETP.NE.AND P6, PT, R17, RZ, PT ;  /* 0x000000ff1100720c */ /* 0x000fe20003fc5270 */
[----:B------:R-:W-:Y:S01]  /*2530*/  VIADD R8, R8, 0x8 ;  /* 0x0000000808087836 */ /* 0x000fe20000000000 */
[----:B------:R-:W-:Y:S01]  /*2540*/  BSSY.RECONVERGENT B1, `(.L_x_190) ;  /* 0x000000e000017945 */ /* 0x000fe20003800200 */
[----:B------:R-:W3:Y:S01]  /*2550*/  LDS R12, [R29+0x1600] ;  /* 0x001600001d0c7984 */ /* 0x000ee20000000800 */
[----:B------:R-:W-:Y:S02]  /*2560*/  ISETP.NE.AND P1, PT, R13, RZ, PT ;  /* 0x000000ff0d00720c */ /* 0x000fe40003f25270 */
[----:B------:R-:W-:Y:S01]  /*2570*/  ISETP.NE.AND P0, PT, R8, R9, PT ;  /* 0x000000090800720c */ /* 0x000fe20003f05270 */
[----:B------:R-:W4:Y:S04]  /*2580*/  LDS R14, [R29+0x1a00] ;  /* 0x001a00001d0e7984 */ /* 0x000f280000000800 */
[----:B------:R-:W5:Y:S01]  /*2590*/  LDS R16, [R29+0x1e00] ;  /* 0x001e00001d107984 */ /* 0x000f620000000800 */
[----:B--2---:R-:W-:-:S02]  /*25a0*/  ISETP.NE.AND P2, PT, R15, RZ, PT ;  /* 0x000000ff0f00720c */ /* 0x004fc40003f45270 */
[----:B---3--:R-:W-:Y:S02]  /*25b0*/  ISETP.NE.AND P3, PT, R12, RZ, PT ;  /* 0x000000ff0c00720c */ /* 0x008fe40003f65270 */
[----:B----4-:R-:W-:Y:S02]  /*25c0*/  ISETP.NE.AND P4, PT, R14, RZ, PT ;  /* 0x000000ff0e00720c */ /* 0x010fe40003f85270 */
[----:B-----5:R-:W-:Y:S01]  /*25d0*/  ISETP.NE.AND P5, PT, R16, RZ, PT ;  /* 0x000000ff1000720c */ /* 0x020fe20003fa5270 */
[----:B------:R-:W-:-:S12]  /*25e0*/  @!P6 BRA `(.L_x_191) ;  /* 0x00000000000ce947 */ /* 0x000fd80003800000 */
[----:B01----:R-:W-:Y:S02]  /*25f0*/  IMAD.MOV.U32 R6, RZ, RZ, R17 ;  /* 0x000000ffff067224 */ /* 0x003fe400078e0011 */
[----:B------:R-:W-:-:S05]  /*2600*/  IMAD.MOV.U32 R7, RZ, RZ, RZ ;  /* 0x000000ffff077224 */ /* 0x000fca00078e00ff */
[----:B------:R2:W-:Y:S02]  /*2610*/  REDG.E.ADD.64.STRONG.GPU desc[UR18][R4.64+0x1400], R6 ;  /* 0x001400060400798e */ /* 0x0005e4000c12e512 */
.L_x_191:
[----:B------:R-:W-:Y:S05]  /*2620*/  BSYNC.RECONVERGENT B1 ;  /* 0x0000000000017941 */ /* 0x000fea0003800200 */
.L_x_190:
[----:B------:R-:W-:Y:S04]  /*2630*/  BSSY.RECONVERGENT B1, `(.L_x_192) ;  /* 0x0000005000017945 */ /* 0x000fe80003800200 */
[----:B------:R-:W-:Y:S05]  /*2640*/  @!P1 BRA `(.L_x_193) ;  /* 0x00000000000c9947 */ /* 0x000fea0003800000 */
[----:B012---:R-:W-:Y:S01]  /*2650*/  MOV R6, R13 ;  /* 0x0000000d00067202 */ /* 0x007fe20000000f00 */
[----:B------:R-:W-:-:S05]  /*2660*/  IMAD.MOV.U32 R7, RZ, RZ, RZ ;  /* 0x000000ffff077224 */ /* 0x000fca00078e00ff */
[----:B------:R3:W-:Y:S02]  /*2670*/  REDG.E.ADD.64.STRONG.GPU desc[UR18][R4.64+0x1c00], R6 ;  /* 0x001c00060400798e */ /* 0x0007e4000c12e512 */
.L_x_193:
[----:B------:R-:W-:Y:S05]  /*2680*/  BSYNC.RECONVERGENT B1 ;  /* 0x0000000000017941 */ /* 0x000fea0003800200 */
.L_x_192:
[----:B------:R-:W-:Y:S04]  /*2690*/  BSSY.RECONVERGENT B1, `(.L_x_194) ;  /* 0x0000005000017945 */ /* 0x000fe80003800200 */
[----:B------:R-:W-:Y:S05]  /*26a0*/  @!P2 BRA `(.L_x_195) ;  /* 0x00000000000ca947 */ /* 0x000fea0003800000 */
[----:B0123--:R-:W-:Y:S02]  /*26b0*/  IMAD.MOV.U32 R6, RZ, RZ, R15 ;  /* 0x000000ffff067224 */ /* 0x00ffe400078e000f */
[----:B------:R-:W-:-:S05]  /*26c0*/  IMAD.MOV.U32 R7, RZ, RZ, RZ ;  /* 0x000000ffff077224 */ /* 0x000fca00078e00ff */
[----:B------:R4:W-:Y:S02]  /*26d0*/  REDG.E.ADD.64.STRONG.GPU desc[UR18][R4.64+0x2400], R6 ;  /* 0x002400060400798e */ /* 0x0009e4000c12e512 */
.L_x_195:
[----:B------:R-:W-:Y:S05]  /*26e0*/  BSYNC.RECONVERGENT B1 ;  /* 0x0000000000017941 */ /* 0x000fea0003800200 */
.L_x_194:
[----:B------:R-:W-:Y:S04]  /*26f0*/  BSSY.RECONVERGENT B1, `(.L_x_196) ;  /* 0x0000004000017945 */ /* 0x000fe80003800200 */
[----:B------:R-:W-:Y:S05]  /*2700*/  @!P3 BRA `(.L_x_197) ;  /* 0x000000000008b947 */ /* 0x000fea0003800000 */
[----:B------:R-:W-:-:S05]  /*2710*/  IMAD.MOV.U32 R13, RZ, RZ, RZ ;  /* 0x000000ffff0d7224 */ /* 0x000fca00078e00ff */
[----:B------:R0:W-:Y:S02]  /*2720*/  REDG.E.ADD.64.STRONG.GPU desc[UR18][R4.64+0x2c00], R12 ;  /* 0x002c000c0400798e */ /* 0x0001e4000c12e512 */
.L_x_197:
[----:B------:R-:W-:Y:S05]  /*2730*/  BSYNC.RECONVERGENT B1 ;  /* 0x0000000000017941 */ /* 0x000fea0003800200 */
.L_x_196:
[----:B------:R-:W-:Y:S04]  /*2740*/  BSSY.RECONVERGENT B1, `(.L_x_198) ;  /* 0x0000004000017945 */ /* 0x000fe80003800200 */
[----:B------:R-:W-:Y:S05]  /*2750*/  @!P4 BRA `(.L_x_199) ;  /* 0x000000000008c947 */ /* 0x000fea0003800000 */
[----:B------:R-:W-:-:S05]  /*2760*/  IMAD.MOV.U32 R15, RZ, RZ, RZ ;  /* 0x000000ffff0f7224 */ /* 0x000fca00078e00ff */
[----:B------:R0:W-:Y:S02]  /*2770*/  REDG.E.ADD.64.STRONG.GPU desc[UR18][R4.64+0x3400], R14 ;  /* 0x0034000e0400798e */ /* 0x0001e4000c12e512 */
.L_x_199:
[----:B------:R-:W-:Y:S05]  /*2780*/  BSYNC.RECONVERGENT B1 ;  /* 0x0000000000017941 */ /* 0x000fea0003800200 */
.L_x_198:
[----:B------:R-:W-:Y:S04]  /*2790*/  BSSY.RECONVERGENT B1, `(.L_x_200) ;  /* 0x0000004000017945 */ /* 0x000fe80003800200 */
[----:B------:R-:W-:Y:S05]  /*27a0*/  @!P5 BRA `(.L_x_201) ;  /* 0x000000000008d947 */ /* 0x000fea0003800000 */
[----:B------:R-:W-:-:S05]  /*27b0*/  HFMA2 R17, -RZ, RZ, 0, 0 ;  /* 0x00000000ff117431 */ /* 0x000fca00000001ff */
[----:B------:R0:W-:Y:S02]  /*27c0*/  REDG.E.ADD.64.STRONG.GPU desc[UR18][R4.64+0x3c00], R16 ;  /* 0x003c00100400798e */ /* 0x0001e4000c12e512 */
.L_x_201:
[----:B------:R-:W-:Y:S05]  /*27d0*/  BSYNC.RECONVERGENT B1 ;  /* 0x0000000000017941 */ /* 0x000fea0003800200 */
.L_x_200:
[----:B------:R-:W-:Y:S05]  /*27e0*/  @P0 BRA `(.L_x_202) ;  /* 0xfffffff800f80947 */ /* 0x000fea000383ffff */
[----:B01234-:R-:W-:-:S07]  /*27f0*/  IMAD.MOV.U32 R7, RZ, RZ, R9 ;  /* 0x000000ffff077224 */ /* 0x01ffce00078e0009 */
.L_x_185:
[----:B------:R-:W-:-:S09]  /*2800*/  UISETP.NE.AND UP0, UPT, UR20, URZ, UPT ;  /* 0x000000ff1400728c */ /* 0x000fd2000bf05270 */
[----:B------:R-:W-:Y:S05]  /*2810*/  BRA.U !UP0, `(.L_x_150) ;  /* 0x0000000508647547 */ /* 0x000fea000b800000 */
[----:B------:R-:W-:-:S13]  /*2820*/  ISETP.GE.U32.AND P0, PT, R10, 0x3, PT ;  /* 0x000000030a00780c */ /* 0x000fda0003f06070 */
[----:B------:R-:W-:Y:S05]  /*2830*/  @!P0 BRA `(.L_x_203) ;  /* 0x0000000000c08947 */ /* 0x000fea0003800000 */
[----:B01234-:R-:W-:Y:S01]  /*2840*/  IMAD R2, R7, 0x400, R27 ;  /* 0x0000040007027824 */ /* 0x01ffe200078e021b */
[----:B------:R-:W-:Y:S04]  /*2850*/  BSSY.RECONVERGENT B1, `(.L_x_204) ;  /* 0x0000010000017945 */ /* 0x000fe80003800200 */
[----:B------:R-:W0:Y:S04]  /*2860*/  LDS R10, [R2+0x200] ;  /* 0x00020000020a7984 */ /* 0x000e280000000800 */
        /* <DEDUP_REMOVED lines=14> */
.L_x_205:
[----:B------:R-:W-:Y:S05]  /*2950*/  BSYNC.RECONVERGENT B1 ;  /* 0x0000000000017941 */ /* 0x000fea0003800200 */
.L_x_204:
[----:B------:R-:W-:Y:S04]  /*2960*/  BSSY.RECONVERGENT B1, `(.L_x_206) ;  /* 0x0000009000017945 */ /* 0x000fe80003800200 */
[----:B------:R-:W-:Y:S05]  /*2970*/  @!P1 BRA `(.L_x_207) ;  /* 0x00000000001c9947 */ /* 0x000fea0003800000 */
[----:B0-----:R-:W0:Y:S01]  /*2980*/  LDC.64 R4, c[0x0][0x380] ;  /* 0x0000e000ff047b82 */ /* 0x001e220000000a00 */
[----:B------:R-:W-:Y:S01]  /*2990*/  LEA R3, R7, R18, 0x8 ;  /* 0x0000001207037211 */ /* 0x000fe200078e40ff */
[----:B------:R-:W-:-:S04]  /*29a0*/  IMAD.MOV.U32 R2, RZ, RZ, R9 ;  /* 0x000000ffff027224 */ /* 0x000fc800078e0009 */
[----:B------:R-:W-:-:S04]  /*29b0*/  VIADD R3, R3, 0x100 ;  /* 0x0000010003037836 */ /* 0x000fc80000000000 */
[----:B0-----:R-:W-:-:S04]  /*29c0*/  IMAD.WIDE.U32 R4, R3, 0x8, R4 ;  /* 0x0000000803047825 */ /* 0x001fc800078e0004 */
[----:B------:R-:W-:-:S05]  /*29d0*/  IMAD.MOV.U32 R3, RZ, RZ, RZ ;  /* 0x000000ffff037224 */ /* 0x000fca00078e00ff */
[----:B------:R1:W-:Y:S02]  /*29e0*/  REDG.E.ADD.64.STRONG.GPU desc[UR18][R4.64+0x400], R2 ;  /* 0x000400020400798e */ /* 0x0003e4000c12e512 */
.L_x_207:
[----:B------:R-:W-:Y:S05]  /*29f0*/  BSYNC.RECONVERGENT B1 ;  /* 0x0000000000017941 */ /* 0x000fea0003800200 */
.L_x_206:
[----:B------:R-:W-:Y:S04]  /*2a00*/  BSSY.RECONVERGENT B1, `(.L_x_208) ;  /* 0x0000009000017945 */ /* 0x000fe80003800200 */
[----:B------:R-:W-:Y:S05]  /*2a10*/  @!P2 BRA `(.L_x_209) ;  /* 0x00000000001ca947 */ /* 0x000fea0003800000 */
[----:B01----:R-:W0:Y:S01]  /*2a20*/  LDC.64 R2, c[0x0][0x380] ;  /* 0x0000e000ff027b82 */ /* 0x003e220000000a00 */
[----:B------:R-:W-:Y:S01]  /*2a30*/  IMAD R5, R7, 0x100, R18 ;  /* 0x0000010007057824 */ /* 0x000fe200078e0212 */
[----:B------:R-:W-:-:S03]  /*2a40*/  MOV R4, R6 ;  /* 0x0000000600047202 */ /* 0x000fc60000000f00 */
[----:B------:R-:W-:-:S04]  /*2a50*/  VIADD R5, R5, 0x200 ;  /* 0x0000020005057836 */ /* 0x000fc80000000000 */
[----:B0-----:R-:W-:-:S04]  /*2a60*/  IMAD.WIDE.U32 R2, R5, 0x8, R2 ;  /* 0x0000000805027825 */ /* 0x001fc800078e0002 */
[----:B------:R-:W-:-:S05]  /*2a70*/  IMAD.MOV.U32 R5, RZ, RZ, RZ ;  /* 0x000000ffff057224 */ /* 0x000fca00078e00ff */
[----:B------:R2:W-:Y:S02]  /*2a80*/  REDG.E.ADD.64.STRONG.GPU desc[UR18][R2.64+0x400], R4 ;  /* 0x000400040200798e */ /* 0x0005e4000c12e512 */
.L_x_209:
[----:B------:R-:W-:Y:S05]  /*2a90*/  BSYNC.RECONVERGENT B1 ;  /* 0x0000000000017941 */ /* 0x000fea0003800200 */
.L_x_208:
[----:B------:R-:W-:Y:S04]  /*2aa0*/  BSSY.RECONVERGENT B1, `(.L_x_210) ;  /* 0x0000008000017945 */ /* 0x000fe80003800200 */
[----:B------:R-:W-:Y:S05]  /*2ab0*/  @!P3 BRA `(.L_x_211) ;  /* 0x000000000018b947 */ /* 0x000fea0003800000 */
[----:B012---:R-:W0:Y:S01]  /*2ac0*/  LDC.64 R2, c[0x0][0x380] ;  /* 0x0000e000ff027b82 */ /* 0x007e220000000a00 */
[----:B------:R-:W-:Y:S02]  /*2ad0*/  IMAD R5, R7, 0x100, R18 ;  /* 0x0000010007057824 */ /* 0x000fe400078e0212 */
[----:B------:R-:W-:Y:S02]  /*2ae0*/  IMAD.MOV.U32 R9, RZ, RZ, RZ ;  /* 0x000000ffff097224 */ /* 0x000fe400078e00ff */
[----:B------:R-:W-:-:S04]  /*2af0*/  VIADD R5, R5, 0x300 ;  /* 0x0000030005057836 */ /* 0x000fc80000000000 */
[----:B0-----:R-:W-:-:S05]  /*2b00*/  IMAD.WIDE.U32 R2, R5, 0x8, R2 ;  /* 0x0000000805027825 */ /* 0x001fca00078e0002 */
[----:B------:R3:W-:Y:S02]  /*2b10*/  REDG.E.ADD.64.STRONG.GPU desc[UR18][R2.64+0x400], R8 ;  /* 0x000400080200798e */ /* 0x0007e4000c12e512 */
.L_x_211:
[----:B------:R-:W-:Y:S05]  /*2b20*/  BSYNC.RECONVERGENT B1 ;  /* 0x0000000000017941 */ /* 0x000fea0003800200 */
.L_x_210:
[----:B------:R-:W-:-:S07]  /*2b30*/  VIADD R7, R7, 0x4 ;  /* 0x0000000407077836 */ /* 0x000fce0000000000 */
.L_x_203:
[----:B------:R-:W-:-:S09]  /*2b40*/  UISETP.NE.AND UP0, UPT, UR9, URZ, UPT ;  /* 0x000000ff0900728c */ /* 0x000fd2000bf05270 */
[----:B------:R-:W-:Y:S05]  /*2b50*/  BRA.U !UP0, `(.L_x_150) ;  /* 0x0000000108947547 */ /* 0x000fea000b800000 */
[----:B------:R-:W-:-:S13]  /*2b60*/  ISETP.NE.AND P0, PT, R0, RZ, PT ;  /* 0x000000ff0000720c */ /* 0x000fda0003f05270 */
[----:B------:R-:W-:Y:S05]  /*2b70*/  @!P0 BRA `(.L_x_212) ;  /* 0x0000000000608947 */ /* 0x000fea0003800000 */
[----:B01234-:R-:W-:Y:S01]  /*2b80*/  LEA R2, R7, R27, 0xa ;  /* 0x0000001b07027211 */ /* 0x01ffe200078e50ff */
[----:B------:R-:W-:Y:S04]  /*2b90*/  BSSY.RECONVERGENT B1, `(.L_x_213) ;  /* 0x000000b000017945 */ /* 0x000fe80003800200 */
[----:B------:R-:W0:Y:S04]  /*2ba0*/  LDS R4, [R2+0x200] ;  /* 0x0002000002047984 */ /* 0x000e280000000800 */
        /* <DEDUP_REMOVED lines=9> */
.L_x_214:
[----:B------:R-:W-:Y:S05]  /*2c40*/  BSYNC.RECONVERGENT B1 ;  /* 0x0000000000017941 */ /* 0x000fea0003800200 */
.L_x_213:
[----:B------:R-:W-:Y:S04]  /*2c50*/  BSSY.RECONVERGENT B1, `(.L_x_215) ;  /* 0x0000009000017945 */ /* 0x000fe80003800200 */
[----:B------:R-:W-:Y:S05]  /*2c60*/  @!P1 BRA `(.L_x_216) ;  /* 0x00000000001c9947 */ /* 0x000fea0003800000 */
[----:B0-----:R-:W0:Y:S01]  /*2c70*/  LDC.64 R2, c[0x0][0x380] ;  /* 0x0000e000ff027b82 */ /* 0x001e220000000a00 */
[----:B------:R-:W-:-:S04]  /*2c80*/  IMAD R4, R7, 0x100, R18 ;  /* 0x0000010007047824 */ /* 0x000fc800078e0212 */
[----:B------:R-:W-:Y:S02]  /*2c90*/  VIADD R5, R4, 0x100 ;  /* 0x0000010004057836 */ /* 0x000fe40000000000 */
[----:B------:R-:W-:Y:S02]  /*2ca0*/  IMAD.MOV.U32 R4, RZ, RZ, R0 ;  /* 0x000000ffff047224 */ /* 0x000fe400078e0000 */
[----:B0-----:R-:W-:-:S04]  /*2cb0*/  IMAD.WIDE.U32 R2, R5, 0x8, R2 ;  /* 0x0000000805027825 */ /* 0x001fc800078e0002 */
[----:B------:R-:W-:-:S05]  /*2cc0*/  HFMA2 R5, -RZ, RZ, 0, 0 ;  /* 0x00000000ff057431 */ /* 0x000fca00000001ff */
[----:B------:R1:W-:Y:S02]  /*2cd0*/  REDG.E.ADD.64.STRONG.GPU desc[UR18][R2.64+0x400], R4 ;  /* 0x000400040200798e */ /* 0x0003e4000c12e512 */
.L_x_216:
[----:B------:R-:W-:Y:S05]  /*2ce0*/  BSYNC.RECONVERGENT B1 ;  /* 0x0000000000017941 */ /* 0x000fea0003800200 */
.L_x_215:
[----:B------:R-:W-:-:S07]  /*2cf0*/  VIADD R7, R7, 0x2 ;  /* 0x0000000207077836 */ /* 0x000fce0000000000 */
.L_x_212:
[----:B------:R-:W-:-:S13]  /*2d00*/  ISETP.NE.AND P0, PT, R11, RZ, PT ;  /* 0x000000ff0b00720c */ /* 0x000fda0003f05270 */
[----:B------:R-:W-:Y:S05]  /*2d10*/  @!P0 BRA `(.L_x_150) ;  /* 0x0000000000248947 */ /* 0x000fea0003800000 */
[----:B------:R-:W-:-:S05]  /*2d20*/  IMAD R0, R7, 0x400, R27 ;  /* 0x0000040007007824 */ /* 0x000fca00078e021b */
[----:B012-4-:R-:W0:Y:S02]  /*2d30*/  LDS R4, [R0+0x200] ;  /* 0x0002000000047984 */ /* 0x017e240000000800 */
[----:B0-----:R-:W-:-:S13]  /*2d40*/  ISETP.NE.AND P0, PT, R4, RZ, PT ;  /* 0x000000ff0400720c */ /* 0x001fda0003f05270 */
[----:B------:R-:W-:Y:S05]  /*2d50*/  @!P0 BRA `(.L_x_150) ;  /* 0x0000000000148947 */ /* 0x000fea0003800000 */
[----:B---3--:R-:W0:Y:S01]  /*2d60*/  LDC.64 R2, c[0x0][0x380] ;  /* 0x0000e000ff027b82 */ /* 0x008e220000000a00 */
[----:B------:R-:W-:Y:S02]  /*2d70*/  IMAD R7, R7, 0x100, R18 ;  /* 0x0000010007077824 */ /* 0x000fe400078e0212 */
[----:B------:R-:W-:Y:S02]  /*2d80*/  IMAD.MOV.U32 R5, RZ, RZ, RZ ;  /* 0x000000ffff057224 */ /* 0x000fe400078e00ff */
[----:B0-----:R-:W-:-:S05]  /*2d90*/  IMAD.WIDE.U32 R2, R7, 0x8, R2 ;  /* 0x0000000807027825 */ /* 0x001fca00078e0002 */
[----:B------:R0:W-:Y:S02]  /*2da0*/  REDG.E.ADD.64.STRONG.GPU desc[UR18][R2.64+0x400], R4 ;  /* 0x000400040200798e */ /* 0x0001e4000c12e512 */
.L_x_150:
[----:B------:R-:W-:Y:S05]  /*2db0*/  BSYNC.RECONVERGENT B0 ;  /* 0x0000000000007941 */ /* 0x000fea0003800200 */
.L_x_149:
[----:B------:R-:W1:Y:S01]  /*2dc0*/  LDCU.64 UR4, c[0x0][0x390] ;  /* 0x00007200ff0477ac */ /* 0x000e620008000a00 */
[----:B------:R-:W-:-:S04]  /*2dd0*/  UIADD3 UR6, UP1, UPT, UR6, 0x1, URZ ;  /* 0x0000000106067890 */ /* 0x000fc8000ff3e0ff */
[----:B------:R-:W-:Y:S02]  /*2de0*/  UIADD3.X UR7, UPT, UPT, URZ, UR7, URZ, UP1, !UPT ;  /* 0x00000007ff077290 */ /* 0x000fe40008ffe4ff */
[----:B-1----:R-:W-:-:S04]  /*2df0*/  UIADD3 UR10, UP0, UPT, UR4, -0x1, URZ ;  /* 0xffffffff040a7890 */ /* 0x002fc8000ff1e0ff */
[----:B------:R-:W-:-:S04]  /*2e00*/  UIADD3.X UR11, UPT, UPT, UR5, -0x1, URZ, UP0, !UPT ;  /* 0xffffffff050b7890 */ /* 0x000fc800087fe4ff */
[----:B------:R-:W-:-:S04]  /*2e10*/  USHF.R.U64 UR10, UR10, 0x1e, UR11 ;  /* 0x0000001e0a0a7899 */ /* 0x000fc8000800120b */
[----:B------:R-:W-:-:S04]  /*2e20*/  UIADD3 UR10, UP0, UPT, UR10, 0x1, URZ ;  /* 0x000000010a0a7890 */ /* 0x000fc8000ff1e0ff */
[----:B------:R-:W-:Y:S02]  /*2e30*/  ULEA.HI.X UR11, UR11, URZ, URZ, 0x2, UP0 ;  /* 0x000000ff0b0b7291 */ /* 0x000fe400080f14ff */
[----:B------:R-:W-:-:S04]  /*2e40*/  UISETP.LT.U32.AND UP0, UPT, UR10, UR4, UPT ;  /* 0x000000040a00728c */ /* 0x000fc8000bf01070 */
[----:B------:R-:W-:-:S04]  /*2e50*/  UISETP.LT.U32.AND.EX UP0, UPT, UR11, UR5, UPT, UP0 ;  /* 0x000000050b00728c */ /* 0x000fc8000bf01100 */
[----:B------:R-:W-:Y:S02]  /*2e60*/  USEL UR4, UR10, UR4, UP0 ;  /* 0x000000040a047287 */ /* 0x000fe40008000000 */
[----:B------:R-:W-:Y:S02]  /*2e70*/  USEL UR5, UR11, UR5, UP0 ;  /* 0x000000050b057287 */ /* 0x000fe40008000000 */
[----:B------:R-:W-:-:S04]  /*2e80*/  UISETP.NE.U32.AND UP0, UPT, UR6, UR4, UPT ;  /* 0x000000040600728c */ /* 0x000fc8000bf05070 */
[----:B------:R-:W-:Y:S01]  /*2e90*/  UISETP.NE.AND.EX UP0, UPT, UR7, UR5, UPT, UP0 ;  /* 0x000000050700728c */ /* 0x000fe2000bf05300 */
[----:B------:R-:W-:Y:S08]  /*2ea0*/  BAR.SYNC.DEFER_BLOCKING 0x0 ;  /* 0x0000000000007b1d */ /* 0x000ff00000010000 */
[----:B------:R-:W-:Y:S05]  /*2eb0*/  BRA.U UP0, `(.L_x_217) ;  /* 0xffffffd100dc7547 */ /* 0x000fea000b83ffff */
[----:B------:R-:W-:Y:S05]  /*2ec0*/  EXIT ;  /* 0x000000000000794d */ /* 0x000fea0003800000 */
.L_x_218:
        /* <DEDUP_REMOVED lines=11> */
.L_x_264:


//--------------------- .text._ZN3cub18CUB_300001_SM_10006detail10radix_sort31DeviceRadixSortSingleTileKernelINS1_5radix10policy_hubIjNS0_8NullTypeEyE10Policy1000ELNS0_9SortOrderE0EjS6_yNS1_21identity_decomposer_tEEEvPKT1_PSB_PKT2_PSF_T3_iiT4_ --------------------------
	.section	.text._ZN3cub18CUB_300001_SM_10006detail10radix_sort31DeviceRadixSortSingleTileKernelINS1_5radix10policy_hubIjNS0_8NullTypeEyE10Policy1000ELNS0_9SortOrderE0EjS6_yNS1_21identity_decomposer_tEEEvPKT1_PSB_PKT2_PSF_T3_iiT4_,"ax",@progbits
	.align	128
        .global         _ZN3cub18CUB_300001_SM_10006detail10radix_sort31DeviceRadixSortSingleTileKernelINS1_5radix10policy_hubIjNS0_8NullTypeEyE10Policy1000ELNS0_9SortOrderE0EjS6_yNS1_21identity_decomposer_tEEEvPKT1_PSB_PKT2_PSF_T3_iiT4_
        .type           _ZN3cub18CUB_300001_SM_10006detail10radix_sort31DeviceRadixSortSingleTileKernelINS1_5radix10policy_hubIjNS0_8NullTypeEyE10Policy1000ELNS0_9SortOrderE0EjS6_yNS1_21identity_decomposer_tEEEvPKT1_PSB_PKT2_PSF_T3_iiT4_,@function
        .size           _ZN3cub18CUB_300001_SM_10006detail10radix_sort31DeviceRadixSortSingleTileKernelINS1_5radix10policy_hubIjNS0_8NullTypeEyE10Policy1000ELNS0_9SortOrderE0EjS6_yNS1_21identity_decomposer_tEEEvPKT1_PSB_PKT2_PSF_T3_iiT4_,(.L_x_265 - _ZN3cub18CUB_300001_SM_10006detail10radix_sort31DeviceRadixSortSingleTileKernelINS1_5radix10policy_hubIjNS0_8NullTypeEyE10Policy1000ELNS0_9SortOrderE0EjS6_yNS1_21identity_decomposer_tEEEvPKT1_PSB_PKT2_PSF_T3_iiT4_)
        .other          _ZN3cub18CUB_300001_SM_10006detail10radix_sort31DeviceRadixSortSingleTileKernelINS1_5radix10policy_hubIjNS0_8NullTypeEyE10Policy1000ELNS0_9SortOrderE0EjS6_yNS1_21identity_decomposer_tEEEvPKT1_PSB_PKT2_PSF_T3_iiT4_,@"STO_CUDA_ENTRY STV_DEFAULT"
_ZN3cub18CUB_300001_SM_10006detail10radix_sort31DeviceRadixSortSingleTileKernelINS1_5radix10policy_hubIjNS0_8NullTypeEyE10Policy1000ELNS0_9SortOrderE0EjS6_yNS1_21identity_decomposer_tEEEvPKT1_PSB_PKT2_PSF_T3_iiT4_:
.text._ZN3cub18CUB_300001_SM_10006detail10radix_sort31DeviceRadixSortSingleTileKernelINS1_5radix10policy_hubIjNS0_8NullTypeEyE10Policy1000ELNS0_9SortOrderE0EjS6_yNS1_21identity_decomposer_tEEEvPKT1_PSB_PKT2_PSF_T3_iiT4_:
[----:B------:R-:W-:Y:S01]  /*0000*/  LDC R1, c[0x0][0x37c] ;  /* 0x0000df00ff017b82 */ /* 0x000fe20000000800 */
[----:B------:R-:W0:Y:S01]  /*0010*/  S2R R0, SR_TID.X ;  /* 0x0000000000007919 */ /* 0x000e220000002100 */
[----:B------:R-:W1:Y:S06]  /*0020*/  LDCU UR4, c[0x0][0x3a0] ;  /* 0x00007400ff0477ac */ /* 0x000e6c0008000800 */
[----:B------:R-:W2:Y:S01]  /*0030*/  LDC.64 R4, c[0x0][0x380] ;  /* 0x0000e000ff047b82 */ /* 0x000ea20000000a00 */
[----:B------:R-:W-:Y:S01]  /*0040*/  IMAD.MOV.U32 R12, RZ, RZ, -0x1 ;  /* 0xffffffffff0c7424 */ /* 0x000fe200078e00ff */
[----:B------:R-:W3:Y:S01]  /*0050*/  LDCU.64 UR10, c[0x0][0x358] ;  /* 0x00006b00ff0a77ac */ /* 0x000ee20008000a00 */
[----:B------:R-:W-:-:S02]  /*0060*/  IMAD.MOV.U32 R13, RZ, RZ, -0x1 ;  /* 0xffffffffff0d7424 */ /* 0x000fc400078e00ff */
[----:B------:R-:W-:Y:S02]  /*0070*/  IMAD.MOV.U32 R15, RZ, RZ, -0x1 ;  /* 0xffffffffff0f7424 */ /* 0x000fe400078e00ff */
[----:B------:R-:W-:Y:S02]  /*0080*/  IMAD.MOV.U32 R14, RZ, RZ, -0x1 ;  /* 0xffffffffff0e7424 */ /* 0x000fe400078e00ff */
[----:B------:R-:W-:Y:S02]  /*0090*/  IMAD.MOV.U32 R16, RZ, RZ, -0x1 ;  /* 0xffffffffff107424 */ /* 0x000fe400078e00ff */
[----:B------:R-:W-:Y:S02]  /*00a0*/  IMAD.MOV.U32 R17, RZ, RZ, -0x1 ;  /* 0xffffffffff117424 */ /* 0x000fe400078e00ff */
[----:B------:R-:W-:Y:S02]  /*00b0*/  IMAD.MOV.U32 R18, RZ, RZ, -0x1 ;  /* 0xffffffffff127424 */ /* 0x000fe400078e00ff */
[----:B------:R-:W-:-:S02]  /*00c0*/  IMAD.MOV.U32 R19, RZ, RZ, -0x1 ;  /* 0xffffffffff137424 */ /* 0x000fc400078e00ff */
[----:B------:R-:W-:Y:S02]  /*00d0*/  IMAD.MOV.U32 R20, RZ, RZ, -0x1 ;  /* 0xffffffffff147424 */ /* 0x000fe400078e00ff */
[----:B------:R-:W-:Y:S01]  /*00e0*/  IMAD.MOV.U32 R21, RZ, RZ, -0x1 ;  /* 0xffffffffff157424 */ /* 0x000fe200078e00ff */
[----:B------:R-:W4:Y:S01]  /*00f0*/  S2UR UR5, SR_CgaCtaId ;  /* 0x00000000000579c3 */ /* 0x000f220000008800 */
[----:B------:R-:W-:Y:S02]  /*0100*/  IMAD.MOV.U32 R22, RZ, RZ, -0x1 ;  /* 0xffffffffff167424 */ /* 0x000fe400078e00ff */
[----:B------:R-:W-:Y:S02]  /*0110*/  IMAD.MOV.U32 R23, RZ, RZ, -0x1 ;  /* 0xffffffffff177424 */ /* 0x000fe400078e00ff */
[----:B------:R-:W-:Y:S02]  /*0120*/  IMAD.MOV.U32 R24, RZ, RZ, -0x1 ;  /* 0xffffffffff187424 */ /* 0x000fe400078e00ff */
[----:B------:R-:W-:-:S02]  /*0130*/  IMAD.MOV.U32 R25, RZ, RZ, -0x1 ;  /* 0xffffffffff197424 */ /* 0x000fc400078e00ff */
[----:B------:R-:W-:Y:S02]  /*0140*/  IMAD.MOV.U32 R26, RZ, RZ, -0x1 ;  /* 0xffffffffff1a7424 */ /* 0x000fe400078e00ff */
[----:B------:R-:W-:Y:S02]  /*0150*/  IMAD.MOV.U32 R27, RZ, RZ, -0x1 ;  /* 0xffffffffff1b7424 */ /* 0x000fe400078e00ff */
[----:B------:R-:W-:Y:S01]  /*0160*/  IMAD.MOV.U32 R28, RZ, RZ, -0x1 ;  /* 0xffffffffff1c7424 */ /* 0x000fe200078e00ff */
[----:B------:R-:W4:Y:S01]  /*0170*/  S2R R29, SR_LANEID ;  /* 0x00000000001d7919 */ /* 0x000f220000000000 */
[----:B0-----:R-:W-:Y:S01]  /*0180*/  IMAD R7, R0, 0x13, RZ ;  /* 0x0000001300077824 */ /* 0x001fe200078e02ff */
[----:B------:R-:W0:Y:S03]  /*0190*/  LDCU.64 UR6, c[0x0][0x3a8] ;  /* 0x00007500ff0677ac */ /* 0x000e260008000a00 */
[C---:B------:R-:W-:Y:S01]  /*01a0*/  VIADD R2, R7.reuse, 0x1 ;  /* 0x0000000107027836 */ /* 0x040fe20000000000 */
[C---:B-1----:R-:W-:Y:S01]  /*01b0*/  ISETP.GE.AND P1, PT, R7.reuse, UR4, PT ;  /* 0x0000000407007c0c */ /* 0x042fe2000bf26270 */
[C---:B------:R-:W-:Y:S01]  /*01c0*/  VIADD R3, R7.reuse, 0x2 ;  /* 0x0000000207037836 */ /* 0x040fe20000000000 */
[----:B------:R-:W1:Y:S01]  /*01d0*/  LDCU UR9, c[0x0][0x3ac] ;  /* 0x00007580ff0977ac */ /* 0x000e620008000800 */
[C---:B------:R-:W-:Y:S01]  /*01e0*/  VIADD R6, R7.reuse, 0x5 ;  /* 0x0000000507067836 */ /* 0x040fe20000000000 */
[----:B------:R-:W-:Y:S01]  /*01f0*/  ISETP.GE.AND P2, PT, R2, UR4, PT ;  /* 0x0000000402007c0c */ /* 0x000fe2000bf46270 */
[----:B------:R-:W-:Y:S01]  /*0200*/  VIADD R2, R7, 0x3 ;  /* 0x0000000307027836 */ /* 0x000fe20000000000 */
[----:B------:R-:W-:Y:S01]  /*0210*/  ISETP.GE.AND P3, PT, R3, UR4, PT ;  /* 0x0000000403007c0c */ /* 0x000fe2000bf66270 */
[----:B--2---:R-:W-:Y:S01]  /*0220*/  IMAD.WIDE.U32 R4, R7, 0x4, R4 ;  /* 0x0000000407047825 */ /* 0x004fe200078e0004 */
[----:B------:R-:W-:-:S02]  /*0230*/  ISETP.GE.AND P6, PT, R6, UR4, PT ;  /* 0x0000000406007c0c */ /* 0x000fc4000bfc6270 */
[----:B------:R-:W-:Y:S01]  /*0240*/  ISETP.GE.AND P4, PT, R2, UR4, PT ;  /* 0x0000000402007c0c */ /* 0x000fe2000bf86270 */
[----:B------:R-:W-:Y:S02]  /*0250*/  IMAD.MOV.U32 R2, RZ, RZ, -0x1 ;  /* 0xffffffffff027424 */ /* 0x000fe400078e00ff */
[C---:B------:R-:W-:Y:S02]  /*0260*/  VIADD R6, R7.reuse, 0x7 ;  /* 0x0000000707067836 */ /* 0x040fe40000000000 */
[C---:B------:R-:W-:Y:S02]  /*0270*/  VIADD R3, R7.reuse, 0x4 ;  /* 0x0000000407037836 */ /* 0x040fe40000000000 */
[----:B---3--:R2:W5:Y:S01]  /*0280*/  @!P1 LDG.E R2, desc[UR10][R4.64] ;  /* 0x0000000a04029981 */ /* 0x008562000c1e1900 */
[----:B------:R-:W-:Y:S01]  /*0290*/  ISETP.GE.AND P1, PT, R6, UR4, PT ;  /* 0x0000000406007c0c */ /* 0x000fe2000bf26270 */
[----:B------:R-:W-:Y:S01]  /*02a0*/  VIADD R6, R7, 0x9 ;  /* 0x0000000907067836 */ /* 0x000fe20000000000 */
[----:B------:R-:W-:Y:S01]  /*02b0*/  ISETP.GE.AND P5, PT, R3, UR4, PT ;  /* 0x0000000403007c0c */ /* 0x000fe2000bfa6270 */
[C---:B------:R-:W-:Y:S01]  /*02c0*/  VIADD R8, R7.reuse, 0x6 ;  /* 0x0000000607087836 */ /* 0x040fe20000000000 */
[----:B------:R2:W5:Y:S01]  /*02d0*/  @!P3 LDG.E R12, desc[UR10][R4.64+0x8] ;  /* 0x0000080a040cb981 */ /* 0x000562000c1e1900 */
[----:B------:R-:W-:Y:S01]  /*02e0*/  IMAD.MOV.U32 R3, RZ, RZ, -0x1 ;  /* 0xffffffffff037424 */ /* 0x000fe200078e00ff */
[----:B------:R-:W-:Y:S01]  /*02f0*/  ISETP.GE.AND P3, PT, R6, UR4, PT ;  /* 0x0000000406007c0c */ /* 0x000fe2000bf66270 */
[C---:B------:R-:W-:Y:S01]  /*0300*/  VIADD R6, R7.reuse, 0xa ;  /* 0x0000000a07067836 */ /* 0x040fe20000000000 */
[----:B------:R-:W-:Y:S01]  /*0310*/  ISETP.GE.AND P0, PT, R8, UR4, PT ;  /* 0x0000000408007c0c */ /* 0x000fe2000bf06270 */
[C---:B------:R-:W-:Y:S01]  /*0320*/  VIADD R8, R7.reuse, 0x8 ;  /* 0x0000000807087836 */ /* 0x040fe20000000000 */
[----:B------:R2:W5:Y:S02]  /*0330*/  @!P4 LDG.E R13, desc[UR10][R4.64+0xc] ;  /* 0x00000c0a040dc981 */ /* 0x000564000c1e1900 */
[----:B------:R-:W-:Y:S01]  /*0340*/  ISETP.GE.AND P4, PT, R6, UR4, PT ;  /* 0x0000000406007c0c */ /* 0x000fe2000bf86270 */
[C---:B------:R-:W-:Y:S01]  /*0350*/  VIADD R6, R7.reuse, 0xc ;  /* 0x0000000c07067836 */ /* 0x040fe20000000000 */
[----:B------:R2:W5:Y:S01]  /*0360*/  @!P2 LDG.E R3, desc[UR10][R4.64+0x4] ;  /* 0x0000040a0403a981 */ /* 0x000562000c1e1900 */
[----:B------:R-:W-:Y:S01]  /*0370*/  ISETP.GE.AND P2, PT, R8, UR4, PT ;  /* 0x0000000408007c0c */ /* 0x000fe2000bf46270 */
[----:B------:R-:W-:-:S02]  /*0380*/  VIADD R8, R7, 0xb ;  /* 0x0000000b07087836 */ /* 0x000fc40000000000 */
[----:B------:R2:W5:Y:S01]  /*0390*/  @!P6 LDG.E R15, desc[UR10][R4.64+0x14] ;  /* 0x0000140a040fe981 */ /* 0x000562000c1e1900 */
[----:B------:R-:W-:Y:S01]  /*03a0*/  ISETP.GE.AND P6, PT, R6, UR4, PT ;  /* 0x0000000406007c0c */ /* 0x000fe2000bfc6270 */
[C---:B------:R-:W-:Y:S02]  /*03b0*/  VIADD R6, R7.reuse, 0xd ;  /* 0x0000000d07067836 */ /* 0x040fe40000000000 */
[----:B------:R2:W5:Y:S01]  /*03c0*/  @!P5 LDG.E R14, desc[UR10][R4.64+0x10] ;  /* 0x0000100a040ed981 */ /* 0x000562000c1e1900 */
[----:B------:R-:W-:Y:S01]  /*03d0*/  ISETP.GE.AND P5, PT, R8, UR4, PT ;  /* 0x0000000408007c0c */ /* 0x000fe2000bfa6270 */
[C---:B------:R-:W-:Y:S02]  /*03e0*/  VIADD R8, R7.reuse, 0xe ;  /* 0x0000000e07087836 */ /* 0x040fe40000000000 */
        /* <DEDUP_REMOVED lines=9> */
[----:B------:R-:W-:Y:S01]  /*0480*/  VIADD R7, R7, 0x12 ;  /* 0x0000001207077836 */ /* 0x000fe20000000000 */
[----:B------:R2:W5:Y:S02]  /*0490*/  @!P3 LDG.E R19, desc[UR10][R4.64+0x24] ;  /* 0x0000240a0413b981 */ /* 0x000564000c1e1900 */
[----:B------:R-:W-:-:S02]  /*04a0*/  ISETP.GE.AND P3, PT, R6, UR4, PT ;  /* 0x0000000406007c0c */ /* 0x000fc4000bf66270 */
[----:B------:R2:W5:Y:S01]  /*04b0*/  @!P4 LDG.E R20, desc[UR10][R4.64+0x28] ;  /* 0x0000280a0414c981 */ /* 0x000562000c1e1900 */
[----:B------:R-:W-:-:S03]  /*04c0*/  ISETP.GE.AND P4, PT, R8, UR4, PT ;  /* 0x0000000408007c0c */ /* 0x000fc6000bf86270 */
[----:B------:R2:W5:Y:S01]  /*04d0*/  @!P5 LDG.E R21, desc[UR10][R4.64+0x2c] ;  /* 0x00002c0a0415d981 */ /* 0x000562000c1e1900 */
[----:B------:R-:W-:-:S03]  /*04e0*/  ISETP.GE.AND P5, PT, R7, UR4, PT ;  /* 0x0000000407007c0c */ /* 0x000fc6000bfa6270 */
[----:B------:R2:W5:Y:S04]  /*04f0*/  @!P6 LDG.E R22, desc[UR10][R4.64+0x30] ;  /* 0x0000300a0416e981 */ /* 0x000568000c1e1900 */
[----:B------:R2:W5:Y:S04]  /*0500*/  @!P0 LDG.E R23, desc[UR10][R4.64+0x34] ;  /* 0x0000340a04178981 */ /* 0x000568000c1e1900 */
[----:B------:R2:W5:Y:S04]  /*0510*/  @!P1 LDG.E R24, desc[UR10][R4.64+0x38] ;  /* 0x0000380a04189981 */ /* 0x000568000c1e1900 */
[----:B------:R2:W5:Y:S04]  /*0520*/  @!P2 LDG.E R25, desc[UR10][R4.64+0x3c] ;  /* 0x00003c0a0419a981 */ /* 0x000568000c1e1900 */
[----:B------:R2:W5:Y:S04]  /*0530*/  @!P3 LDG.E R26, desc[UR10][R4.64+0x40] ;  /* 0x0000400a041ab981 */ /* 0x000568000c1e1900 */
[----:B------:R2:W5:Y:S04]  /*0540*/  @!P4 LDG.E R27, desc[UR10][R4.64+0x44] ;  /* 0x0000440a041bc981 */ /* 0x000568000c1e1900 */
[----:B------:R2:W5:Y:S01]  /*0550*/  @!P5 LDG.E R28, desc[UR10][R4.64+0x48] ;  /* 0x0000480a041cd981 */ /* 0x000562000c1e1900 */
[----:B------:R-:W-:-:S02]  /*0560*/  UMOV UR4, 0x400 ;  /* 0x0000040000047882 */ /* 0x000fc40000000000 */
[----:B----4-:R-:W-:Y:S01]  /*0570*/  ULEA UR4, UR5, UR4, 0x18 ;  /* 0x0000000405047291 */ /* 0x010fe2000f8ec0ff */
[----:B------:R-:W-:-:S05]  /*0580*/  SHF.R.U32.HI R105, RZ, 0x5, R0 ;  /* 0x00000005ff697819 */ /* 0x000fca0000011600 */
[----:B------:R-:W-:-:S05]  /*0590*/  LEA R31, R0, UR4, 0x2 ;  /* 0x00000004001f7c11 */ /* 0x000fca000f8e10ff */
[----:B------:R-:W-:Y:S01]  /*05a0*/  IMAD R33, R0, 0x80, R31 ;  /* 0x0000008000217824 */ /* 0x000fe200078e021f */
[----:B------:R-:W-:-:S03]  /*05b0*/  LEA R30, R105, UR4, 0x2 ;  /* 0x00000004691e7c11 */ /* 0x000fc6000f8e10ff */
[----:B------:R-:W-:Y:S01]  /*05c0*/  IMAD R35, R0, -0x38, R33 ;  /* 0xffffffc800237824 */ /* 0x000fe200078e0221 */
[----:B0-----:R-:W-:Y:S02]  /*05d0*/  UIADD3 UR8, UPT, UPT, UR6, 0x6, URZ ;  /* 0x0000000606087890 */ /* 0x001fe4000fffe0ff */
[----:B------:R-:W-:Y:S01]  /*05e0*/  UIADD3 UR5, UPT, UPT, -UR6, UR7, URZ ;  /* 0x0000000706057290 */ /* 0x000fe2000fffe1ff */
[----:B-12---:R-:W-:Y:S11]  /*05f0*/  BAR.SYNC.DEFER_BLOCKING 0x0 ;  /* 0x0000000000007b1d */ /* 0x006ff60000010000 */
.L_x_220:
[----:B------:R-:W-:Y:S01]  /*0600*/  UISETP.LT.AND UP0, UPT, UR5, 0x6, UPT ;  /* 0x000000060500788c */ /* 0x000fe2000bf01270 */
[----:B------:R-:W-:Y:S01]  /*0610*/  STS [R31], RZ ;  /* 0x000000ff1f007388 */ /* 0x000fe20000000800 */
[----:B------:R-:W-:Y:S01]  /*0620*/  UIADD3 UR6, UPT, UPT, UR8, -0x6, URZ ;  /* 0xfffffffa08067890 */ /* 0x000fe2000fffe0ff */
[----:B------:R-:W-:Y:S01]  /*0630*/  ISETP.NE.AND P1, PT, R29, 0x1f, PT ;  /* 0x0000001f1d00780c */ /* 0x000fe20003f25270 */
[----:B------:R-:W-:Y:S01]  /*0640*/  USEL UR4, UR5, 0x6, UP0 ;  /* 0x0000000605047887 */ /* 0x000fe20008000000 */
[----:B------:R-:W-:Y:S01]  /*0650*/  STS [R31+0x400], RZ ;  /* 0x000400ff1f007388 */ /* 0x000fe20000000800 */
[C---:B------:R-:W-:Y:S01]  /*0660*/  ISETP.NE.AND P2, PT, R105.reuse, 0x6, PT ;  /* 0x000000066900780c */ /* 0x040fe20003f45270 */
[----:B------:R-:W-:Y:S01]  /*0670*/  UISETP.GE.AND UP0, UPT, UR8, UR9, UPT ;  /* 0x000000090800728c */ /* 0x000fe2000bf06270 */
[----:B0----5:R-:W-:Y:S01]  /*0680*/  SHF.R.U32.HI R4, RZ, UR6, R2 ;  /* 0x00000006ff047c19 */ /* 0x021fe20008011602 */
[----:B------:R-:W-:Y:S01]  /*0690*/  UBMSK UR4, URZ, UR4 ;  /* 0x00000004ff04729b */ /* 0x000fe20008000000 */
[----:B------:R-:W-:Y:S01]  /*06a0*/  STS [R31+0x800], RZ ;  /* 0x000800ff1f007388 */ /* 0x000fe20000000800 */
[----:B------:R-:W-:-:S03]  /*06b0*/  ISETP.NE.AND P3, PT, R105, 0x7, PT ;  /* 0x000000076900780c */ /* 0x000fc60003f65270 */
[----:B------:R-:W-:Y:S01]  /*06c0*/  STS [R31+0xc00], RZ ;  /* 0x000c00ff1f007388 */ /* 0x000fe20000000800 */
[----:B------:R-:W-:-:S03]  /*06d0*/  LOP3.LUT R4, R4, UR4, RZ, 0xc0, !PT ;  /* 0x0000000404047c12 */ /* 0x000fc6000f8ec0ff */
[----:B------:R-:W-:Y:S02]  /*06e0*/  STS [R31+0x1000], RZ ;  /* 0x001000ff1f007388 */ /* 0x000fe40000000800 */
[----:B------:R-:W-:Y:S01]  /*06f0*/  IMAD.SHL.U32 R5, R4, 0x400, RZ ;  /* 0x0000040004057824 */ /* 0x000fe200078e00ff */
[----:B------:R-:W-:Y:S01]  /*0700*/  SHF.R.U32.HI R4, RZ, 0x4, R4 ;  /* 0x00000004ff047819 */ /* 0x000fe20000011604 */
[----:B------:R-:W-:Y:S03]  /*0710*/  STS [R31+0x1400], RZ ;  /* 0x001400ff1f007388 */ /* 0x000fe60000000800 */
[----:B------:R-:W-:Y:S01]  /*0720*/  LOP3.LUT R34, R5, 0x7c00, RZ, 0xc0, !PT ;  /* 0x00007c0005227812 */ /* 0x000fe200078ec0ff */
[----:B------:R-:W-:Y:S01]  /*0730*/  STS [R31+0x1800], RZ ;  /* 0x001800ff1f007388 */ /* 0x000fe20000000800 */
[----:B------:R-:W-:-:S03]  /*0740*/  LOP3.LUT R4, R4, 0xffffffe, RZ, 0xc0, !PT ;  /* 0x0ffffffe04047812 */ /* 0x000fc600078ec0ff */
[----:B------:R-:W-:Y:S01]  /*0750*/  STS [R31+0x1c00], RZ ;  /* 0x001c00ff1f007388 */ /* 0x000fe20000000800 */
[----:B------:R-:W-:Y:S02]  /*0760*/  IADD3 R34, PT, PT, R4, R31, R34 ;  /* 0x0000001f04227210 */ /* 0x000fe40007ffe022 */
[----:B------:R-:W-:Y:S01]  /*0770*/  SHF.R.U32.HI R4, RZ, UR6, R3 ;  /* 0x00000006ff047c19 */ /* 0x000fe20008011603 */
[----:B------:R-:W-:Y:S03]  /*0780*/  STS [R31+0x2000], RZ ;  /* 0x002000ff1f007388 */ /* 0x000fe60000000800 */
[----:B------:R-:W-:Y:S01]  /*0790*/  LOP3.LUT R4, R4, UR4, RZ, 0xc0, !PT ;  /* 0x0000000404047c12 */ /* 0x000fe2000f8ec0ff */
[----:B------:R-:W-:Y:S04]  /*07a0*/  STS [R31+0x2400], RZ ;  /* 0x002400ff1f007388 */ /* 0x000fe80000000800 */
[----:B------:R-:W-:Y:S01]  /*07b0*/  STS [R31+0x2800], RZ ;  /* 0x002800ff1f007388 */ /* 0x000fe20000000800 */
[----:B------:R-:W-:Y:S01]  /*07c0*/  IMAD.SHL.U32 R5, R4, 0x400, RZ ;  /* 0x0000040004057824 */ /* 0x000fe200078e00ff */
[----:B------:R-:W-:-:S02]  /*07d0*/  SHF.R.U32.HI R4, RZ, 0x4, R4 ;  /* 0x00000004ff047819 */ /* 0x000fc40000011604 */
[----:B------:R-:W-:Y:S02]  /*07e0*/  STS [R31+0x2c00], RZ ;  /* 0x002c00ff1f007388 */ /* 0x000fe40000000800 */
[----:B------:R-:W-:Y:S02]  /*07f0*/  LOP3.LUT R36, R5, 0x7c00, RZ, 0xc0, !PT ;  /* 0x00007c0005247812 */ /* 0x000fe400078ec0ff */
        /* <DEDUP_REMOVED lines=32> */
[----:B------:R-:W0:Y:S02]  /*0a00*/  LDS.U16 R32, [R34] ;  /* 0x0000000022207984 */ /* 0x000e240000000400 */
[----:B0-----:R-:W-:-:S05]  /*0a10*/  VIADD R5, R32, 0x1 ;  /* 0x0000000120057836 */ /* 0x001fca0000000000 */
[----:B------:R0:W-:Y:S04]  /*0a20*/  STS.U16 [R34], R5 ;  /* 0x0000000522007388 */ /* 0x0001e80000000400 */
[----:B------:R-:W1:Y:S01]  /*0a30*/  LDS.U16 R38, [R36] ;  /* 0x0000000024267984 */ /* 0x000e620000000400 */
[----:B0-----:R-:W-:Y:S01]  /*0a40*/  IMAD.SHL.U32 R5, R4, 0x400, RZ ;  /* 0x0000040004057824 */ /* 0x001fe200078e00ff */
[----:B------:R-:W-:-:S04]  /*0a50*/  SHF.R.U32.HI R4, RZ, 0x4, R4 ;  /* 0x00000004ff047819 */ /* 0x000fc80000011604 */
[----:B------:R-:W-:Y:S02]  /*0a60*/  LOP3.LUT R6, R5, 0x7c00, RZ, 0xc0, !PT ;  /* 0x00007c0005067812 */ /* 0x000fe400078ec0ff */
[----:B------:R-:W-:Y:S02]  /*0a70*/  LOP3.LUT R41, R4, 0xffffffe, RZ, 0xc0, !PT ;  /* 0x0ffffffe04297812 */ /* 0x000fe400078ec0ff */
[----:B------:R-:W-:Y:S02]  /*0a80*/  SHF.R.U32.HI R5, RZ, UR6, R14 ;  /* 0x00000006ff057c19 */ /* 0x000fe4000801160e */
[----:B------:R-:W-:Y:S02]  /*0a90*/  IADD3 R41, PT, PT, R41, R31, R6 ;  /* 0x0000001f29297210 */ /* 0x000fe40007ffe006 */
[----:B------:R-:W-:-:S05]  /*0aa0*/  LOP3.LUT R5, R5, UR4, RZ, 0xc0, !PT ;  /* 0x0000000405057c12 */ /* 0x000fca000f8ec0ff */
[----:B------:R-:W-:Y:S01]  /*0ab0*/  IMAD.SHL.U32 R6, R5, 0x400, RZ ;  /* 0x0000040005067824 */ /* 0x000fe200078e00ff */
[----:B------:R-:W-:-:S04]  /*0ac0*/  SHF.R.U32.HI R5, RZ, 0x4, R5 ;  /* 0x00000004ff057819 */ /* 0x000fc80000011605 */
[----:B------:R-:W-:Y:S02]  /*0ad0*/  LOP3.LUT R8, R6, 0x7c00, RZ, 0xc0, !PT ;  /* 0x00007c0006087812 */ /* 0x000fe400078ec0ff */
[----:B------:R-:W-:-:S04]  /*0ae0*/  LOP3.LUT R5, R5, 0xffffffe, RZ, 0xc0, !PT ;  /* 0x0ffffffe05057812 */ /* 0x000fc800078ec0ff */
[----:B------:R-:W-:Y:S01]  /*0af0*/  IADD3 R43, PT, PT, R5, R31, R8 ;  /* 0x0000001f052b7210 */ /* 0x000fe20007ffe008 */
[----:B-1----:R-:W-:-:S05]  /*0b00*/  VIADD R7, R38, 0x1 ;  /* 0x0000000126077836 */ /* 0x002fca0000000000 */
[----:B------:R-:W-:Y:S04]  /*0b10*/  STS.U16 [R36], R7 ;  /* 0x0000000724007388 */ /* 0x000fe80000000400 */
[----:B------:R-:W0:Y:S02]  /*0b20*/  LDS.U16 R40, [R39] ;  /* 0x0000000027287984 */ /* 0x000e240000000400 */
[----:B0-----:R-:W-:-:S05]  /*0b30*/  VIADD R4, R40, 0x1 ;  /* 0x0000000128047836 */ /* 0x001fca0000000000 */
[----:B------:R0:W-:Y:S04]  /*0b40*/  STS.U16 [R39], R4 ;  /* 0x0000000427007388 */ /* 0x0001e80000000400 */
[----:B------:R-:W1:Y:S01]  /*0b50*/  LDS.U16 R42, [R41] ;  /* 0x00000000292a7984 */ /* 0x000e620000000400 */
[----:B0-----:R-:W-:-:S04]  /*0b60*/  SHF.R.U32.HI R4, RZ, UR6, R15 ;  /* 0x00000006ff047c19 */ /* 0x001fc8000801160f */
[----:B------:R-:W-:-:S05]  /*0b70*/  LOP3.LUT R4, R4, UR4, RZ, 0xc0, !PT ;  /* 0x0000000404047c12 */ /* 0x000fca000f8ec0ff */
[----:B------:R-:W-:Y:S01]  /*0b80*/  IMAD.SHL.U32 R5, R4, 0x400, RZ ;  /* 0x0000040004057824 */ /* 0x000fe200078e00ff */
[----:B------:R-:W-:-:S04]  /*0b90*/  SHF.R.U32.HI R4, RZ, 0x4, R4 ;  /* 0x00000004ff047819 */ /* 0x000fc80000011604 */
[----:B------:R-:W-:Y:S02]  /*0ba0*/  LOP3.LUT R8, R5, 0x7c00, RZ, 0xc0, !PT ;  /* 0x00007c0005087812 */ /* 0x000fe400078ec0ff */
[----:B------:R-:W-:Y:S02]  /*0bb0*/  LOP3.LUT R45, R4, 0xffffffe, RZ, 0xc0, !PT ;  /* 0x0ffffffe042d7812 */ /* 0x000fe400078ec0ff */
[----:B------:R-:W-:Y:S02]  /*0bc0*/  SHF.R.U32.HI R5, RZ, UR6, R16 ;  /* 0x00000006ff057c19 */ /* 0x000fe40008011610 */
[----:B------:R-:W-:Y:S02]  /*0bd0*/  IADD3 R45, PT, PT, R45, R31, R8 ;  /* 0x0000001f2d2d7210 */ /* 0x000fe40007ffe008 */
[----:B------:R-:W-:Y:S01]  /*0be0*/  LOP3.LUT R5, R5, UR4, RZ, 0xc0, !PT ;  /* 0x0000000405057c12 */ /* 0x000fe2000f8ec0ff */
[----:B-1----:R-:W-:-:S05]  /*0bf0*/  VIADD R6, R42, 0x1 ;  /* 0x000000012a067836 */ /* 0x002fca0000000000 */
[----:B------:R0:W-:Y:S04]  /*0c00*/  STS.U16 [R41], R6 ;  /* 0x0000000629007388 */ /* 0x0001e80000000400 */
[----:B------:R-:W1:Y:S01]  /*0c10*/  LDS.U16 R44, [R43] ;  /* 0x000000002b2c7984 */ /* 0x000e620000000400 */
[----:B0-----:R-:W-:Y:S01]  /*0c20*/  IMAD.SHL.U32 R6, R5, 0x400, RZ ;  /* 0x0000040005067824 */ /* 0x001fe200078e00ff */
[----:B------:R-:W-:-:S04]  /*0c30*/  SHF.R.U32.HI R5, RZ, 0x4, R5 ;  /* 0x00000004ff057819 */ /* 0x000fc80000011605 */
[----:B------:R-:W-:Y:S02]  /*0c40*/  LOP3.LUT R8, R6, 0x7c00, RZ, 0xc0, !PT ;  /* 0x00007c0006087812 */ /* 0x000fe400078ec0ff */
[----:B------:R-:W-:-:S04]  /*0c50*/  LOP3.LUT R5, R5, 0xffffffe, RZ, 0xc0, !PT ;  /* 0x0ffffffe05057812 */ /* 0x000fc800078ec0ff */
[----:B------:R-:W-:Y:S01]  /*0c60*/  IADD3 R47, PT, PT, R5, R31, R8 ;  /* 0x0000001f052f7210 */ /* 0x000fe20007ffe008 */
[----:B-1----:R-:W-:-:S05]  /*0c70*/  VIADD R4, R44, 0x1 ;  /* 0x000000012c047836 */ /* 0x002fca0000000000 */
        /* <DEDUP_REMOVED lines=108> */
[----:B------:R-:W-:Y:S01]  /*1340*/  SHF.R.U32.HI R5, RZ, UR6, R28 ;  /* 0x00000006ff057c19 */ /* 0x000fe2000801161c */
[----:B------:R-:W0:Y:S01]  /*1350*/  S2UR UR6, SR_CgaCtaId ;  /* 0x00000000000679c3 */ /* 0x000e220000008800 */
[----:B------:R-:W-:Y:S02]  /*1360*/  IADD3 R69, PT, PT, R69, R31, R8 ;  /* 0x0000001f45457210 */ /* 0x000fe40007ffe008 */
[----:B------:R-:W-:Y:S01]  /*1370*/  LOP3.LUT R5, R5, UR4, RZ, 0xc0, !PT ;  /* 0x0000000405057c12 */ /* 0x000fe2000f8ec0ff */
[----:B------:R-:W-:Y:S01]  /*1380*/  UMOV UR4, 0x400 ;  /* 0x0000040000047882 */ /* 0x000fe20000000000 */
[----:B-1----:R-:W-:-:S05]  /*1390*/  VIADD R6, R66, 0x1 ;  /* 0x0000000142067836 */ /* 0x002fca0000000000 */
[----:B------:R1:W-:Y:S04]  /*13a0*/  STS.U16 [R65], R6 ;  /* 0x0000000641007388 */ /* 0x0003e80000000400 */
[----:B------:R-:W2:Y:S01]  /*13b0*/  LDS.U16 R68, [R67] ;  /* 0x0000000043447984 */ /* 0x000ea20000000400 */
[----:B0-----:R-:W-:Y:S01]  /*13c0*/  ULEA UR4, UR6, UR4, 0x18 ;  /* 0x0000000406047291 */ /* 0x001fe2000f8ec0ff */
[----:B-1----:R-:W-:Y:S01]  /*13d0*/  IMAD.SHL.U32 R6, R5, 0x400, RZ ;  /* 0x0000040005067824 */ /* 0x002fe200078e00ff */
[----:B------:R-:W-:-:S04]  /*13e0*/  SHF.R.U32.HI R5, RZ, 0x4, R5 ;  /* 0x00000004ff057819 */ /* 0x000fc80000011605 */
[----:B------:R-:W-:Y:S02]  /*13f0*/  LOP3.LUT R8, R6, 0x7c00, RZ, 0xc0, !PT ;  /* 0x00007c0006087812 */ /* 0x000fe400078ec0ff */
[----:B------:R-:W-:-:S04]  /*1400*/  LOP3.LUT R5, R5, 0xffffffe, RZ, 0xc0, !PT ;  /* 0x0ffffffe05057812 */ /* 0x000fc800078ec0ff */
[----:B------:R-:W-:Y:S01]  /*1410*/  IADD3 R71, PT, PT, R5, R31, R8 ;  /* 0x0000001f05477210 */ /* 0x000fe20007ffe008 */
[----:B--2---:R-:W-:-:S05]  /*1420*/  VIADD R4, R68, 0x1 ;  /* 0x0000000144047836 */ /* 0x004fca0000000000 */
[----:B------:R-:W-:Y:S04]  /*1430*/  STS.U16 [R67], R4 ;  /* 0x0000000443007388 */ /* 0x000fe80000000400 */
[----:B------:R-:W0:Y:S02]  /*1440*/  LDS.U16 R70, [R69] ;  /* 0x0000000045467984 */ /* 0x000e240000000400 */
[----:B0-----:R-:W-:-:S05]  /*1450*/  VIADD R6, R70, 0x1 ;  /* 0x0000000146067836 */ /* 0x001fca0000000000 */
[----:B------:R-:W-:Y:S04]  /*1460*/  STS.U16 [R69], R6 ;  /* 0x0000000645007388 */ /* 0x000fe80000000400 */
[----:B------:R-:W0:Y:S02]  /*1470*/  LDS.U16 R72, [R71] ;  /* 0x0000000047487984 */ /* 0x000e240000000400 */
[----:B0-----:R-:W-:-:S05]  /*1480*/  VIADD R4, R72, 0x1 ;  /* 0x0000000148047836 */ /* 0x001fca0000000000 */
[----:B------:R-:W-:Y:S01]  /*1490*/  STS.U16 [R71], R4 ;  /* 0x0000000447007388 */ /* 0x000fe20000000400 */
[----:B------:R-:W-:Y:S06]  /*14a0*/  BAR.SYNC.DEFER_BLOCKING 0x0 ;  /* 0x0000000000007b1d */ /* 0x000fec0000010000 */
[----:B------:R-:W-:Y:S04]  /*14b0*/  LDS R73, [R33] ;  /* 0x0000000021497984 */ /* 0x000fe80000000800 */
[----:B------:R-:W0:Y:S04]  /*14c0*/  LDS R74, [R33+0x4] ;  /* 0x00000400214a7984 */ /* 0x000e280000000800 */
[----:B------:R-:W1:Y:S04]  /*14d0*/  LDS R75, [R33+0x8] ;  /* 0x00000800214b7984 */ /* 0x000e680000000800 */
[----:B------:R-:W2:Y:S04]  /*14e0*/  LDS R76, [R33+0xc] ;  /* 0x00000c00214c7984 */ /* 0x000ea80000000800 */
[----:B------:R-:W3:Y:S04]  /*14f0*/  LDS R77, [R33+0x10] ;  /* 0x00001000214d7984 */ /* 0x000ee80000000800 */
[----:B------:R-:W4:Y:S04]  /*1500*/  LDS R78, [R33+0x14] ;  /* 0x00001400214e7984 */ /* 0x000f280000000800 */
[----:B------:R-:W4:Y:S04]  /*1510*/  LDS R79, [R33+0x18] ;  /* 0x00001800214f7984 */ /* 0x000f280000000800 */
[----:B------:R-:W4:Y:S04]  /*1520*/  LDS R80, [R33+0x1c] ;  /* 0x00001c0021507984 */ /* 0x000f280000000800 */
[----:B------:R-:W4:Y:S04]  /*1530*/  LDS R81, [R33+0x20] ;  /* 0x0000200021517984 */ /* 0x000f280000000800 */
[----:B------:R-:W4:Y:S04]  /*1540*/  LDS R82, [R33+0x24] ;  /* 0x0000240021527984 */ /* 0x000f280000000800 */
[----:B------:R-:W4:Y:S04]  /*1550*/  LDS R83, [R33+0x28] ;  /* 0x0000280021537984 */ /* 0x000f280000000800 */
[----:B------:R-:W4:Y:S01]  /*1560*/  LDS R84, [R33+0x2c] ;  /* 0x00002c0021547984 */ /* 0x000f220000000800 */
[----:B0-----:R-:W-:-:S03]  /*1570*/  IMAD.IADD R74, R73, 0x1, R74 ;  /* 0x00000001494a7824 */ /* 0x001fc600078e024a */
[----:B------:R-:W0:Y:S01]  /*1580*/  LDS R85, [R33+0x30] ;  /* 0x0000300021557984 */ /* 0x000e220000000800 */
[----:B-1----:R-:W-:-:S03]  /*1590*/  IMAD.IADD R75, R75, 0x1, R74 ;  /* 0x000000014b4b7824 */ /* 0x002fc600078e024a */
[----:B------:R-:W1:Y:S01]  /*15a0*/  LDS R86, [R33+0x34] ;  /* 0x0000340021567984 */ /* 0x000e620000000800 */
[----:B--2---:R-:W-:-:S03]  /*15b0*/  IMAD.IADD R76, R76, 0x1, R75 ;  /* 0x000000014c4c7824 */ /* 0x004fc600078e024b */
[----:B------:R-:W2:Y:S01]  /*15c0*/  LDS R87, [R33+0x38] ;  /* 0x0000380021577984 */ /* 0x000ea20000000800 */
[----:B---3--:R-:W-:-:S03]  /*15d0*/  IMAD.IADD R77, R77, 0x1, R76 ;  /* 0x000000014d4d7824 */ /* 0x008fc600078e024c */
[----:B------:R-:W3:Y:S01]  /*15e0*/  LDS R88, [R33+0x3c] ;  /* 0x00003c0021587984 */ /* 0x000ee20000000800 */
[----:B----4-:R-:W-:-:S03]  /*15f0*/  IMAD.IADD R78, R78, 0x1, R77 ;  /* 0x000000014e4e7824 */ /* 0x010fc600078e024d */
[----:B------:R-:W4:Y:S01]  /*1600*/  LDS R89, [R33+0x40] ;  /* 0x0000400021597984 */ /* 0x000f220000000800 */
[----:B------:R-:W-:-:S03]  /*1610*/  IMAD.IADD R79, R79, 0x1, R78 ;  /* 0x000000014f4f7824 */ /* 0x000fc600078e024e */
        /* <DEDUP_REMOVED lines=31> */
[----:B------:R-:W-:-:S04]  /*1810*/  IMAD.IADD R95, R95, 0x1, R94 ;  /* 0x000000015f5f7824 */ /* 0x000fc800078e025e */
[----:B0-----:R-:W-:-:S04]  /*1820*/  IMAD.IADD R96, R96, 0x1, R95 ;  /* 0x0000000160607824 */ /* 0x001fc800078e025f */
[----:B-1----:R-:W-:-:S04]  /*1830*/  IMAD.IADD R97, R97, 0x1, R96 ;  /* 0x0000000161617824 */ /* 0x002fc800078e0260 */
[----:B--2---:R-:W-:-:S04]  /*1840*/  IMAD.IADD R98, R98, 0x1, R97 ;  /* 0x0000000162627824 */ /* 0x004fc800078e0261 */
[----:B---3--:R-:W-:-:S04]  /*1850*/  IMAD.IADD R99, R99, 0x1, R98 ;  /* 0x0000000163637824 */ /* 0x008fc800078e0262 */
[----:B----4-:R-:W-:-:S04]  /*1860*/  IMAD.IADD R100, R100, 0x1, R99 ;  /* 0x0000000164647824 */ /* 0x010fc800078e0263 */
[----:B------:R-:W-:-:S04]  /*1870*/  IMAD.IADD R101, R101, 0x1, R100 ;  /* 0x0000000165657824 */ /* 0x000fc800078e0264 */
[----:B------:R-:W-:-:S04]  /*1880*/  IMAD.IADD R102, R102, 0x1, R101 ;  /* 0x0000000166667824 */ /* 0x000fc800078e0265 */
[----:B------:R-:W-:-:S04]  /*1890*/  IMAD.IADD R103, R103, 0x1, R102 ;  /* 0x0000000167677824 */ /* 0x000fc800078e0266 */
[----:B------:R-:W-:-:S04]  /*18a0*/  IMAD.IADD R104, R104, 0x1, R103 ;  /* 0x0000000168687824 */ /* 0x000fc800078e0267 */
[----:B------:R-:W-:-:S05]  /*18b0*/  IMAD.IADD R106, R5, 0x1, R104 ;  /* 0x00000001056a7824 */ /* 0x000fca00078e0268 */
        /* <DEDUP_REMOVED lines=8> */
[----:B------:R-:W0:Y:S02]  /*1940*/  SHFL.UP P0, R107, R108, 0x10, RZ ;  /* 0x060000006c6b7989 */ /* 0x000e2400000000ff */
[----:B0-----:R-:W-:Y:S01]  /*1950*/  @P0 IMAD.IADD R107, R108, 0x1, R107 ;  /* 0x000000016c6b0824 */ /* 0x001fe200078e026b */
[----:B------:R-:W-:-:S03]  /*1960*/  ISETP.NE.AND P0, PT, R105, 0x1, PT ;  /* 0x000000016900780c */ /* 0x000fc60003f05270 */
[----:B------:R-:W-:Y:S01]  /*1970*/  IMAD.IADD R106, R107, 0x1, -R106 ;  /* 0x000000016b6a7824 */ /* 0x000fe200078e0a6a */
[----:B------:R-:W-:Y:S01]  /*1980*/  @!P1 STS [R30+0x8400], R107 ;  /* 0x0084006b1e009388 */ /* 0x000fe20000000800 */
[----:B------:R-:W-:Y:S01]  /*1990*/  BAR.SYNC.DEFER_BLOCKING 0x0 ;  /* 0x0000000000007b1d */ /* 0x000fe20000010000 */
[----:B------:R-:W-:-:S05]  /*19a0*/  ISETP.NE.AND P1, PT, R105, 0x4, PT ;  /* 0x000000046900780c */ /* 0x000fca0003f25270 */
[----:B------:R-:W0:Y:S04]  /*19b0*/  LDS.128 R4, [UR4+0x8400] ;  /* 0x00840004ff047984 */ /* 0x000e280008000c00 */
[----:B------:R-:W1:Y:S01]  /*19c0*/  LDS.128 R8, [UR4+0x8410] ;  /* 0x00841004ff087984 */ /* 0x000e620008000c00 */
[C---:B0-----:R-:W-:Y:S01]  /*19d0*/  SEL R37, R4.reuse, R37, !P0 ;  /* 0x0000002504257207 */ /* 0x041fe20004000000 */
[----:B------:R-:W-:Y:S01]  /*19e0*/  IMAD.IADD R5, R4, 0x1, R5 ;  /* 0x0000000104057824 */ /* 0x000fe200078e0205 */
[----:B------:R-:W-:-:S03]  /*19f0*/  ISETP.NE.AND P0, PT, R105, 0x2, PT ;  /* 0x000000026900780c */ /* 0x000fc60003f05270 */
[----:B------:R-:W-:Y:S01]  /*1a00*/  IMAD.IADD R6, R6, 0x1, R5 ;  /* 0x0000000106067824 */ /* 0x000fe200078e0205 */
[----:B------:R-:W-:Y:S02]  /*1a10*/  SEL R37, R5, R37, !P0 ;  /* 0x0000002505257207 */ /* 0x000fe40004000000 */
[----:B------:R-:W-:Y:S01]  /*1a20*/  ISETP.NE.AND P0, PT, R105, 0x3, PT ;  /* 0x000000036900780c */ /* 0x000fe20003f05270 */
[----:B------:R-:W-:-:S03]  /*1a30*/  IMAD.IADD R7, R7, 0x1, R6 ;  /* 0x0000000107077824 */ /* 0x000fc600078e0206 */
[----:B------:R-:W-:Y:S01]  /*1a40*/  SEL R37, R6, R37, !P0 ;  /* 0x0000002506257207 */ /* 0x000fe20004000000 */
[----:B-1----:R-:W-:Y:S01]  /*1a50*/  IMAD.IADD R8, R7, 0x1, R8 ;  /* 0x0000000107087824 */ /* 0x002fe200078e0208 */
[----:B------:R-:W-:Y:S02]  /*1a60*/  ISETP.NE.AND P0, PT, R105, 0x5, PT ;  /* 0x000000056900780c */ /* 0x000fe40003f05270 */
[----:B------:R-:W-:Y:S01]  /*1a70*/  SEL R37, R7, R37, !P1 ;  /* 0x0000002507257207 */ /* 0x000fe20004800000 */
[----:B------:R-:W-:Y:S01]  /*1a80*/  IMAD.IADD R9, R9, 0x1, R8 ;  /* 0x0000000109097824 */ /* 0x000fe200078e0208 */
[----:B------:R-:W-:Y:S02]  /*1a90*/  ISETP.NE.AND P1, PT, R29, RZ, PT ;  /* 0x000000ff1d00720c */ /* 0x000fe40003f25270 */
[----:B------:R-:W-:Y:S01]  /*1aa0*/  SEL R37, R8, R37, !P0 ;  /* 0x0000002508257207 */ /* 0x000fe20004000000 */
[----:B------:R-:W-:Y:S01]  /*1ab0*/  IMAD.IADD R10, R10, 0x1, R9 ;  /* 0x000000010a0a7824 */ /* 0x000fe200078e0209 */
[----:B------:R-:W-:-:S02]  /*1ac0*/  ISETP.GT.U32.AND P0, PT, R0, 0x1f, PT ;  /* 0x0000001f0000780c */ /* 0x000fc40003f04070 */
[----:B------:R-:W-:Y:S01]  /*1ad0*/  SEL R37, R9, R37, !P2 ;  /* 0x0000002509257207 */ /* 0x000fe20005000000 */
[----:B------:R-:W-:Y:S01]  /*1ae0*/  IMAD.IADD R11, R11, 0x1, R10 ;  /* 0x000000010b0b7824 */ /* 0x000fe200078e020a */
[----:B------:R-:W-:Y:S02]  /*1af0*/  ISETP.GT.U32.OR P2, PT, R0, 0x1f, P1 ;  /* 0x0000001f0000780c */ /* 0x000fe40000f44470 */
[----:B------:R-:W-:Y:S02]  /*1b00*/  SEL R4, R106, RZ, P1 ;  /* 0x000000ff6a047207 */ /* 0x000fe40000800000 */
[----:B------:R-:W-:-:S05]  /*1b10*/  SEL R37, R10, R37, !P3 ;  /* 0x000000250a257207 */ /* 0x000fca0005800000 */
[----:B------:R-:W-:Y:S01]  /*1b20*/  @P0 IMAD.IADD R106, R37, 0x1, R4 ;  /* 0x00000001256a0824 */ /* 0x000fe200078e0204 */
[----:B------:R-:W-:-:S03]  /*1b30*/  ISETP.NE.AND P0, PT, R0, RZ, PT ;  /* 0x000000ff0000720c */ /* 0x000fc60003f05270 */
[----:B------:R-:W-:-:S05]  /*1b40*/  @!P2 IMAD.U32 R106, R11, 0x10000, RZ ;  /* 0x000100000b6aa824 */ /* 0x000fca00078e00ff */
[----:B------:R-:W-:Y:S01]  /*1b50*/  @!P2 STS [UR4+0x8428], R106 ;  /* 0x0084286aff00a988 */ /* 0x000fe20008000804 */
[----:B------:R-:W-:Y:S06]  /*1b60*/  BAR.SYNC.DEFER_BLOCKING 0x0 ;  /* 0x0000000000007b1d */ /* 0x000fec0000010000 */
[----:B------:R-:W0:Y:S02]  /*1b70*/  LDS R4, [UR4+0x8428] ;  /* 0x00842804ff047984 */ /* 0x000e240008000800 */
[----:B0-----:R-:W-:-:S05]  /*1b80*/  SEL R5, R4, RZ, P0 ;  /* 0x000000ff04057207 */ /* 0x001fca0000000000 */
[----:B------:R-:W-:-:S04]  /*1b90*/  IMAD.IADD R4, R5, 0x1, R106 ;  /* 0x0000000105047824 */ /* 0x000fc800078e026a */
[--C-:B------:R-:W-:Y:S01]  /*1ba0*/  IMAD.IADD R6, R73, 0x1, R4.reuse ;  /* 0x0000000149067824 */ /* 0x100fe200078e0204 */
[----:B------:R-:W-:Y:S01]  /*1bb0*/  STS [R33], R4 ;  /* 0x0000000421007388 */ /* 0x000fe20000000800 */
[--C-:B------:R-:W-:Y:S02]  /*1bc0*/  IMAD.IADD R74, R74, 0x1, R4.reuse ;  /* 0x000000014a4a7824 */ /* 0x100fe400078e0204 */
[--C-:B------:R-:W-:Y:S01]  /*1bd0*/  IMAD.IADD R8, R75, 0x1, R4.reuse ;  /* 0x000000014b087824 */ /* 0x100fe200078e0204 */
[----:B------:R-:W-:Y:S01]  /*1be0*/  STS [R33+0x4], R6 ;  /* 0x0000040621007388 */ /* 0x000fe20000000800 */
[--C-:B------:R-:W-:Y:S02]  /*1bf0*/  IMAD.IADD R76, R76, 0x1, R4.reuse ;  /* 0x000000014c4c7824 */ /* 0x100fe400078e0204 */
[--C-:B------:R-:W-:Y:S01]  /*1c00*/  IMAD.IADD R10, R77, 0x1, R4.reuse ;  /* 0x000000014d0a7824 */ /* 0x100fe200078e0204 */
[----:B------:R-:W-:Y:S01]  /*1c10*/  STS [R33+0x8], R74 ;  /* 0x0000084a21007388 */ /* 0x000fe20000000800 */
[----:B------:R-:W-:-:S02]  /*1c20*/  IMAD.IADD R78, R78, 0x1, R4 ;  /* 0x000000014e4e7824 */ /* 0x000fc400078e0204 */
[--C-:B------:R-:W-:Y:S01]  /*1c30*/  IMAD.IADD R106, R79, 0x1, R4.reuse ;  /* 0x000000014f6a7824 */ /* 0x100fe200078e0204 */
[----:B------:R-:W-:Y:S01]  /*1c40*/  STS [R33+0xc], R8 ;  /* 0x00000c0821007388 */ /* 0x000fe20000000800 */
        /* <DEDUP_REMOVED lines=36> */
[----:B------:R-:W-:-:S03]  /*1e90*/  IMAD.IADD R104, R104, 0x1, R4 ;  /* 0x0000000168687824 */ /* 0x000fc600078e0204 */
[----:B------:R-:W-:Y:S04]  /*1ea0*/  STS [R33+0x40], R88 ;  /* 0x0000405821007388 */ /* 0x000fe80000000800 */
        /* <DEDUP_REMOVED lines=15> */
[----:B------:R-:W-:Y:S01]  /*1fa0*/  STS [R33+0x80], R104 ;  /* 0x0000806821007388 */ /* 0x000fe20000000800 */
[----:B------:R-:W-:Y:S06]  /*1fb0*/  BAR.SYNC.DEFER_BLOCKING 0x0 ;  /* 0x0000000000007b1d */ /* 0x000fec0000010000 */
[----:B------:R-:W0:Y:S04]  /*1fc0*/  LDS.U16 R5, [R34] ;  /* 0x0000000022057984 */ /* 0x000e280000000400 */
[----:B------:R-:W1:Y:S04]  /*1fd0*/  LDS.U16 R7, [R36] ;  /* 0x0000000024077984 */ /* 0x000e680000000400 */
[----:B------:R-:W2:Y:S04]  /*1fe0*/  LDS.U16 R39, [R39] ;  /* 0x0000000027277984 */ /* 0x000ea80000000400 */
[----:B------:R-:W3:Y:S04]  /*1ff0*/  LDS.U16 R41, [R41] ;  /* 0x0000000029297984 */ /* 0x000ee80000000400 */
[----:B------:R-:W4:Y:S04]  /*2000*/  LDS.U16 R43, [R43] ;  /* 0x000000002b2b7984 */ /* 0x000f280000000400 */
[----:B------:R-:W4:Y:S04]  /*2010*/  LDS.U16 R45, [R45] ;  /* 0x000000002d2d7984 */ /* 0x000f280000000400 */
[----:B------:R-:W4:Y:S04]  /*2020*/  LDS.U16 R47, [R47] ;  /* 0x000000002f2f7984 */ /* 0x000f280000000400 */
[----:B------:R-:W4:Y:S04]  /*2030*/  LDS.U16 R49, [R49] ;  /* 0x0000000031317984 */ /* 0x000f280000000400 */
[----:B------:R-:W4:Y:S04]  /*2040*/  LDS.U16 R51, [R51] ;  /* 0x0000000033337984 */ /* 0x000f280000000400 */
[----:B------:R-:W4:Y:S04]  /*2050*/  LDS.U16 R53, [R53] ;  /* 0x0000000035357984 */ /* 0x000f280000000400 */
[----:B------:R-:W4:Y:S01]  /*2060*/  LDS.U16 R55, [R55] ;  /* 0x0000000037377984 */ /* 0x000f220000000400 */
[----:B0-----:R-:W-:-:S03]  /*2070*/  IMAD.IADD R5, R32, 0x1, R5 ;  /* 0x0000000120057824 */ /* 0x001fc600078e0205 */
[----:B------:R-:W0:Y:S01]  /*2080*/  LDS.U16 R57, [R57] ;  /* 0x0000000039397984 */ /* 0x000e220000000400 */
[----:B-1----:R-:W-:-:S03]  /*2090*/  IMAD.IADD R7, R38, 0x1, R7 ;  /* 0x0000000126077824 */ /* 0x002fc600078e0207 */
[----:B------:R-:W1:Y:S01]  /*20a0*/  LDS.U16 R59, [R59] ;  /* 0x000000003b3b7984 */ /* 0x000e620000000400 */
[----:B--2---:R-:W-:-:S03]  /*20b0*/  IMAD.IADD R39, R40, 0x1, R39 ;  /* 0x0000000128277824 */ /* 0x004fc600078e0227 */
[----:B------:R-:W2:Y:S01]  /*20c0*/  LDS.U16 R61, [R61] ;  /* 0x000000003d3d7984 */ /* 0x000ea20000000400 */
[----:B---3--:R-:W-:-:S03]  /*20d0*/  IMAD.IADD R41, R42, 0x1, R41 ;  /* 0x000000012a297824 */ /* 0x008fc600078e0229 */
[----:B------:R-:W3:Y:S01]  /*20e0*/  LDS.U16 R63, [R63] ;  /* 0x000000003f3f7984 */ /* 0x000ee20000000400 */
[----:B----4-:R-:W-:-:S03]  /*20f0*/  IMAD.IADD R43, R44, 0x1, R43 ;  /* 0x000000012c2b7824 */ /* 0x010fc600078e022b */
[----:B------:R-:W4:Y:S01]  /*2100*/  LDS.U16 R65, [R65] ;  /* 0x0000000041417984 */ /* 0x000f220000000400 */
[----:B------:R-:W-:-:S03]  /*2110*/  IMAD.IADD R45, R46, 0x1, R45 ;  /* 0x000000012e2d7824 */ /* 0x000fc600078e022d */
[----:B------:R-:W4:Y:S01]  /*2120*/  LDS.U16 R67, [R67] ;  /* 0x0000000043437984 */ /* 0x000f220000000400 */
[----:B------:R-:W-:-:S03]  /*2130*/  IMAD.IADD R47, R48, 0x1, R47 ;  /* 0x00000001302f7824 */ /* 0x000fc600078e022f */
[----:B------:R-:W4:Y:S01]  /*2140*/  LDS.U16 R69, [R69] ;  /* 0x0000000045457984 */ /* 0x000f220000000400 */
[----:B------:R-:W-:-:S03]  /*2150*/  IMAD.IADD R49, R50, 0x1, R49 ;  /* 0x0000000132317824 */ /* 0x000fc600078e0231 */
[----:B------:R-:W4:Y:S01]  /*2160*/  LDS.U16 R71, [R71] ;  /* 0x0000000047477984 */ /* 0x000f220000000400 */
[----:B------:R-:W-:Y:S02]  /*2170*/  IMAD.IADD R51, R52, 0x1, R51 ;  /* 0x0000000134337824 */ /* 0x000fe400078e0233 */
[----:B------:R-:W-:Y:S02]  /*2180*/  IMAD.IADD R53, R54, 0x1, R53 ;  /* 0x0000000136357824 */ /* 0x000fe400078e0235 */
[----:B------:R-:W-:Y:S02]  /*2190*/  IMAD.IADD R55, R56, 0x1, R55 ;  /* 0x0000000138377824 */ /* 0x000fe400078e0237 */
[----:B0-----:R-:W-:Y:S02]  /*21a0*/  IMAD.IADD R57, R58, 0x1, R57 ;  /* 0x000000013a397824 */ /* 0x001fe400078e0239 */
[----:B-1----:R-:W-:Y:S02]  /*21b0*/  IMAD.IADD R59, R60, 0x1, R59 ;  /* 0x000000013c3b7824 */ /* 0x002fe400078e023b */
[----:B--2---:R-:W-:-:S02]  /*21c0*/  IMAD.IADD R61, R62, 0x1, R61 ;  /* 0x000000013e3d7824 */ /* 0x004fc400078e023d */
[----:B---3--:R-:W-:Y:S02]  /*21d0*/  IMAD.IADD R63, R64, 0x1, R63 ;  /* 0x00000001403f7824 */ /* 0x008fe400078e023f */
[----:B----4-:R-:W-:Y:S02]  /*21e0*/  IMAD.IADD R65, R66, 0x1, R65 ;  /* 0x0000000142417824 */ /* 0x010fe400078e0241 */
[----:B------:R-:W-:Y:S02]  /*21f0*/  IMAD.IADD R67, R68, 0x1, R67 ;  /* 0x0000000144437824 */ /* 0x000fe400078e0243 */
[----:B------:R-:W-:Y:S02]  /*2200*/  IMAD.IADD R69, R70, 0x1, R69 ;  /* 0x0000000146457824 */ /* 0x000fe400078e0245 */
[----:B------:R-:W-:Y:S01]  /*2210*/  IMAD.IADD R71, R72, 0x1, R71 ;  /* 0x0000000148477824 */ /* 0x000fe200078e0247 */
[----:B------:R-:W-:Y:S06]  /*2220*/  BAR.SYNC.DEFER_BLOCKING 0x0 ;  /* 0x0000000000007b1d */ /* 0x000fec0000010000 */
[----:B------:R-:W-:Y:S05]  /*2230*/  BRA.U UP0, `(.L_x_219) ;  /* 0x0000000100f87547 */ /* 0x000fea000b800000 */
[----:B------:R-:W-:Y:S01]  /*2240*/  LEA R5, R5, UR4, 0x2 ;  /* 0x0000000405057c11 */ /* 0x000fe2000f8e10ff */
[----:B------:R-:W-:Y:S01]  /*2250*/  UIADD3 UR8, UPT, UPT, UR8, 0x6, URZ ;  /* 0x0000000608087890 */ /* 0x000fe2000fffe0ff */
[----:B------:R-:W-:Y:S01]  /*2260*/  LEA R4, R7, UR4, 0x2 ;  /* 0x0000000407047c11 */ /* 0x000fe2000f8e10ff */
[----:B------:R-:W-:Y:S01]  /*2270*/  UIADD3 UR5, UPT, UPT, UR5, -0x6, URZ ;  /* 0xfffffffa05057890 */ /* 0x000fe2000fffe0ff */
[----:B------:R-:W-:Y:S01]  /*2280*/  LEA R7, R39, UR4, 0x2 ;  /* 0x0000000427077c11 */ /* 0x000fe2000f8e10ff */
[----:B------:R0:W-:Y:S01]  /*2290*/  STS [R5], R2 ;  /* 0x0000000205007388 */ /* 0x0001e20000000800 */
[----:B------:R-:W-:Y:S02]  /*22a0*/  LEA R6, R41, UR4, 0x2 ;  /* 0x0000000429067c11 */ /* 0x000fe4000f8e10ff */
[----:B------:R-:W-:Y:S01]  /*22b0*/  LEA R9, R43, UR4, 0x2 ;  /* 0x000000042b097c11 */ /* 0x000fe2000f8e10ff */
[----:B------:R1:W-:Y:S01]  /*22c0*/  STS [R4], R3 ;  /* 0x0000000304007388 */ /* 0x0003e20000000800 */
[----:B------:R-:W-:-:S02]  /*22d0*/  LEA R8, R45, UR4, 0x2 ;  /* 0x000000042d087c11 */ /* 0x000fc4000f8e10ff */
[----:B------:R-:W-:Y:S01]  /*22e0*/  LEA R11, R47, UR4, 0x2 ;  /* 0x000000042f0b7c11 */ /* 0x000fe2000f8e10ff */
[----:B------:R2:W-:Y:S01]  /*22f0*/  STS [R7], R12 ;  /* 0x0000000c07007388 */ /* 0x0005e20000000800 */
[----:B------:R-:W-:Y:S02]  /*2300*/  LEA R10, R49, UR4, 0x2 ;  /* 0x00000004310a7c11 */ /* 0x000fe4000f8e10ff */
[----:B0-----:R-:W-:Y:S01]  /*2310*/  LEA R5, R51, UR4, 0x2 ;  /* 0x0000000433057c11 */ /* 0x001fe2000f8e10ff */
[----:B------:R0:W-:Y:S01]  /*2320*/  STS [R6], R13 ;  /* 0x0000000d06007388 */ /* 0x0001e20000000800 */
[----:B------:R-:W-:Y:S02]  /*2330*/  LEA R2, R53, UR4, 0x2 ;  /* 0x0000000435027c11 */ /* 0x000fe4000f8e10ff */
[----:B-1----:R-:W-:Y:S01]  /*2340*/  LEA R3, R55, UR4, 0x2 ;  /* 0x0000000437037c11 */ /* 0x002fe2000f8e10ff */
[----:B------:R1:W-:Y:S01]  /*2350*/  STS [R9], R14 ;  /* 0x0000000e09007388 */ /* 0x0003e20000000800 */
[----:B------:R-:W-:-:S02]  /*2360*/  LEA R4, R57, UR4, 0x2 ;  /* 0x0000000439047c11 */ /* 0x000fc4000f8e10ff */
[----:B--2---:R-:W-:Y:S01]  /*2370*/  LEA R7, R59, UR4, 0x2 ;  /* 0x000000043b077c11 */ /* 0x004fe2000f8e10ff */
[----:B------:R2:W-:Y:S01]  /*2380*/  STS [R8], R15 ;  /* 0x0000000f08007388 */ /* 0x0005e20000000800 */
[----:B0-----:R-:W-:-:S03]  /*2390*/  LEA R6, R61, UR4, 0x2 ;  /* 0x000000043d067c11 */ /* 0x001fc6000f8e10ff */
[----:B------:R0:W-:Y:S01]  /*23a0*/  STS [R11], R16 ;  /* 0x000000100b007388 */ /* 0x0001e20000000800 */
[----:B-1----:R-:W-:-:S03]  /*23b0*/  LEA R9, R63, UR4, 0x2 ;  /* 0x000000043f097c11 */ /* 0x002fc6000f8e10ff */
[----:B------:R1:W-:Y:S01]  /*23c0*/  STS [R10], R17 ;  /* 0x000000110a007388 */ /* 0x0003e20000000800 */
[----:B--2---:R-:W-:-:S03]  /*23d0*/  LEA R8, R65, UR4, 0x2 ;  /* 0x0000000441087c11 */ /* 0x004fc6000f8e10ff */
[----:B------:R2:W-:Y:S01]  /*23e0*/  STS [R5], R18 ;  /* 0x0000001205007388 */ /* 0x0005e20000000800 */
[----:B0-----:R-:W-:-:S03]  /*23f0*/  LEA R11, R71, UR4, 0x2 ;  /* 0x00000004470b7c11 */ /* 0x001fc6000f8e10ff */
[----:B------:R0:W-:Y:S01]  /*2400*/  STS [R2], R19 ;  /* 0x0000001302007388 */ /* 0x0001e20000000800 */
[----:B-1----:R-:W-:-:S03]  /*2410*/  LEA R10, R69, UR4, 0x2 ;  /* 0x00000004450a7c11 */ /* 0x002fc6000f8e10ff */
[----:B------:R0:W-:Y:S01]  /*2420*/  STS [R3], R20 ;  /* 0x0000001403007388 */ /* 0x0001e20000000800 */
[----:B--2---:R-:W-:-:S03]  /*2430*/  LEA R5, R67, UR4, 0x2 ;  /* 0x0000000443057c11 */ /* 0x004fc6000f8e10ff */
[----:B------:R0:W-:Y:S04]  /*2440*/  STS [R4], R21 ;  /* 0x0000001504007388 */ /* 0x0001e80000000800 */
[----:B------:R0:W-:Y:S04]  /*2450*/  STS [R7], R22 ;  /* 0x0000001607007388 */ /* 0x0001e80000000800 */
[----:B------:R0:W-:Y:S04]  /*2460*/  STS [R6], R23 ;  /* 0x0000001706007388 */ /* 0x0001e80000000800 */
[----:B------:R0:W-:Y:S04]  /*2470*/  STS [R9], R24 ;  /* 0x0000001809007388 */ /* 0x0001e80000000800 */
[----:B------:R0:W-:Y:S04]  /*2480*/  STS [R8], R25 ;  /* 0x0000001908007388 */ /* 0x0001e80000000800 */
[----:B------:R0:W-:Y:S04]  /*2490*/  STS [R5], R26 ;  /* 0x0000001a05007388 */ /* 0x0001e80000000800 */
[----:B------:R0:W-:Y:S04]  /*24a0*/  STS [R10], R27 ;  /* 0x0000001b0a007388 */ /* 0x0001e80000000800 */
[----:B------:R0:W-:Y:S01]  /*24b0*/  STS [R11], R28 ;  /* 0x0000001c0b007388 */ /* 0x0001e20000000800 */
[----:B------:R-:W-:Y:S06]  /*24c0*/  BAR.SYNC.DEFER_BLOCKING 0x0 ;  /* 0x0000000000007b1d */ /* 0x000fec0000010000 */
[----:B------:R0:W1:Y:S04]  /*24d0*/  LDS R2, [R35] ;  /* 0x0000000023027984 */ /* 0x0000680000000800 */
[----:B------:R0:W2:Y:S04]  /*24e0*/  LDS R3, [R35+0x4] ;  /* 0x0000040023037984 */ /* 0x0000a80000000800 */
[----:B------:R0:W3:Y:S04]  /*24f0*/  LDS R12, [R35+0x8] ;  /* 0x00000800230c7984 */ /* 0x0000e80000000800 */
[----:B------:R0:W4:Y:S04]  /*2500*/  LDS R13, [R35+0xc] ;  /* 0x00000c00230d7984 */ /* 0x0001280000000800 */
[----:B------:R0:W0:Y:S04]  /*2510*/  LDS R14, [R35+0x10] ;  /* 0x00001000230e7984 */ /* 0x0000280000000800 */
        /* <DEDUP_REMOVED lines=13> */
[----:B------:R0:W0:Y:S01]  /*25f0*/  LDS R28, [R35+0x48] ;  /* 0x00004800231c7984 */ /* 0x0000220000000800 */
[----:B------:R-:W-:Y:S06]  /*2600*/  BAR.SYNC.DEFER_BLOCKING 0x0 ;  /* 0x0000000000007b1d */ /* 0x000fec0000010000 */
[----:B-1234-:R-:W-:Y:S05]  /*2610*/  BRA `(.L_x_220) ;  /* 0xffffffdc00f87947 */ /* 0x01efea000383ffff */
.L_x_219:
[----:B------:R-:W-:Y:S01]  /*2620*/  LEA R5, R5, UR4, 0x2 ;  /* 0x0000000405057c11 */ /* 0x000fe2000f8e10ff */
[----:B------:R-:W-:Y:S01]  /*2630*/  IMAD R35, R0, -0x48, R35 ;  /* 0xffffffb800237824 */ /* 0x000fe200078e0223 */
[----:B------:R-:W-:Y:S02]  /*2640*/  LEA R4, R7, UR4, 0x2 ;  /* 0x0000000407047c11 */ /* 0x000fe4000f8e10ff */
[----:B------:R-:W-:Y:S01]  /*2650*/  LEA R39, R39, UR4, 0x2 ;  /* 0x0000000427277c11 */ /* 0x000fe2000f8e10ff */
[----:B------:R0:W-:Y:S01]  /*2660*/  STS [R5], R2 ;  /* 0x0000000205007388 */ /* 0x0001e20000000800 */
[----:B------:R-:W-:Y:S02]  /*2670*/  LEA R6, R41, UR4, 0x2 ;  /* 0x0000000429067c11 */ /* 0x000fe4000f8e10ff */
[----:B------:R-:W-:Y:S01]  /*2680*/  LEA R43, R43, UR4, 0x2 ;  /* 0x000000042b2b7c11 */ /* 0x000fe2000f8e10ff */
[----:B------:R1:W-:Y:S01]  /*2690*/  STS [R4], R3 ;  /* 0x0000000304007388 */ /* 0x0003e20000000800 */
[----:B------:R-:W-:-:S02]  /*26a0*/  LEA R8, R45, UR4, 0x2 ;  /* 0x000000042d087c11 */ /* 0x000fc4000f8e10ff */
[----:B------:R-:W-:Y:S01]  /*26b0*/  LEA R47, R47, UR4, 0x2 ;  /* 0x000000042f2f7c11 */ /* 0x000fe2000f8e10ff */
[----:B------:R-:W-:Y:S01]  /*26c0*/  STS [R39], R12 ;  /* 0x0000000c27007388 */ /* 0x000fe20000000800 */
[----:B------:R-:W-:Y:S02]  /*26d0*/  LEA R10, R49, UR4, 0x2 ;  /* 0x00000004310a7c11 */ /* 0x000fe4000f8e10ff */
[----:B------:R-:W-:Y:S01]  /*26e0*/  LEA R51, R51, UR4, 0x2 ;  /* 0x0000000433337c11 */ /* 0x000fe2000f8e10ff */
[----:B------:R2:W-:Y:S01]  /*26f0*/  STS [R6], R13 ;  /* 0x0000000d06007388 */ /* 0x0005e20000000800 */
[----:B0-----:R-:W-:Y:S02]  /*2700*/  LEA R2, R53, UR4, 0x2 ;  /* 0x0000000435027c11 */ /* 0x001fe4000f8e10ff */
[----:B------:R-:W-:Y:S01]  /*2710*/  LEA R55, R55, UR4, 0x2 ;  /* 0x0000000437377c11 */ /* 0x000fe2000f8e10ff */
[----:B------:R-:W-:Y:S01]  /*2720*/  STS [R43], R14 ;  /* 0x0000000e2b007388 */ /* 0x000fe20000000800 */
[----:B-1----:R-:W-:-:S02]  /*2730*/  LEA R4, R57, UR4, 0x2 ;  /* 0x0000000439047c11 */ /* 0x002fc4000f8e10ff */
[----:B------:R-:W-:Y:S01]  /*2740*/  LEA R59, R59, UR4, 0x2 ;  /* 0x000000043b3b7c11 */ /* 0x000fe2000f8e10ff */
[----:B------:R0:W-:Y:S01]  /*2750*/  STS [R8], R15 ;  /* 0x0000000f08007388 */ /* 0x0001e20000000800 */
[----:B------:R-:W-:Y:S02]  /*2760*/  LEA R63, R63, UR4, 0x2 ;  /* 0x000000043f3f7c11 */ /* 0x000fe4000f8e10ff */
[----:B--2---:R-:W-:Y:S01]  /*2770*/  LEA R6, R61, UR4, 0x2 ;  /* 0x000000043d067c11 */ /* 0x004fe2000f8e10ff */
[----:B------:R-:W-:Y:S01]  /*2780*/  STS [R47], R16 ;  /* 0x000000102f007388 */ /* 0x000fe20000000800 */
[----:B------:R-:W-:Y:S02]  /*2790*/  LEA R67, R67, UR4, 0x2 ;  /* 0x0000000443437c11 */ /* 0x000fe4000f8e10ff */
[----:B------:R-:W-:Y:S01]  /*27a0*/  LEA R71, R71, UR4, 0x2 ;  /* 0x0000000447477c11 */ /* 0x000fe2000f8e10ff */
[----:B------:R1:W-:Y:S01]  /*27b0*/  STS [R10], R17 ;  /* 0x000000110a007388 */ /* 0x0003e20000000800 */
[----:B0-----:R-:W-:-:S03]  /*27c0*/  LEA R8, R65, UR4, 0x2 ;  /* 0x0000000441087c11 */ /* 0x001fc6000f8e10ff */
[----:B------:R-:W-:Y:S04]  /*27d0*/  STS [R51], R18 ;  /* 0x0000001233007388 */ /* 0x000fe80000000800 */
[----:B------:R0:W-:Y:S01]  /*27e0*/  STS [R2], R19 ;  /* 0x0000001302007388 */ /* 0x0001e20000000800 */
[----:B-1----:R-:W-:Y:S01]  /*27f0*/  LEA R10, R69, UR4, 0x2 ;  /* 0x00000004450a7c11 */ /* 0x002fe2000f8e10ff */
[----:B------:R-:W1:Y:S02]  /*2800*/  LDCU.64 UR4, c[0x0][0x3a0] ;  /* 0x00007400ff0477ac */ /* 0x000e640008000a00 */
[----:B------:R-:W-:Y:S04]  /*2810*/  STS [R55], R20 ;  /* 0x0000001437007388 */ /* 0x000fe80000000800 */
[----:B------:R2:W-:Y:S01]  /*2820*/  STS [R4], R21 ;  /* 0x0000001504007388 */ /* 0x0005e20000000800 */
[----:B0-----:R-:W0:Y:S03]  /*2830*/  LDC.64 R2, c[0x0][0x388] ;  /* 0x0000e200ff027b82 */ /* 0x001e260000000a00 */
[----:B------:R-:W-:Y:S04]  /*2840*/  STS [R59], R22 ;  /* 0x000000163b007388 */ /* 0x000fe80000000800 */
[----:B------:R3:W-:Y:S01]  /*2850*/  STS [R6], R23 ;  /* 0x0000001706007388 */ /* 0x0007e20000000800 */
[----:B--2---:R-:W-:-:S03]  /*2860*/  VIADD R4, R0, 0x100 ;  /* 0x0000010000047836 */ /* 0x004fc60000000000 */
[----:B------:R-:W-:Y:S02]  /*2870*/  STS [R63], R24 ;  /* 0x000000183f007388 */ /* 0x000fe40000000800 */
[----:B-1----:R-:W-:Y:S02]  /*2880*/  ISETP.GE.U32.AND P3, PT, R4, UR4, PT ;  /* 0x0000000404007c0c */ /* 0x002fe4000bf66070 */
[----:B------:R1:W-:Y:S01]  /*2890*/  STS [R8], R25 ;  /* 0x0000001908007388 */ /* 0x0003e20000000800 */
[C---:B------:R-:W-:Y:S02]  /*28a0*/  VIADD R4, R0.reuse, 0x200 ;  /* 0x0000020000047836 */ /* 0x040fe40000000000 */
[----:B---3--:R-:W-:Y:S01]  /*28b0*/  VIADD R6, R0, 0x300 ;  /* 0x0000030000067836 */ /* 0x008fe20000000000 */
[----:B------:R-:W-:Y:S01]  /*28c0*/  STS [R67], R26 ;  /* 0x0000001a43007388 */ /* 0x000fe20000000800 */
[----:B------:R-:W-:Y:S02]  /*28d0*/  ISETP.GE.U32.AND.EX P3, PT, RZ, UR5, PT, P3 ;  /* 0x00000005ff007c0c */ /* 0x000fe4000bf66130 */
[----:B------:R-:W-:Y:S01]  /*28e0*/  ISETP.GE.U32.AND P4, PT, R4, UR4, PT ;  /* 0x0000000404007c0c */ /* 0x000fe2000bf86070 */
[----:B------:R2:W-:Y:S01]  /*28f0*/  STS [R10], R27 ;  /* 0x0000001b0a007388 */ /* 0x0005e20000000800 */
[----:B------:R-:W-:Y:S01]  /*2900*/  ISETP.GE.U32.AND P1, PT, R6, UR4, PT ;  /* 0x0000000406007c0c */ /* 0x000fe2000bf26070 */
[C---:B0-----:R-:W-:Y:S01]  /*2910*/  IMAD.WIDE.U32 R2, R0.reuse, 0x4, R2 ;  /* 0x0000000400027825 */ /* 0x041fe200078e0002 */
[C---:B-1----:R-:W-:Y:S01]  /*2920*/  LOP3.LUT R8, R0.reuse, 0x400, RZ, 0xfc, !PT ;  /* 0x0000040000087812 */ /* 0x042fe200078efcff */
[----:B------:R-:W-:Y:S01]  /*2930*/  STS [R71], R28 ;  /* 0x0000001c47007388 */ /* 0x000fe20000000800 */
[----:B------:R-:W-:Y:S01]  /*2940*/  BAR.SYNC.DEFER_BLOCKING 0x0 ;  /* 0x0000000000007b1d */ /* 0x000fe20000010000 */
[----:B------:R-:W-:Y:S01]  /*2950*/  ISETP.GE.U32.AND.EX P1, PT, RZ, UR5, PT, P1 ;  /* 0x00000005ff007c0c */ /* 0x000fe2000bf26110 */
[----:B--2---:R-:W-:Y:S01]  /*2960*/  VIADD R10, R0, 0x500 ;  /* 0x00000500000a7836 */ /* 0x004fe20000000000 */
[----:B------:R-:W-:Y:S01]  /*2970*/  ISETP.GE.U32.AND P6, PT, R8, UR4, PT ;  /* 0x0000000408007c0c */ /* 0x000fe2000bfc6070 */
[C---:B------:R-:W-:Y:S01]  /*2980*/  VIADD R4, R0.reuse, 0x600 ;  /* 0x0000060000047836 */ /* 0x040fe20000000000 */
[----:B------:R-:W-:Y:S01]  /*2990*/  ISETP.GE.U32.AND.EX P4, PT, RZ, UR5, PT, P4 ;  /* 0x00000005ff007c0c */ /* 0x000fe2000bf86140 */
[----:B------:R-:W-:Y:S01]  /*29a0*/  VIADD R6, R0, 0x700 ;  /* 0x0000070000067836 */ /* 0x000fe20000000000 */
[----:B------:R-:W-:-:S02]  /*29b0*/  ISETP.GE.U32.AND P0, PT, R10, UR4, PT ;  /* 0x000000040a007c0c */ /* 0x000fc4000bf06070 */
[----:B------:R-:W-:Y:S02]  /*29c0*/  ISETP.GE.U32.AND.EX P6, PT, RZ, UR5, PT, P6 ;  /* 0x00000005ff007c0c */ /* 0x000fe4000bfc6160 */
[----:B------:R-:W-:Y:S02]  /*29d0*/  ISETP.GE.U32.AND.EX P0, PT, RZ, UR5, PT, P0 ;  /* 0x00000005ff007c0c */ /* 0x000fe4000bf06100 */
[----:B------:R-:W-:Y:S02]  /*29e0*/  ISETP.GE.U32.AND P5, PT, R4, UR4, PT ;  /* 0x0000000404007c0c */ /* 0x000fe4000bfa6070 */
[----:B------:R-:W-:Y:S02]  /*29f0*/  LOP3.LUT R4, R0, 0x800, RZ, 0xfc, !PT ;  /* 0x0000080000047812 */ /* 0x000fe400078efcff */
[----:B------:R-:W-:Y:S01]  /*2a00*/  ISETP.GE.U32.AND P2, PT, R6, UR4, PT ;  /* 0x0000000406007c0c */ /* 0x000fe2000bf46070 */
[----:B------:R-:W-:Y:S01]  /*2a10*/  VIADD R6, R0, 0x900 ;  /* 0x0000090000067836 */ /* 0x000fe20000000000 */
[----:B------:R-:W-:-:S02]  /*2a20*/  ISETP.GE.U32.AND.EX P5, PT, RZ, UR5, PT, P5 ;  /* 0x00000005ff007c0c */ /* 0x000fc4000bfa6150 */
[----:B------:R-:W-:Y:S01]  /*2a30*/  ISETP.GE.U32.AND.EX P2, PT, RZ, UR5, PT, P2 ;  /* 0x00000005ff007c0c */ /* 0x000fe2000bf46120 */
[----:B------:R-:W0:Y:S04]  /*2a40*/  LDS R5, [R35+0x400] ;  /* 0x0004000023057984 */ /* 0x000e280000000800 */
[----:B------:R-:W1:Y:S04]  /*2a50*/  LDS R9, [R35+0xc00] ;  /* 0x000c000023097984 */ /* 0x000e680000000800 */
        /* <DEDUP_REMOVED lines=8> */
[----:B0-----:R-:W-:Y:S01]  /*2ae0*/  @!P3 STG.E desc[UR10][R2.64+0x400], R5 ;  /* 0x000400050200b986 */ /* 0x001fe2000c10190a */
[----:B------:R-:W-:Y:S01]  /*2af0*/  ISETP.GE.U32.AND P3, PT, R4, UR4, PT ;  /* 0x0000000404007c0c */ /* 0x000fe2000bf66070 */
[----:B------:R-:W-:-:S02]  /*2b00*/  VIADD R4, R0, 0xa00 ;  /* 0x00000a0000047836 */ /* 0x000fc40000000000 */
[----:B------:R-:W0:Y:S01]  /*2b10*/  LDS R25, [R35+0x2c00] ;  /* 0x002c000023197984 */ /* 0x000e220000000800 */
[----:B------:R-:W-:-:S03]  /*2b20*/  ISETP.GE.U32.AND.EX P3, PT, RZ, UR5, PT, P3 ;  /* 0x00000005ff007c0c */ /* 0x000fc6000bf66130 */
[----:B-1----:R-:W-:Y:S01]  /*2b30*/  @!P1 STG.E desc[UR10][R2.64+0xc00], R9 ;  /* 0x000c000902009986 */ /* 0x002fe2000c10190a */
[----:B------:R-:W-:-:S03]  /*2b40*/  ISETP.GE.U32.AND P1, PT, R0, UR4, PT ;  /* 0x0000000400007c0c */ /* 0x000fc6000bf26070 */
[----:B------:R-:W1:Y:S04]  /*2b50*/  LDS R5, [R35+0x3000] ;  /* 0x0030000023057984 */ /* 0x000e680000000800 */
[----:B--2---:R-:W-:Y:S01]  /*2b60*/  @!P0 STG.E desc[UR10][R2.64+0x1400], R13 ;  /* 0x0014000d02008986 */ /* 0x004fe2000c10190a */
[----:B------:R-:W-:-:S03]  /*2b70*/  ISETP.GE.U32.AND.EX P0, PT, RZ, UR5, PT, P1 ;  /* 0x00000005ff007c0c */ /* 0x000fc6000bf06110 */
[----:B---3--:R-:W-:Y:S01]  /*2b80*/  @!P6 STG.E desc[UR10][R2.64+0x1000], R11 ;  /* 0x0010000b0200e986 */ /* 0x008fe2000c10190a */
[----:B------:R-:W-:Y:S01]  /*2b90*/  ISETP.GE.U32.AND P6, PT, R4, UR4, PT ;  /* 0x0000000404007c0c */ /* 0x000fe2000bfc6070 */
[----:B------:R-:W-:Y:S02]  /*2ba0*/  VIADD R4, R0, 0xb00 ;  /* 0x00000b0000047836 */ /* 0x000fe40000000000 */
[----:B----4-:R-:W-:Y:S01]  /*2bb0*/  @!P4 STG.E desc[UR10][R2.64+0x800], R7 ;  /* 0x000800070200c986 */ /* 0x010fe2000c10190a */
[----:B------:R-:W-:Y:S01]  /*2bc0*/  ISETP.GE.U32.AND P4, PT, R6, UR4, PT ;  /* 0x0000000406007c0c */ /* 0x000fe2000bf86070 */
[----:B------:R-:W-:Y:S01]  /*2bd0*/  VIADD R6, R0, 0xe00 ;  /* 0x00000e0000067836 */ /* 0x000fe20000000000 */
[----:B------:R-:W-:Y:S01]  /*2be0*/  ISETP.GE.U32.AND P1, PT, R4, UR4, PT ;  /* 0x0000000404007c0c */ /* 0x000fe2000bf26070 */
[----:B------:R-:W2:Y:S01]  /*2bf0*/  LDS R7, [R35+0x3400] ;  /* 0x0034000023077984 */ /* 0x000ea20000000800 */
[----:B------:R-:W-:Y:S02]  /*2c00*/  LOP3.LUT R4, R0, 0xc00, RZ, 0xfc, !PT ;  /* 0x00000c0000047812 */ /* 0x000fe400078efcff */
[----:B------:R-:W-:Y:S01]  /*2c10*/  ISETP.GE.U32.AND.EX P4, PT, RZ, UR5, PT, P4 ;  /* 0x00000005ff007c0c */ /* 0x000fe2000bf86140 */
[----:B------:R-:W3:Y:S01]  /*2c20*/  LDS R9, [R35+0x3800] ;  /* 0x0038000023097984 */ /* 0x000ee20000000800 */
[----:B------:R-:W-:-:S03]  /*2c30*/  ISETP.GE.U32.AND.EX P6, PT, RZ, UR5, PT, P6 ;  /* 0x00000005ff007c0c */ /* 0x000fc6000bfc6160 */
[----:B------:R-:W-:Y:S04]  /*2c40*/  LDS R11, [R35+0x3c00] ;  /* 0x003c0000230b7984 */ /* 0x000fe80000000800 */
[----:B------:R-:W-:Y:S04]  /*2c50*/  LDS R13, [R35+0x4000] ;  /* 0x00400000230d7984 */ /* 0x000fe80000000800 */
[----:B------:R-:W-:Y:S04]  /*2c60*/  LDS R27, [R35+0x4400] ;  /* 0x00440000231b7984 */ /* 0x000fe80000000800 */
[----:B------:R-:W4:Y:S04]  /*2c70*/  @!P0 LDS R29, [R35] ;  /* 0x00000000231d8984 */ /* 0x000f280000000800 */
[----:B-----5:R0:W-:Y:S01]  /*2c80*/  @!P5 STG.E desc[UR10][R2.64+0x1800], R15 ;  /* 0x0018000f0200d986 */ /* 0x0201e2000c10190a */
[----:B------:R-:W-:Y:S01]  /*2c90*/  ISETP.GE.U32.AND P5, PT, R4, UR4, PT ;  /* 0x0000000404007c0c */ /* 0x000fe2000bfa6070 */
[----:B------:R-:W-:-:S02]  /*2ca0*/  VIADD R4, R0, 0xd00 ;  /* 0x00000d0000047836 */ /* 0x000fc40000000000 */
[----:B------:R0:W-:Y:S01]  /*2cb0*/  @!P2 STG.E desc[UR10][R2.64+0x1c00], R17 ;  /* 0x001c00110200a986 */ /* 0x0001e2000c10190a */
[----:B------:R-:W-:Y:S02]  /*2cc0*/  ISETP.GE.U32.AND.EX P2, PT, RZ, UR5, PT, P1 ;  /* 0x00000005ff007c0c */ /* 0x000fe4000bf46110 */
[----:B------:R-:W-:Y:S01]  /*2cd0*/  ISETP.GE.U32.AND.EX P5, PT, RZ, UR5, PT, P5 ;  /* 0x00000005ff007c0c */ /* 0x000fe2000bfa6150 */
[----:B------:R0:W-:Y:S01]  /*2ce0*/  @!P3 STG.E desc[UR10][R2.64+0x2000], R19 ;  /* 0x002000130200b986 */ /* 0x0001e2000c10190a */
[----:B------:R-:W-:Y:S01]  /*2cf0*/  ISETP.GE.U32.AND P1, PT, R4, UR4, PT ;  /* 0x0000000404007c0c */ /* 0x000fe2000bf26070 */
[----:B------:R-:W-:Y:S01]  /*2d00*/  VIADD R4, R0, 0xf00 ;  /* 0x00000f0000047836 */ /* 0x000fe20000000000 */
[----:B------:R-:W-:Y:S01]  /*2d10*/  ISETP.GE.U32.AND P3, PT, R6, UR4, PT ;  /* 0x0000000406007c0c */ /* 0x000fe2000bf66070 */
[----:B------:R1:W-:Y:S01]  /*2d20*/  @!P4 STG.E desc[UR10][R2.64+0x2400], R21 ;  /* 0x002400150200c986 */ /* 0x0003e2000c10190a */
[----:B------:R-:W-:Y:S01]  /*2d30*/  VIADD R6, R0, 0x1100 ;  /* 0x0000110000067836 */ /* 0x000fe20000000000 */
[----:B------:R-:W-:-:S02]  /*2d40*/  ISETP.GE.U32.AND.EX P1, PT, RZ, UR5, PT, P1 ;  /* 0x00000005ff007c0c */ /* 0x000fc4000bf26110 */
[----:B------:R-:W-:Y:S01]  /*2d50*/  ISETP.GE.U32.AND P4, PT, R4, UR4, PT ;  /* 0x0000000404007c0c */ /* 0x000fe2000bf86070 */
[----:B------:R2:W-:Y:S01]  /*2d60*/  @!P6 STG.E desc[UR10][R2.64+0x2800], R23 ;  /* 0x002800170200e986 */ /* 0x0005e2000c10190a */
[C---:B------:R-:W-:Y:S01]  /*2d70*/  LOP3.LUT R4, R0.reuse, 0x1000, RZ, 0xfc, !PT ;  /* 0x0000100000047812 */ /* 0x040fe200078efcff */
[----:B------:R-:W-:Y:S01]  /*2d80*/  VIADD R0, R0, 0x1200 ;  /* 0x0000120000007836 */ /* 0x000fe20000000000 */
[----:B------:R-:W-:Y:S01]  /*2d90*/  ISETP.GE.U32.AND.EX P3, PT, RZ, UR5, PT, P3 ;  /* 0x00000005ff007c0c */ /* 0x000fe2000bf66130 */
[----:B0-----:R0:W-:Y:S01]  /*2da0*/  @!P2 STG.E desc[UR10][R2.64+0x2c00], R25 ;  /* 0x002c00190200a986 */ /* 0x0011e2000c10190a */
[----:B------:R-:W-:Y:S02]  /*2db0*/  ISETP.GE.U32.AND P6, PT, R4, UR4, PT ;  /* 0x0000000404007c0c */ /* 0x000fe4000bfc6070 */
[----:B------:R-:W-:Y:S01]  /*2dc0*/  ISETP.GE.U32.AND P2, PT, R6, UR4, PT ;  /* 0x0000000406007c0c */ /* 0x000fe2000bf46070 */
[----:B-1----:R0:W-:Y:S01]  /*2dd0*/  @!P5 STG.E desc[UR10][R2.64+0x3000], R5 ;  /* 0x003000050200d986 */ /* 0x0021e2000c10190a */
[----:B------:R-:W-:-:S02]  /*2de0*/  ISETP.GE.U32.AND P5, PT, R0, UR4, PT ;  /* 0x0000000400007c0c */ /* 0x000fc4000bfa6070 */
[----:B------:R-:W-:Y:S01]  /*2df0*/  ISETP.GE.U32.AND.EX P4, PT, RZ, UR5, PT, P4 ;  /* 0x00000005ff007c0c */ /* 0x000fe2000bf86140 */
[----:B--2---:R0:W-:Y:S01]  /*2e00*/  @!P1 STG.E desc[UR10][R2.64+0x3400], R7 ;  /* 0x0034000702009986 */ /* 0x0041e2000c10190a */
[----:B------:R-:W-:Y:S02]  /*2e10*/  ISETP.GE.U32.AND.EX P6, PT, RZ, UR5, PT, P6 ;  /* 0x00000005ff007c0c */ /* 0x000fe4000bfc6160 */
[----:B------:R-:W-:Y:S01]  /*2e20*/  ISETP.GE.U32.AND.EX P2, PT, RZ, UR5, PT, P2 ;  /* 0x00000005ff007c0c */ /* 0x000fe2000bf46120 */
[----:B---3--:R0:W-:Y:S01]  /*2e30*/  @!P3 STG.E desc[UR10][R2.64+0x3800], R9 ;  /* 0x003800090200b986 */ /* 0x0081e2000c10190a */
[----:B------:R-:W-:-:S03]  /*2e40*/  ISETP.GE.U32.AND.EX P5, PT, RZ, UR5, PT, P5 ;  /* 0x00000005ff007c0c */ /* 0x000fc6000bfa6150 */
[----:B----4-:R0:W-:Y:S04]  /*2e50*/  @!P0 STG.E desc[UR10][R2.64], R29 ;  /* 0x0000001d02008986 */ /* 0x0101e8000c10190a */
[----:B------:R0:W-:Y:S04]  /*2e60*/  @!P4 STG.E desc[UR10][R2.64+0x3c00], R11 ;  /* 0x003c000b0200c986 */ /* 0x0001e8000c10190a */
[----:B------:R0:W-:Y:S04]  /*2e70*/  @!P6 STG.E desc[UR10][R2.64+0x4000], R13 ;  /* 0x0040000d0200e986 */ /* 0x0001e8000c10190a */
[----:B------:R0:W-:Y:S01]  /*2e80*/  @!P2 STG.E desc[UR10][R2.64+0x4400], R27 ;  /* 0x0044001b0200a986 */ /* 0x0001e2000c10190a */
[----:B------:R-:W-:Y:S05]  /*2e90*/  @P5 EXIT ;  /* 0x000000000000594d */ /* 0x000fea0003800000 */
[----:B------:R-:W1:Y:S04]  /*2ea0*/  LDS R35, [R35+0x4800] ;  /* 0x0048000023237984 */ /* 0x000e680000000800 */
[----:B-1----:R-:W-:Y:S01]  /*2eb0*/  STG.E desc[UR10][R2.64+0x4800], R35 ;  /* 0x0048002302007986 */ /* 0x002fe2000c10190a */
[----:B------:R-:W-:Y:S05]  /*2ec0*/  EXIT ;  /* 0x000000000000794d */ /* 0x000fea0003800000 */
.L_x_221:
        /* <DEDUP_REMOVED lines=11> */
.L_x_265:


//--------------------- .text._ZN3cub18CUB_300001_SM_10006detail11EmptyKernelIvEEvv --------------------------
	.section	.text._ZN3cub18CUB_300001_SM_10006detail11EmptyKernelIvEEvv,"ax",@progbits
	.align	128
        .global         _ZN3cub18CUB_300001_SM_10006detail11EmptyKernelIvEEvv
        .type           _ZN3cub18CUB_300001_SM_10006detail11EmptyKernelIvEEvv,@function
        .size           _ZN3cub18CUB_300001_SM_10006detail11EmptyKernelIvEEvv,(.L_x_266 - _ZN3cub18CUB_300001_SM_10006detail11EmptyKernelIvEEvv)
        .other          _ZN3cub18CUB_300001_SM_10006detail11EmptyKernelIvEEvv,@"STO_CUDA_ENTRY STV_DEFAULT"
_ZN3cub18CUB_300001_SM_10006detail11EmptyKernelIvEEvv:
.text._ZN3cub18CUB_300001_SM_10006detail11EmptyKernelIvEEvv:
[----:B------:R-:W-:Y:S01]  /*0000*/  LDC R1, c[0x0][0x37c] ;  /* 0x0000df00ff017b82 */ /* 0x000fe20000000800 */
[----:B------:R-:W-:Y:S05]  /*0010*/  EXIT ;  /* 0x000000000000794d */ /* 0x000fea0003800000 */
.L_x_222:
        /* <DEDUP_REMOVED lines=14> */
.L_x_266:


//--------------------- .text._Z21radixScatterOptimizedPjS_S_S_iii --------------------------
	.section	.text._Z21radixScatterOptimizedPjS_S_S_iii,"ax",@progbits
	.align	128
        .global         _Z21radixScatterOptimizedPjS_S_S_iii
        .type           _Z21radixScatterOptimizedPjS_S_S_iii,@function
        .size           _Z21radixScatterOptimizedPjS_S_S_iii,(.L_x_267 - _Z21radixScatterOptimizedPjS_S_S_iii)
        .other          _Z21radixScatterOptimizedPjS_S_S_iii,@"STO_CUDA_ENTRY STV_DEFAULT"
_Z21radixScatterOptimizedPjS_S_S_iii:
.text._Z21radixScatterOptimizedPjS_S_S_iii:
[----:B------:R-:W0:Y:S01]  /*0000*/  LDC R1, c[0x0][0x37c] ;  /* 0x0000df00ff017b82 */ /* 0x000e220000000800 */
[----:B------:R-:W1:Y:S01]  /*0010*/  S2R R4, SR_TID.X ;  /* 0x0000000000047919 */ /* 0x000e620000002100 */
[----:B------:R-:W2:Y:S06]  /*0020*/  LDCU UR6, c[0x0][0x2fc] ;  /* 0x00005f80ff0677ac */ /* 0x000eac0008000800 */
[----:B------:R-:W3:Y:S01]  /*0030*/  S2UR UR4, SR_CTAID.X ;  /* 0x00000000000479c3 */ /* 0x000ee20000002500 */
[----:B0-----:R-:W-:Y:S01]  /*0040*/  VIADD R1, R1, 0xffffffe8 ;  /* 0xffffffe801017836 */ /* 0x001fe20000000000 */
[----:B------:R-:W-:Y:S01]  /*0050*/  BSSY.RECONVERGENT B0, `(.L_x_223) ;  /* 0x0000020000007945 */ /* 0x000fe20003800200 */
[----:B------:R-:W0:Y:S01]  /*0060*/  LDCU UR7, c[0x0][0x3a0] ;  /* 0x00007400ff0777ac */ /* 0x000e220008000800 */
[----:B------:R-:W-:Y:S01]  /*0070*/  IMAD.MOV.U32 R17, RZ, RZ, RZ ;  /* 0x000000ffff117224 */ /* 0x000fe200078e00ff */
[----:B------:R-:W4:Y:S03]  /*0080*/  LDCU UR5, c[0x0][0x2f8] ;  /* 0x00005f00ff0577ac */ /* 0x000f260008000800 */
[----:B------:R-:W3:Y:S01]  /*0090*/  LDC R5, c[0x0][0x360] ;  /* 0x0000d800ff057b82 */ /* 0x000ee20000000800 */
[----:B------:R-:W0:Y:S01]  /*00a0*/  LDCU.64 UR36, c[0x0][0x358] ;  /* 0x00006b00ff2477ac */ /* 0x000e220008000a00 */
[----:B----4-:R-:W-:-:S02]  /*00b0*/  IADD3 R6, P2, PT, R1, UR5, RZ ;  /* 0x0000000501067c10 */ /* 0x010fc4000ff5e0ff */
[----:B-1----:R-:W-:-:S03]  /*00c0*/  ISETP.GT.U32.AND P1, PT, R4, 0xff, PT ;  /* 0x000000ff0400780c */ /* 0x002fc60003f24070 */
[----:B--2---:R-:W-:Y:S02]  /*00d0*/  IMAD.X R7, RZ, RZ, UR6, P2 ;  /* 0x00000006ff077e24 */ /* 0x004fe400090e06ff */
[----:B---3--:R-:W-:-:S05]  /*00e0*/  IMAD R16, R5, UR4, R4 ;  /* 0x0000000405107c24 */ /* 0x008fca000f8e0204 */
[----:B0-----:R-:W-:-:S03]  /*00f0*/  ISETP.GE.AND P0, PT, R16, UR7, PT ;  /* 0x0000000710007c0c */ /* 0x001fc6000bf06270 */
[----:B------:R-:W0:Y:S01]  /*0100*/  @!P1 S2R R3, SR_CgaCtaId ;  /* 0x0000000000039919 */ /* 0x000e220000008800 */
[----:B------:R-:W-:-:S04]  /*0110*/  @!P1 MOV R0, 0x400 ;  /* 0x0000040000009802 */ /* 0x000fc80000000f00 */
[----:B0-----:R-:W-:-:S05]  /*0120*/  @!P1 LEA R3, R3, R0, 0x18 ;  /* 0x0000000003039211 */ /* 0x001fca00078ec0ff */
[----:B------:R-:W-:Y:S01]  /*0130*/  @!P1 IMAD R0, R4, 0x4, R3 ;  /* 0x0000000404009824 */ /* 0x000fe200078e0203 */
[----:B------:R-:W-:-:S04]  /*0140*/  CS2R R2, SRZ ;  /* 0x0000000000027805 */ /* 0x000fc8000001ff00 */
[----:B------:R0:W-:Y:S01]  /*0150*/  @!P1 STS [R0], RZ ;  /* 0x000000ff00009388 */ /* 0x0001e20000000800 */
[----:B------:R-:W-:Y:S06]  /*0160*/  BAR.SYNC.DEFER_BLOCKING 0x0 ;  /* 0x0000000000007b1d */ /* 0x000fec0000010000 */
[----:B------:R-:W-:Y:S05]  /*0170*/  @P0 BRA `(.L_x_224) ;  /* 0x0000000000340947 */ /* 0x000fea0003800000 */
[----:B------:R-:W1:Y:S01]  /*0180*/  LDC.64 R8, c[0x0][0x380] ;  /* 0x0000e000ff087b82 */ /* 0x000e620000000a00 */
[----:B------:R-:W2:Y:S01]  /*0190*/  LDCU UR5, c[0x0][0x3a4] ;  /* 0x00007480ff0577ac */ /* 0x000ea20008000800 */
[----:B-1----:R-:W-:-:S05]  /*01a0*/  IMAD.WIDE R8, R16, 0x4, R8 ;  /* 0x0000000410087825 */ /* 0x002fca00078e0208 */
[----:B------:R-:W2:Y:S01]  /*01b0*/  LDG.E R17, desc[UR36][R8.64] ;  /* 0x0000002408117981 */ /* 0x000ea2000c1e1900 */
[----:B------:R-:W1:Y:S01]  /*01c0*/  S2UR UR6, SR_CgaCtaId ;  /* 0x00000000000679c3 */ /* 0x000e620000008800 */
[----:B------:R-:W-:Y:S01]  /*01d0*/  IMAD.MOV.U32 R3, RZ, RZ, 0x1 ;  /* 0x00000001ff037424 */ /* 0x000fe200078e00ff */
[----:B--2---:R-:W-:Y:S01]  /*01e0*/  SHF.R.U32.HI R2, RZ, UR5, R17 ;  /* 0x00000005ff027c19 */ /* 0x004fe20008011611 */
[----:B------:R-:W-:Y:S02]  /*01f0*/  UMOV UR5, 0x400 ;  /* 0x0000040000057882 */ /* 0x000fe40000000000 */
[----:B-1----:R-:W-:Y:S02]  /*0200*/  ULEA UR5, UR6, UR5, 0x18 ;  /* 0x0000000506057291 */ /* 0x002fe4000f8ec0ff */
[C---:B0-----:R-:W-:Y:S01]  /*0210*/  IMAD.SHL.U32 R0, R2.reuse, 0x4, RZ ;  /* 0x0000000402007824 */ /* 0x041fe200078e00ff */
[----:B------:R-:W-:-:S04]  /*0220*/  LOP3.LUT R2, R2, 0xff, RZ, 0xc0, !PT ;  /* 0x000000ff02027812 */ /* 0x000fc800078ec0ff */
[----:B------:R-:W-:-:S05]  /*0230*/  LOP3.LUT R0, R0, 0x3fc, RZ, 0xc0, !PT ;  /* 0x000003fc00007812 */ /* 0x000fca00078ec0ff */
[----:B------:R1:W2:Y:S02]  /*0240*/  ATOMS.ADD R3, [R0+UR5], R3 ;  /* 0x000000030003798c */ /* 0x0002a40008000005 */
.L_x_224:
[----:B------:R-:W-:Y:S05]  /*0250*/  BSYNC.RECONVERGENT B0 ;  /* 0x0000000000007941 */ /* 0x000fea0003800200 */
.L_x_223:
[----:B------:R-:W-:Y:S06]  /*0260*/  BAR.SYNC.DEFER_BLOCKING 0x0 ;  /* 0x0000000000007b1d */ /* 0x000fec0000010000 */
[----:B------:R-:W-:Y:S04]  /*0270*/  BSSY.RECONVERGENT B0, `(.L_x_225) ;  /* 0x0000052000007945 */ /* 0x000fe80003800200 */
[----:B------:R-:W-:Y:S05]  /*0280*/  @P1 BRA `(.L_x_226) ;  /* 0x0000000400401947 */ /* 0x000fea0003800000 */
[----:B01----:R-:W0:Y:S01]  /*0290*/  S2R R0, SR_CgaCtaId ;  /* 0x0000000000007919 */ /* 0x003e220000008800 */
[----:B------:R-:W-:Y:S02]  /*02a0*/  MOV R5, 0x400 ;  /* 0x0000040000057802 */ /* 0x000fe40000000f00 */
[----:B------:R-:W-:-:S03]  /*02b0*/  ISETP.NE.AND P1, PT, R4, RZ, PT ;  /* 0x000000ff0400720c */ /* 0x000fc60003f25270 */
[----:B------:R-:W-:-:S05]  /*02c0*/  VIADD R9, R5, 0x400 ;  /* 0x0000040005097836 */ /* 0x000fca0000000000 */
[----:B0-----:R-:W-:-:S05]  /*02d0*/  LEA R9, R0, R9, 0x18 ;  /* 0x0000000900097211 */ /* 0x001fca00078ec0ff */
[----:B------:R-:W-:-:S05]  /*02e0*/  IMAD R19, R4, 0x4, R9 ;  /* 0x0000000404137824 */ /* 0x000fca00078e0209 */
[----:B------:R3:W-:Y:S01]  /*02f0*/  STS [R19], RZ ;  /* 0x000000ff13007388 */ /* 0x0007e20000000800 */
[----:B------:R-:W-:Y:S05]  /*0300*/  @!P1 BRA `(.L_x_226) ;  /* 0x0000000400209947 */ /* 0x000fea0003800000 */
[C---:B------:R-:W-:Y:S01]  /*0310*/  ISETP.GE.U32.AND P2, PT, R4.reuse, 0x10, PT ;  /* 0x000000100400780c */ /* 0x040fe20003f46070 */
[----:B------:R-:W-:Y:S01]  /*0320*/  BSSY.RECONVERGENT B1, `(.L_x_227) ;  /* 0x000001f000017945 */ /* 0x000fe20003800200 */
[----:B------:R-:W-:Y:S01]  /*0330*/  LOP3.LUT R27, R4, 0xf, RZ, 0xc0, !PT ;  /* 0x0000000f041b7812 */ /* 0x000fe200078ec0ff */
[----:B------:R-:W-:Y:S02]  /*0340*/  IMAD.MOV.U32 R24, RZ, RZ, RZ ;  /* 0x000000ffff187224 */ /* 0x000fe400078e00ff */
[----:B------:R-:W-:Y:S01]  /*0350*/  IMAD.MOV.U32 R18, RZ, RZ, RZ ;  /* 0x000000ffff127224 */ /* 0x000fe200078e00ff */
[----:B------:R-:W-:-:S07]  /*0360*/  ISETP.NE.AND P1, PT, R27, RZ, PT ;  /* 0x000000ff1b00720c */ /* 0x000fce0003f25270 */
[----:B------:R-:W-:Y:S06]  /*0370*/  @!P2 BRA `(.L_x_228) ;  /* 0x000000000064a947 */ /* 0x000fec0003800000 */
[----:B------:R-:W-:Y:S01]  /*0380*/  LOP3.LUT R8, R4, 0xffff, RZ, 0xc0, !PT ;  /* 0x0000ffff04087812 */ /* 0x000fe200078ec0ff */
[----:B------:R-:W-:Y:S01]  /*0390*/  IMAD.MOV.U32 R24, RZ, RZ, RZ ;  /* 0x000000ffff187224 */ /* 0x000fe200078e00ff */
[----:B------:R-:W-:Y:S02]  /*03a0*/  LEA R26, R0, R5, 0x18 ;  /* 0x00000005001a7211 */ /* 0x000fe400078ec0ff */
[----:B------:R-:W-:Y:S02]  /*03b0*/  SHF.R.U32.HI R8, RZ, 0x4, R8 ;  /* 0x00000004ff087819 */ /* 0x000fe40000011608 */
[----:B------:R-:W-:Y:S01]  /*03c0*/  LOP3.LUT R18, R4, 0xf0, RZ, 0xc0, !PT ;  /* 0x000000f004127812 */ /* 0x000fe200078ec0ff */
[----:B------:R-:W-:Y:S02]  /*03d0*/  VIADD R26, R26, 0x20 ;  /* 0x000000201a1a7836 */ /* 0x000fe40000000000 */
[----:B------:R-:W-:-:S05]  /*03e0*/  IMAD.SHL.U32 R8, R8, 0x10, RZ ;  /* 0x0000001008087824 */ /* 0x000fca00078e00ff */
[----:B------:R-:W-:-:S05]  /*03f0*/  LOP3.LUT R25, R8, 0xf0, RZ, 0xe2, !PT ;  /* 0x000000f008197812 */ /* 0x000fca00078ee2ff */
[----:B------:R-:W-:-:S07]  /*0400*/  IMAD.MOV R25, RZ, RZ, -R25 ;  /* 0x000000ffff197224 */ /* 0x000fce00078e0a19 */
.L_x_229:
[----:B------:R-:W0:Y:S01]  /*0410*/  LDS.128 R20, [R26+-0x20] ;  /* 0xffffe0001a147984 */ /* 0x000e220000000c00 */
[----:B------:R-:W-:-:S03]  /*0420*/  VIADD R25, R25, 0x10 ;  /* 0x0000001019197836 */ /* 0x000fc60000000000 */
[----:B------:R-:W1:Y:S02]  /*0430*/  LDS.128 R8, [R26+-0x10] ;  /* 0xfffff0001a087984 */ /* 0x000e640000000c00 */
[----:B------:R-:W-:Y:S02]  /*0440*/  ISETP.NE.AND P2, PT, R25, RZ, PT ;  /* 0x000000ff1900720c */ /* 0x000fe40003f45270 */
[----:B------:R-:W4:Y:S01]  /*0450*/  LDS.128 R12, [R26] ;  /* 0x000000001a0c7984 */ /* 0x000f220000000c00 */
[----:B0-----:R-:W-:-:S04]  /*0460*/  IADD3 R20, PT, PT, R21, R24, R20 ;  /* 0x0000001815147210 */ /* 0x001fc80007ffe014 */
[----:B------:R-:W-:-:S04]  /*0470*/  IADD3 R20, PT, PT, R23, R20, R22 ;  /* 0x0000001417147210 */ /* 0x000fc80007ffe016 */
[----:B-1----:R-:W-:Y:S02]  /*0480*/  IADD3 R8, PT, PT, R9, R20, R8 ;  /* 0x0000001409087210 */ /* 0x002fe40007ffe008 */
[----:B------:R0:W1:Y:S02]  /*0490*/  LDS.128 R20, [R26+0x10] ;  /* 0x000010001a147984 */ /* 0x0000640000000c00 */
[----:B------:R-:W-:-:S04]  /*04a0*/  IADD3 R8, PT, PT, R11, R8, R10 ;  /* 0x000000080b087210 */ /* 0x000fc80007ffe00a */
[----:B----4-:R-:W-:Y:S01]  /*04b0*/  IADD3 R8, PT, PT, R13, R8, R12 ;  /* 0x000000080d087210 */ /* 0x010fe20007ffe00c */
[----:B0-----:R-:W-:-:S03]  /*04c0*/  VIADD R26, R26, 0x40 ;  /* 0x000000401a1a7836 */ /* 0x001fc60000000000 */
[----:B------:R-:W-:-:S04]  /*04d0*/  IADD3 R8, PT, PT, R15, R8, R14 ;  /* 0x000000080f087210 */ /* 0x000fc80007ffe00e */
[----:B-1----:R-:W-:-:S04]  /*04e0*/  IADD3 R8, PT, PT, R21, R8, R20 ;  /* 0x0000000815087210 */ /* 0x002fc80007ffe014 */
[----:B------:R-:W-:Y:S01]  /*04f0*/  IADD3 R24, PT, PT, R23, R8, R22 ;  /* 0x0000000817187210 */ /* 0x000fe20007ffe016 */
[----:B------:R-:W-:Y:S06]  /*0500*/  @P2 BRA `(.L_x_229) ;  /* 0xfffffffc00c02947 */ /* 0x000fec000383ffff */
.L_x_228:
[----:B------:R-:W-:Y:S05]  /*0510*/  BSYNC.RECONVERGENT B1 ;  /* 0x0000000000017941 */ /* 0x000fea0003800200 */
.L_x_227:
[----:B------:R-:W-:Y:S04]  /*0520*/  BSSY.RECONVERGENT B1, `(.L_x_230) ;  /* 0x0000025000017945 */ /* 0x000fe80003800200 */
[----:B------:R-:W-:Y:S05]  /*0530*/  @!P1 BRA `(.L_x_231) ;  /* 0x00000000008c9947 */ /* 0x000fea0003800000 */
[----:B------:R-:W-:Y:S01]  /*0540*/  ISETP.GE.U32.AND P1, PT, R27, 0x8, PT ;  /* 0x000000081b00780c */ /* 0x000fe20003f26070 */
[----:B------:R-:W-:Y:S01]  /*0550*/  BSSY.RECONVERGENT B2, `(.L_x_232) ;  /* 0x000000d000027945 */ /* 0x000fe20003800200 */
[----:B------:R-:W-:-:S04]  /*0560*/  LOP3.LUT R21, R4, 0x7, RZ, 0xc0, !PT ;  /* 0x0000000704157812 */ /* 0x000fc800078ec0ff */
[----:B------:R-:W-:-:S07]  /*0570*/  ISETP.NE.AND P2, PT, R21, RZ, PT ;  /* 0x000000ff1500720c */ /* 0x000fce0003f45270 */
[----:B------:R-:W-:Y:S06]  /*0580*/  @!P1 BRA `(.L_x_233) ;  /* 0x0000000000249947 */ /* 0x000fec0003800000 */
[----:B------:R-:W-:-:S05]  /*0590*/  LEA R9, R0, R5, 0x18 ;  /* 0x0000000500097211 */ /* 0x000fca00078ec0ff */
[C---:B------:R-:W-:Y:S02]  /*05a0*/  IMAD R20, R18.reuse, 0x4, R9 ;  /* 0x0000000412147824 */ /* 0x040fe400078e0209 */
[----:B------:R-:W-:-:S03]  /*05b0*/  VIADD R18, R18, 0x8 ;  /* 0x0000000812127836 */ /* 0x000fc60000000000 */
[----:B------:R-:W0:Y:S04]  /*05c0*/  LDS.128 R8, [R20] ;  /* 0x0000000014087984 */ /* 0x000e280000000c00 */
[----:B------:R-:W1:Y:S01]  /*05d0*/  LDS.128 R12, [R20+0x10] ;  /* 0x00001000140c7984 */ /* 0x000e620000000c00 */
[----:B0-----:R-:W-:-:S04]  /*05e0*/  IADD3 R8, PT, PT, R9, R24, R8 ;  /* 0x0000001809087210 */ /* 0x001fc80007ffe008 */
[----:B------:R-:W-:-:S04]  /*05f0*/  IADD3 R8, PT, PT, R11, R8, R10 ;  /* 0x000000080b087210 */ /* 0x000fc80007ffe00a */
[----:B-1----:R-:W-:-:S04]  /*0600*/  IADD3 R8, PT, PT, R13, R8, R12 ;  /* 0x000000080d087210 */ /* 0x002fc80007ffe00c */
[----:B------:R-:W-:-:S07]  /*0610*/  IADD3 R24, PT, PT, R15, R8, R14 ;  /* 0x000000080f187210 */ /* 0x000fce0007ffe00e */
.L_x_233:
[----:B------:R-:W-:Y:S05]  /*0620*/  BSYNC.RECONVERGENT B2 ;  /* 0x0000000000027941 */ /* 0x000fea0003800200 */
.L_x_232:
[----:B------:R-:W-:Y:S05]  /*0630*/  @!P2 BRA `(.L_x_231) ;  /* 0x00000000004ca947 */ /* 0x000fea0003800000 */
[----:B------:R-:W-:Y:S02]  /*0640*/  ISETP.GE.U32.AND P1, PT, R21, 0x4, PT ;  /* 0x000000041500780c */ /* 0x000fe40003f26070 */
[----:B------:R-:W-:-:S04]  /*0650*/  LOP3.LUT R4, R4, 0x3, RZ, 0xc0, !PT ;  /* 0x0000000304047812 */ /* 0x000fc800078ec0ff */
[----:B------:R-:W-:-:S07]  /*0660*/  ISETP.NE.AND P2, PT, R4, RZ, PT ;  /* 0x000000ff0400720c */ /* 0x000fce0003f45270 */
[----:B------:R-:W-:-:S05]  /*0670*/  @P1 LEA R9, R0, R5, 0x18 ;  /* 0x0000000500091211 */ /* 0x000fca00078ec0ff */
[C---:B------:R-:W-:Y:S02]  /*0680*/  @P1 IMAD R9, R18.reuse, 0x4, R9 ;  /* 0x0000000412091824 */ /* 0x040fe400078e0209 */
[----:B------:R-:W-:-:S04]  /*0690*/  @P1 VIADD R18, R18, 0x4 ;  /* 0x0000000412121836 */ /* 0x000fc80000000000 */
[----:B------:R-:W0:Y:S02]  /*06a0*/  @P1 LDS.128 R8, [R9] ;  /* 0x0000000009081984 */ /* 0x000e240000000c00 */
[----:B0-----:R-:W-:-:S04]  /*06b0*/  @P1 IADD3 R8, PT, PT, R9, R24, R8 ;  /* 0x0000001809081210 */ /* 0x001fc80007ffe008 */
[----:B------:R-:W-:Y:S01]  /*06c0*/  @P1 IADD3 R24, PT, PT, R11, R8, R10 ;  /* 0x000000080b181210 */ /* 0x000fe20007ffe00a */
[----:B------:R-:W-:Y:S06]  /*06d0*/  @!P2 BRA `(.L_x_231) ;  /* 0x000000000024a947 */ /* 0x000fec0003800000 */
[----:B------:R-:W-:Y:S01]  /*06e0*/  LEA R5, R0, R5, 0x18 ;  /* 0x0000000500057211 */ /* 0x000fe200078ec0ff */
[----:B------:R-:W-:-:S04]  /*06f0*/  IMAD.MOV R4, RZ, RZ, -R4 ;  /* 0x000000ffff047224 */ /* 0x000fc800078e0a04 */
[----:B------:R-:W-:-:S07]  /*0700*/  IMAD R18, R18, 0x4, R5 ;  /* 0x0000000412127824 */ /* 0x000fce00078e0205 */
.L_x_234:
[----:B------:R0:W1:Y:S01]  /*0710*/  LDS R5, [R18] ;  /* 0x0000000012057984 */ /* 0x0000620000000800 */
[----:B------:R-:W-:-:S05]  /*0720*/  VIADD R4, R4, 0x1 ;  /* 0x0000000104047836 */ /* 0x000fca0000000000 */
[----:B------:R-:W-:Y:S01]  /*0730*/  ISETP.NE.AND P1, PT, R4, RZ, PT ;  /* 0x000000ff0400720c */ /* 0x000fe20003f25270 */
[----:B0-----:R-:W-:Y:S02]  /*0740*/  VIADD R18, R18, 0x4 ;  /* 0x0000000412127836 */ /* 0x001fe40000000000 */
[----:B-1----:R-:W-:-:S10]  /*0750*/  IMAD.IADD R24, R5, 0x1, R24 ;  /* 0x0000000105187824 */ /* 0x002fd400078e0218 */
[----:B------:R-:W-:Y:S05]  /*0760*/  @P1 BRA `(.L_x_234) ;  /* 0xfffffffc00e81947 */ /* 0x000fea000383ffff */
.L_x_231:
[----:B------:R-:W-:Y:S05]  /*0770*/  BSYNC.RECONVERGENT B1 ;  /* 0x0000000000017941 */ /* 0x000fea0003800200 */
.L_x_230:
[----:B------:R4:W-:Y:S02]  /*0780*/  STS [R19], R24 ;  /* 0x0000001813007388 */ /* 0x0009e40000000800 */
.L_x_226:
[----:B------:R-:W-:Y:S05]  /*0790*/  BSYNC.RECONVERGENT B0 ;  /* 0x0000000000007941 */ /* 0x000fea0003800200 */
.L_x_225:
[----:B------:R-:W-:Y:S06]  /*07a0*/  BAR.SYNC.DEFER_BLOCKING 0x0 ;  /* 0x0000000000007b1d */ /* 0x000fec0000010000 */
[----:B------:R-:W-:Y:S05]  /*07b0*/  @P0 EXIT ;  /* 0x000000000000094d */ /* 0x000fea0003800000 */
[----:B------:R-:W5:Y:S01]  /*07c0*/  LDC.64 R4, c[0x0][0x390] ;  /* 0x0000e400ff047b82 */ /* 0x000f620000000a00 */
[----:B------:R-:W-:-:S06]  /*07d0*/  USHF.L.U32 UR4, UR4, 0x8, URZ ;  /* 0x0000000804047899 */ /* 0x000fcc00080006ff */
[----:B------:R-:W-:-:S05]  /*07e0*/  LOP3.LUT R9, R2, UR4, RZ, 0xfc, !PT ;  /* 0x0000000402097c12 */ /* 0x000fca000f8efcff */
[----:B------:R-:W0:Y:S01]  /*07f0*/  LDCU UR4, c[0x0][0x3a4] ;  /* 0x00007480ff0477ac */ /* 0x000e220008000800 */
[----:B-----5:R-:W-:-:S05]  /*0800*/  IMAD.WIDE.U32 R4, R9, 0x4, R4 ;  /* 0x0000000409047825 */ /* 0x020fca00078e0004 */
[----:B------:R-:W2:Y:S01]  /*0810*/  LDG.E R18, desc[UR36][R4.64] ;  /* 0x0000002404127981 */ /* 0x000ea2000c1e1900 */
[----:B0-----:R-:W-:Y:S01]  /*0820*/  ISETP.NE.AND P0, PT, RZ, UR4, PT ;  /* 0x00000004ff007c0c */ /* 0x001fe2000bf05270 */
[----:B------:R-:W-:Y:S03]  /*0830*/  BSSY.RECONVERGENT B6, `(.L_x_235) ;  /* 0x000000e000067945 */ /* 0x000fe60003800200 */
[----:B------:R-:W-:Y:S01]  /*0840*/  ISETP.GT.OR P0, PT, R16, 0x4, P0 ;  /* 0x000000041000780c */ /* 0x000fe20000704670 */
[----:B--234-:R-:W-:-:S12]  /*0850*/  IMAD.IADD R19, R18, 0x1, R3 ;  /* 0x0000000112137824 */ /* 0x01cfd800078e0203 */
[----:B------:R-:W-:Y:S05]  /*0860*/  @P0 BRA `(.L_x_236) ;  /* 0x0000000000280947 */ /* 0x000fea0003800000 */
[----:B-1----:R-:W-:Y:S01]  /*0870*/  MOV R0, 0x170 ;  /* 0x0000017000007802 */ /* 0x002fe20000000f00 */
[----:B------:R0:W-:Y:S01]  /*0880*/  STL.64 [R1+0x8], R2 ;  /* 0x0000080201007387 */ /* 0x0001e20000100a00 */
[----:B------:R-:W1:Y:S02]  /*0890*/  LDCU.64 UR4, c[0x4][0x168] ;  /* 0x01002d00ff0477ac */ /* 0x000e640008000a00 */
[----:B------:R0:W2:Y:S01]  /*08a0*/  LDC.64 R8, c[0x4][R0] ;  /* 0x0100000000087b82 */ /* 0x0000a20000000a00 */
[----:B------:R0:W-:Y:S04]  /*08b0*/  STL.64 [R1], R16 ;  /* 0x0000001001007387 */ /* 0x0001e80000100a00 */
[----:B------:R0:W-:Y:S01]  /*08c0*/  STL.64 [R1+0x10], R18 ;  /* 0x0000101201007387 */ /* 0x0001e20000100a00 */
[----:B-1----:R-:W-:-:S02]  /*08d0*/  IMAD.U32 R4, RZ, RZ, UR4 ;  /* 0x00000004ff047e24 */ /* 0x002fc4000f8e00ff */
[----:B0-----:R-:W-:-:S07]  /*08e0*/  IMAD.U32 R5, RZ, RZ, UR5 ;  /* 0x00000005ff057e24 */ /* 0x001fce000f8e00ff */
[----:B------:R-:W-:-:S07]  /*08f0*/  LEPC R20, `(.L_x_236) ;  /* 0x000000001014794e */ /* 0x000fce0000000000 */
[----:B--2---:R-:W-:Y:S05]  /*0900*/  CALL.ABS.NOINC R8 ;  /* 0x0000000008007343 */ /* 0x004fea0003c00000 */
.L_x_236:
[----:B------:R-:W-:Y:S05]  /*0910*/  BSYNC.RECONVERGENT B6 ;  /* 0x0000000000067941 */ /* 0x000fea0003800200 */
.L_x_235:
[----:B------:R-:W0:Y:S02]  /*0920*/  LDC.64 R2, c[0x0][0x388] ;  /* 0x0000e200ff027b82 */ /* 0x000e240000000a00 */
[----:B0-----:R-:W-:-:S05]  /*0930*/  IMAD.WIDE.U32 R2, R19, 0x4, R2 ;  /* 0x0000000413027825 */ /* 0x001fca00078e0002 */
[----:B------:R-:W-:Y:S01]  /*0940*/  STG.E desc[UR36][R2.64], R17 ;  /* 0x0000001102007986 */ /* 0x000fe2000c101924 */
[----:B------:R-:W-:Y:S05]  /*0950*/  EXIT ;  /* 0x000000000000794d */ /* 0x000fea0003800000 */
.L_x_237:
        /* <DEDUP_REMOVED lines=10> */
.L_x_267:


//--------------------- .text._Z18radixScatterKernelPjS_S_ii --------------------------
	.section	.text._Z18radixScatterKernelPjS_S_ii,"ax",@progbits
	.align	128
        .global         _Z18radixScatterKernelPjS_S_ii
        .type           _Z18radixScatterKernelPjS_S_ii,@function
        .size           _Z18radixScatterKernelPjS_S_ii,(.L_x_268 - _Z18radixScatterKernelPjS_S_ii)
        .other          _Z18radixScatterKernelPjS_S_ii,@"STO_CUDA_ENTRY STV_DEFAULT"
_Z18radixScatterKernelPjS_S_ii:
.text._Z18radixScatterKernelPjS_S_ii:
[----:B------:R-:W-:Y:S01]  /*0000*/  LDC R1, c[0x0][0x37c] ;  /* 0x0000df00ff017b82 */ /* 0x000fe20000000800 */
[----:B------:R-:W0:Y:S01]  /*0010*/  S2R R9, SR_TID.X ;  /* 0x0000000000097919 */ /* 0x000e220000002100 */
[----:B------:R-:W1:Y:S01]  /*0020*/  LDCU.64 UR6, c[0x0][0x358] ;  /* 0x00006b00ff0677ac */ /* 0x000e620008000a00 */
[----:B------:R-:W2:Y:S01]  /*0030*/  S2R R4, SR_CTAID.X ;  /* 0x0000000000047919 */ /* 0x000ea20000002500 */
[----:B------:R-:W3:Y:S01]  /*0040*/  LDCU UR4, c[0x0][0x360] ;  /* 0x00006c00ff0477ac */ /* 0x000ee20008000800 */
[----:B------:R-:W4:Y:S01]  /*0050*/  LDCU UR5, c[0x0][0x398] ;  /* 0x00007300ff0577ac */ /* 0x000f220008000800 */
[----:B0-----:R-:W-:-:S13]  /*0060*/  ISETP.GT.U32.AND P0, PT, R9, 0xff, PT ;  /* 0x000000ff0900780c */ /* 0x001fda0003f04070 */
[----:B------:R-:W0:Y:S01]  /*0070*/  @!P0 LDC.64 R2, c[0x0][0x390] ;  /* 0x0000e400ff028b82 */ /* 0x000e220000000a00 */
[----:B--2---:R-:W-:-:S04]  /*0080*/  @!P0 IMAD R5, R4, 0x100, R9 ;  /* 0x0000010004058824 */ /* 0x004fc800078e0209 */
[----:B0-----:R-:W-:-:S06]  /*0090*/  @!P0 IMAD.WIDE.U32 R2, R5, 0x4, R2 ;  /* 0x0000000405028825 */ /* 0x001fcc00078e0002 */
[----:B-1----:R-:W2:Y:S01]  /*00a0*/  @!P0 LDG.E R2, desc[UR6][R2.64] ;  /* 0x0000000602028981 */ /* 0x002ea2000c1e1900 */
[----:B---3--:R-:W-:Y:S01]  /*00b0*/  IMAD R5, R4, UR4, R9 ;  /* 0x0000000404057c24 */ /* 0x008fe2000f8e0209 */
[----:B------:R-:W-:Y:S01]  /*00c0*/  @!P0 MOV R0, 0x400 ;  /* 0x0000040000008802 */ /* 0x000fe20000000f00 */
[----:B------:R-:W-:Y:S01]  /*00d0*/  BSSY.RECONVERGENT B0, `(.L_x_238) ;  /* 0x0000010000007945 */ /* 0x000fe20003800200 */
[----:B------:R-:W0:Y:S02]  /*00e0*/  @!P0 S2R R7, SR_CgaCtaId ;  /* 0x0000000000078919 */ /* 0x000e240000008800 */
[----:B----4-:R-:W-:Y:S02]  /*00f0*/  ISETP.GE.AND P1, PT, R5, UR5, PT ;  /* 0x0000000505007c0c */ /* 0x010fe4000bf26270 */
[----:B0-----:R-:W-:-:S05]  /*0100*/  @!P0 LEA R0, R7, R0, 0x18 ;  /* 0x0000000007008211 */ /* 0x001fca00078ec0ff */
[----:B------:R-:W-:Y:S02]  /*0110*/  @!P0 IMAD R7, R9, 0x4, R0 ;  /* 0x0000000409078824 */ /* 0x000fe400078e0200 */
[----:B------:R-:W-:Y:S02]  /*0120*/  HFMA2 R9, -RZ, RZ, 0, 0 ;  /* 0x00000000ff097431 */ /* 0x000fe400000001ff */
[----:B------:R-:W-:Y:S01]  /*0130*/  IMAD.MOV.U32 R0, RZ, RZ, RZ ;  /* 0x000000ffff007224 */ /* 0x000fe200078e00ff */
[----:B--2---:R0:W-:Y:S01]  /*0140*/  @!P0 STS [R7], R2 ;  /* 0x0000000207008388 */ /* 0x0041e20000000800 */
[----:B------:R-:W-:Y:S06]  /*0150*/  BAR.SYNC.DEFER_BLOCKING 0x0 ;  /* 0x0000000000007b1d */ /* 0x000fec0000010000 */
[----:B------:R-:W-:Y:S05]  /*0160*/  @P1 BRA `(.L_x_239) ;  /* 0x0000000000181947 */ /* 0x000fea0003800000 */
[----:B0-----:R-:W0:Y:S01]  /*0170*/  LDC.64 R2, c[0x0][0x380] ;  /* 0x0000e000ff027b82 */ /* 0x001e220000000a00 */
[----:B------:R-:W1:Y:S01]  /*0180*/  LDCU UR4, c[0x0][0x39c] ;  /* 0x00007380ff0477ac */ /* 0x000e620008000800 */
[----:B0-----:R-:W-:-:S05]  /*0190*/  IMAD.WIDE R2, R5, 0x4, R2 ;  /* 0x0000000405027825 */ /* 0x001fca00078e0202 */
[----:B------:R-:W1:Y:S02]  /*01a0*/  LDG.E R9, desc[UR6][R2.64] ;  /* 0x0000000602097981 */ /* 0x000e64000c1e1900 */
[----:B-1----:R-:W-:-:S04]  /*01b0*/  SHF.R.U32.HI R0, RZ, UR4, R9 ;  /* 0x00000004ff007c19 */ /* 0x002fc80008011609 */
[----:B------:R-:W-:-:S07]  /*01c0*/  LOP3.LUT R0, R0, 0xff, RZ, 0xc0, !PT ;  /* 0x000000ff00007812 */ /* 0x000fce00078ec0ff */
.L_x_239:
[----:B------:R-:W-:Y:S05]  /*01d0*/  BSYNC.RECONVERGENT B0 ;  /* 0x0000000000007941 */ /* 0x000fea0003800200 */
.L_x_238:
[----:B------:R-:W-:Y:S06]  /*01e0*/  BAR.SYNC.DEFER_BLOCKING 0x0 ;  /* 0x0000000000007b1d */ /* 0x000fec0000010000 */
[----:B------:R-:W-:Y:S05]  /*01f0*/  @P1 EXIT ;  /* 0x000000000000194d */ /* 0x000fea0003800000 */
[----:B------:R-:W1:Y:S01]  /*0200*/  S2UR UR5, SR_CgaCtaId ;  /* 0x00000000000579c3 */ /* 0x000e620000008800 */
[----:B------:R-:W-:Y:S01]  /*0210*/  UMOV UR4, 0x400 ;  /* 0x0000040000047882 */ /* 0x000fe20000000000 */
[----:B------:R-:W-:-:S06]  /*0220*/  MOV R5, 0x1 ;  /* 0x0000000100057802 */ /* 0x000fcc0000000f00 */
[----:B0-----:R-:W0:Y:S01]  /*0230*/  LDC.64 R2, c[0x0][0x388] ;  /* 0x0000e200ff027b82 */ /* 0x001e220000000a00 */
[----:B-1----:R-:W-:-:S06]  /*0240*/  ULEA UR4, UR5, UR4, 0x18 ;  /* 0x0000000405047291 */ /* 0x002fcc000f8ec0ff */
[----:B------:R-:W-:-:S05]  /*0250*/  LEA R0, R0, UR4, 0x2 ;  /* 0x0000000400007c11 */ /* 0x000fca000f8e10ff */
[----:B------:R-:W0:Y:S02]  /*0260*/  ATOMS.ADD R5, [R0], R5 ;  /* 0x000000050005738c */ /* 0x000e240000000000 */
[----:B0-----:R-:W-:-:S05]  /*0270*/  IMAD.WIDE.U32 R2, R5, 0x4, R2 ;  /* 0x0000000405027825 */ /* 0x001fca00078e0002 */
[----:B------:R-:W-:Y:S01]  /*0280*/  STG.E desc[UR6][R2.64], R9 ;  /* 0x0000000902007986 */ /* 0x000fe2000c101906 */
[----:B------:R-:W-:Y:S05]  /*0290*/  EXIT ;  /* 0x000000000000794d */ /* 0x000fea0003800000 */
.L_x_240:
        /* <DEDUP_REMOVED lines=14> */
.L_x_268:


//--------------------- .text._Z14blockPrefixSumPjS_i --------------------------
	.section	.text._Z14blockPrefixSumPjS_i,"ax",@progbits
	.align	128
        .global         _Z14blockPrefixSumPjS_i
        .type           _Z14blockPrefixSumPjS_i,@function
        .size           _Z14blockPrefixSumPjS_i,(.L_x_269 - _Z14blockPrefixSumPjS_i)
        .other          _Z14blockPrefixSumPjS_i,@"STO_CUDA_ENTRY STV_DEFAULT"
_Z14blockPrefixSumPjS_i:
.text._Z14blockPrefixSumPjS_i:
[----:B------:R-:W-:Y:S01]  /*0000*/  LDC R1, c[0x0][0x37c] ;  /* 0x0000df00ff017b82 */ /* 0x000fe20000000800 */
[----:B------:R-:W0:Y:S02]  /*0010*/  S2R R0, SR_CTAID.X ;  /* 0x0000000000007919 */ /* 0x000e240000002500 */
[----:B0-----:R-:W-:-:S13]  /*0020*/  ISETP.GT.U32.AND P0, PT, R0, 0xff, PT ;  /* 0x000000ff0000780c */ /* 0x001fda0003f04070 */
[----:B------:R-:W-:Y:S05]  /*0030*/  @P0 EXIT ;  /* 0x000000000000094d */ /* 0x000fea0003800000 */
[----:B------:R-:W0:Y:S01]  /*0040*/  LDCU UR4, c[0x0][0x390] ;  /* 0x00007200ff0477ac */ /* 0x000e220008000800 */
[----:B------:R-:W-:Y:S01]  /*0050*/  HFMA2 R2, -RZ, RZ, 0, 0 ;  /* 0x00000000ff027431 */ /* 0x000fe200000001ff */
[----:B------:R-:W1:Y:S01]  /*0060*/  LDCU.64 UR8, c[0x0][0x358] ;  /* 0x00006b00ff0877ac */ /* 0x000e620008000a00 */
[----:B0-----:R-:W-:-:S09]  /*0070*/  UISETP.GE.AND UP0, UPT, UR4, 0x1, UPT ;  /* 0x000000010400788c */ /* 0x001fd2000bf06270 */
[----:B-1----:R-:W-:Y:S05]  /*0080*/  BRA.U !UP0, `(.L_x_241) ;  /* 0x00000009087c7547 */ /* 0x002fea000b800000 */
[----:B------:R-:W-:Y:S01]  /*0090*/  UISETP.GE.U32.AND UP1, UPT, UR4, 0x10, UPT ;  /* 0x000000100400788c */ /* 0x000fe2000bf26070 */
[----:B------:R-:W-:Y:S01]  /*00a0*/  CS2R R2, SRZ ;  /* 0x0000000000027805 */ /* 0x000fe2000001ff00 */
[----:B------:R-:W-:-:S04]  /*00b0*/  ULOP3.LUT UR5, UR4, 0xf, URZ, 0xc0, !UPT ;  /* 0x0000000f04057892 */ /* 0x000fc8000f8ec0ff */
[----:B------:R-:W-:-:S03]  /*00c0*/  UISETP.NE.AND UP0, UPT, UR5, URZ, UPT ;  /* 0x000000ff0500728c */ /* 0x000fc6000bf05270 */
[----:B------:R-:W-:Y:S08]  /*00d0*/  BRA.U !UP1, `(.L_x_242) ;  /* 0x0000000109fc7547 */ /* 0x000ff0000b800000 */
[----:B------:R-:W0:Y:S01]  /*00e0*/  LDC.64 R2, c[0x0][0x388] ;  /* 0x0000e200ff027b82 */ /* 0x000e220000000a00 */
[----:B------:R-:W-:-:S04]  /*00f0*/  ULOP3.LUT UR6, UR4, 0x7ffffff0, URZ, 0xc0, !UPT ;  /* 0x7ffffff004067892 */ /* 0x000fc8000f8ec0ff */
[----:B------:R-:W-:Y:S01]  /*0100*/  UIADD3 UR7, UPT, UPT, -UR6, URZ, URZ ;  /* 0x000000ff06077290 */ /* 0x000fe2000fffe1ff */
[----:B0-----:R-:W-:-:S03]  /*0110*/  IMAD.WIDE.U32 R2, R0, 0x4, R2 ;  /* 0x0000000400027825 */ /* 0x001fc600078e0002 */
[----:B------:R-:W-:Y:S01]  /*0120*/  IADD3 R13, P0, PT, R2, 0x2000, RZ ;  /* 0x00002000020d7810 */ /* 0x000fe20007f1e0ff */
[----:B------:R-:W-:-:S03]  /*0130*/  IMAD.MOV.U32 R2, RZ, RZ, RZ ;  /* 0x000000ffff027224 */ /* 0x000fc600078e00ff */
[----:B------:R-:W-:Y:S01]  /*0140*/  IADD3.X R14, PT, PT, RZ, R3, RZ, P0, !PT ;  /* 0x00000003ff0e7210 */ /* 0x000fe200007fe4ff */
[----:B------:R-:W-:-:S08]  /*0150*/  IMAD.U32 R3, RZ, RZ, UR6 ;  /* 0x00000006ff037e24 */ /* 0x000fd0000f8e00ff */
.L_x_243:
[----:B-1----:R-:W-:Y:S01]  /*0160*/  MOV R4, R13 ;  /* 0x0000000d00047202 */ /* 0x002fe20000000f00 */
[----:B------:R-:W-:-:S05]  /*0170*/  IMAD.MOV.U32 R5, RZ, RZ, R14 ;  /* 0x000000ffff057224 */ /* 0x000fca00078e000e */
[----:B------:R-:W2:Y:S04]  /*0180*/  LDG.E R13, desc[UR8][R4.64+-0x2000] ;  /* 0xffe00008040d7981 */ /* 0x000ea8000c1e1900 */
[----:B------:R-:W3:Y:S04]  /*0190*/  LDG.E R14, desc[UR8][R4.64+-0x1c00] ;  /* 0xffe40008040e7981 */ /* 0x000ee8000c1e1900 */
[----:B------:R-:W4:Y:S04]  /*01a0*/  LDG.E R16, desc[UR8][R4.64+-0x1800] ;  /* 0xffe8000804107981 */ /* 0x000f28000c1e1900 */
[----:B------:R-:W5:Y:S04]  /*01b0*/  LDG.E R18, desc[UR8][R4.64+-0x1400] ;  /* 0xffec000804127981 */ /* 0x000f68000c1e1900 */
        /* <DEDUP_REMOVED lines=11> */
[----:B------:R-:W5:Y:S01]  /*0270*/  LDG.E R6, desc[UR8][R4.64+0x1c00] ;  /* 0x001c000804067981 */ /* 0x000f62000c1e1900 */
[----:B------:R-:W-:-:S03]  /*0280*/  UIADD3 UR7, UPT, UPT, UR7, 0x10, URZ ;  /* 0x0000001007077890 */ /* 0x000fc6000fffe0ff */
[----:B------:R-:W-:Y:S01]  /*0290*/  STG.E desc[UR8][R4.64+-0x2000], R2 ;  /* 0xffe0000204007986 */ /* 0x000fe2000c101908 */
[----:B------:R-:W-:Y:S01]  /*02a0*/  UISETP.NE.AND UP1, UPT, UR7, URZ, UPT ;  /* 0x000000ff0700728c */ /* 0x000fe2000bf25270 */
[----:B--2---:R-:W-:-:S05]  /*02b0*/  IADD3 R13, PT, PT, R13, R2, RZ ;  /* 0x000000020d0d7210 */ /* 0x004fca0007ffe0ff */
[----:B---3--:R-:W-:Y:S01]  /*02c0*/  IMAD.IADD R15, R13, 0x1, R14 ;  /* 0x000000010d0f7824 */ /* 0x008fe200078e020e */
[----:B------:R0:W-:Y:S04]  /*02d0*/  STG.E desc[UR8][R4.64+-0x1c00], R13 ;  /* 0xffe4000d04007986 */ /* 0x0001e8000c101908 */
[----:B----4-:R-:W-:Y:S01]  /*02e0*/  IADD3 R17, PT, PT, R15, R16, RZ ;  /* 0x000000100f117210 */ /* 0x010fe20007ffe0ff */
[----:B------:R1:W-:Y:S04]  /*02f0*/  STG.E desc[UR8][R4.64+-0x1800], R15 ;  /* 0xffe8000f04007986 */ /* 0x0003e8000c101908 */
[----:B-----5:R-:W-:Y:S01]  /*0300*/  IMAD.IADD R19, R17, 0x1, R18 ;  /* 0x0000000111137824 */ /* 0x020fe200078e0212 */
[----:B------:R1:W-:Y:S01]  /*0310*/  STG.E desc[UR8][R4.64+-0x1400], R17 ;  /* 0xffec001104007986 */ /* 0x0003e2000c101908 */
[----:B0-----:R-:W-:-:S03]  /*0320*/  IADD3 R13, P0, PT, R4, 0x4000, RZ ;  /* 0x00004000040d7810 */ /* 0x001fc60007f1e0ff */
[----:B------:R-:W-:Y:S01]  /*0330*/  IADD3 R21, PT, PT, R19, R20, RZ ;  /* 0x0000001413157210 */ /* 0x000fe20007ffe0ff */
[----:B------:R1:W-:Y:S01]  /*0340*/  STG.E desc[UR8][R4.64+-0x1000], R19 ;  /* 0xfff0001304007986 */ /* 0x0003e2000c101908 */
[----:B------:R-:W-:-:S03]  /*0350*/  IMAD.X R14, RZ, RZ, R5, P0 ;  /* 0x000000ffff0e7224 */ /* 0x000fc600000e0605 */
[----:B------:R-:W-:Y:S01]  /*0360*/  IMAD.IADD R23, R21, 0x1, R22 ;  /* 0x0000000115177824 */ /* 0x000fe200078e0216 */
[----:B------:R1:W-:Y:S04]  /*0370*/  STG.E desc[UR8][R4.64+-0xc00], R21 ;  /* 0xfff4001504007986 */ /* 0x0003e8000c101908 */
[----:B------:R-:W-:Y:S01]  /*0380*/  IADD3 R25, PT, PT, R23, R24, RZ ;  /* 0x0000001817197210 */ /* 0x000fe20007ffe0ff */
[----:B------:R1:W-:Y:S04]  /*0390*/  STG.E desc[UR8][R4.64+-0x800], R23 ;  /* 0xfff8001704007986 */ /* 0x0003e8000c101908 */
        /* <DEDUP_REMOVED lines=15> */
[----:B------:R1:W-:Y:S03]  /*0490*/  STG.E desc[UR8][R4.64+0x1800], R9 ;  /* 0x0018000904007986 */ /* 0x0003e6000c101908 */
[----:B------:R-:W-:Y:S01]  /*04a0*/  IADD3 R2, PT, PT, R7, R6, RZ ;  /* 0x0000000607027210 */ /* 0x000fe20007ffe0ff */
[----:B------:R1:W-:Y:S01]  /*04b0*/  STG.E desc[UR8][R4.64+0x1c00], R7 ;  /* 0x001c000704007986 */ /* 0x0003e2000c101908 */
[----:B------:R-:W-:Y:S05]  /*04c0*/  BRA.U UP1, `(.L_x_243) ;  /* 0xfffffffd01247547 */ /* 0x000fea000b83ffff */
.L_x_242:
[----:B------:R-:W-:Y:S05]  /*04d0*/  BRA.U !UP0, `(.L_x_241) ;  /* 0x0000000508687547 */ /* 0x000fea000b800000 */
[----:B------:R-:W-:Y:S02]  /*04e0*/  UISETP.GE.U32.AND UP0, UPT, UR5, 0x8, UPT ;  /* 0x000000080500788c */ /* 0x000fe4000bf06070 */
[----:B------:R-:W-:-:S04]  /*04f0*/  ULOP3.LUT UR6, UR4, 0x7, URZ, 0xc0, !UPT ;  /* 0x0000000704067892 */ /* 0x000fc8000f8ec0ff */
[----:B------:R-:W-:-:S03]  /*0500*/  UISETP.NE.AND UP1, UPT, UR6, URZ, UPT ;  /* 0x000000ff0600728c */ /* 0x000fc6000bf25270 */
[----:B------:R-:W-:Y:S08]  /*0510*/  BRA.U !UP0, `(.L_x_244) ;  /* 0x0000000108a87547 */ /* 0x000ff0000b800000 */
[----:B-1----:R-:W0:Y:S01]  /*0520*/  LDC.64 R4, c[0x0][0x388] ;  /* 0x0000e200ff047b82 */ /* 0x002e220000000a00 */
[----:B------:R-:W-:-:S04]  /*0530*/  IMAD R7, R3, 0x100, R0 ;  /* 0x0000010003077824 */ /* 0x000fc800078e0200 */
[----:B0-----:R-:W-:-:S05]  /*0540*/  IMAD.WIDE.U32 R8, R7, 0x4, R4 ;  /* 0x0000000407087825 */ /* 0x001fca00078e0004 */
[----:B------:R-:W2:Y:S01]  /*0550*/  LDG.E R13, desc[UR8][R8.64] ;  /* 0x00000008080d7981 */ /* 0x000ea2000c1e1900 */
[----:B------:R-:W-:-:S03]  /*0560*/  IADD3 R11, PT, PT, R7, 0x100, RZ ;  /* 0x00000100070b7810 */ /* 0x000fc60007ffe0ff */
[----:B------:R0:W-:Y:S02]  /*0570*/  STG.E desc[UR8][R8.64], R2 ;  /* 0x0000000208007986 */ /* 0x0001e4000c101908 */
[----:B------:R-:W-:-:S05]  /*0580*/  IMAD.WIDE.U32 R10, R11, 0x4, R4 ;  /* 0x000000040b0a7825 */ /* 0x000fca00078e0004 */
[----:B------:R-:W3:Y:S01]  /*0590*/  LDG.E R6, desc[UR8][R10.64] ;  /* 0x000000080a067981 */ /* 0x000ee2000c1e1900 */
[----:B------:R-:W-:Y:S01]  /*05a0*/  VIADD R15, R7, 0x200 ;  /* 0x00000200070f7836 */ /* 0x000fe20000000000 */
[----:B--2---:R-:W-:-:S03]  /*05b0*/  IADD3 R17, PT, PT, R2, R13, RZ ;  /* 0x0000000d02117210 */ /* 0x004fc60007ffe0ff */
[----:B------:R-:W-:Y:S02]  /*05c0*/  IMAD.WIDE.U32 R12, R15, 0x4, R4 ;  /* 0x000000040f0c7825 */ /* 0x000fe400078e0004 */
[----:B------:R1:W-:Y:S04]  /*05d0*/  STG.E desc[UR8][R10.64], R17 ;  /* 0x000000110a007986 */ /* 0x0003e8000c101908 */
[----:B------:R-:W2:Y:S01]  /*05e0*/  LDG.E R16, desc[UR8][R12.64] ;  /* 0x000000080c107981 */ /* 0x000ea2000c1e1900 */
[----:B------:R-:W-:Y:S01]  /*05f0*/  VIADD R15, R7, 0x300 ;  /* 0x00000300070f7836 */ /* 0x000fe20000000000 */
[----:B---3--:R-:W-:-:S03]  /*0600*/  IADD3 R19, PT, PT, R17, R6, RZ ;  /* 0x0000000611137210 */ /* 0x008fc60007ffe0ff */
[----:B------:R-:W-:Y:S02]  /*0610*/  IMAD.WIDE.U32 R14, R15, 0x4, R4 ;  /* 0x000000040f0e7825 */ /* 0x000fe400078e0004 */
[----:B------:R3:W-:Y:S04]  /*0620*/  STG.E desc[UR8][R12.64], R19 ;  /* 0x000000130c007986 */ /* 0x0007e8000c101908 */
[----:B0-----:R-:W4:Y:S01]  /*0630*/  LDG.E R2, desc[UR8][R14.64] ;  /* 0x000000080e027981 */ /* 0x001f22000c1e1900 */
[----:B------:R-:W-:-:S04]  /*0640*/  VIADD R9, R7, 0x400 ;  /* 0x0000040007097836 */ /* 0x000fc80000000000 */
[----:B------:R-:W-:Y:S01]  /*0650*/  IMAD.WIDE.U32 R8, R9, 0x4, R4 ;  /* 0x0000000409087825 */ /* 0x000fe200078e0004 */
[----:B-1----:R-:W-:-:S05]  /*0660*/  IADD3 R11, PT, PT, R7, 0x500, RZ ;  /* 0x00000500070b7810 */ /* 0x002fca0007ffe0ff */
[----:B------:R-:W-:Y:S01]  /*0670*/  IMAD.WIDE.U32 R10, R11, 0x4, R4 ;  /* 0x000000040b0a7825 */ /* 0x000fe200078e0004 */
[----:B--2---:R-:W-:-:S05]  /*0680*/  IADD3 R21, PT, PT, R19, R16, RZ ;  /* 0x0000001013157210 */ /* 0x004fca0007ffe0ff */
[----:B------:R0:W-:Y:S04]  /*0690*/  STG.E desc[UR8][R14.64], R21 ;  /* 0x000000150e007986 */ /* 0x0001e8000c101908 */
[----:B------:R-:W2:Y:S01]  /*06a0*/  LDG.E R6, desc[UR8][R8.64] ;  /* 0x0000000808067981 */ /* 0x000ea2000c1e1900 */
[----:B----4-:R-:W-:-:S05]  /*06b0*/  IMAD.IADD R17, R21, 0x1, R2 ;  /* 0x0000000115117824 */ /* 0x010fca00078e0202 */
[----:B------:R1:W-:Y:S04]  /*06c0*/  STG.E desc[UR8][R8.64], R17 ;  /* 0x0000001108007986 */ /* 0x0003e8000c101908 */
[----:B------:R-:W4:Y:S01]  /*06d0*/  LDG.E R2, desc[UR8][R10.64] ;  /* 0x000000080a027981 */ /* 0x000f22000c1e1900 */
[----:B---3--:R-:W-:-:S05]  /*06e0*/  IADD3 R13, PT, PT, R7, 0x600, RZ ;  /* 0x00000600070d7810 */ /* 0x008fca0007ffe0ff */
[----:B------:R-:W-:-:S04]  /*06f0*/  IMAD.WIDE.U32 R12, R13, 0x4, R4 ;  /* 0x000000040d0c7825 */ /* 0x000fc800078e0004 */
[----:B0-----:R-:W-:-:S04]  /*0700*/  VIADD R15, R7, 0x700 ;  /* 0x00000700070f7836 */ /* 0x001fc80000000000 */
[----:B------:R-:W-:Y:S01]  /*0710*/  IMAD.WIDE.U32 R4, R15, 0x4, R4 ;  /* 0x000000040f047825 */ /* 0x000fe200078e0004 */
[----:B--2---:R-:W-:-:S05]  /*0720*/  IADD3 R19, PT, PT, R17, R6, RZ ;  /* 0x0000000611137210 */ /* 0x004fca0007ffe0ff */
[----:B------:R0:W-:Y:S04]  /*0730*/  STG.E desc[UR8][R10.64], R19 ;  /* 0x000000130a007986 */ /* 0x0001e8000c101908 */
[----:B------:R-:W1:Y:S01]  /*0740*/  LDG.E R6, desc[UR8][R12.64] ;  /* 0x000000080c067981 */ /* 0x000e62000c1e1900 */
[----:B----4-:R-:W-:-:S05]  /*0750*/  IADD3 R7, PT, PT, R19, R2, RZ ;  /* 0x0000000213077210 */ /* 0x010fca0007ffe0ff */
[----:B------:R0:W-:Y:S04]  /*0760*/  STG.E desc[UR8][R12.64], R7 ;  /* 0x000000070c007986 */ /* 0x0001e8000c101908 */
[----:B------:R-:W2:Y:S01]  /*0770*/  LDG.E R2, desc[UR8][R4.64] ;  /* 0x0000000804027981 */ /* 0x000ea2000c1e1900 */
[----:B------:R-:W-:Y:S01]  /*0780*/  VIADD R3, R3, 0x8 ;  /* 0x0000000803037836 */ /* 0x000fe20000000000 */
[----:B-1----:R-:W-:-:S05]  /*0790*/  IADD3 R9, PT, PT, R7, R6, RZ ;  /* 0x0000000607097210 */ /* 0x002fca0007ffe0ff */
[----:B------:R0:W-:Y:S01]  /*07a0*/  STG.E desc[UR8][R4.64], R9 ;  /* 0x0000000904007986 */ /* 0x0001e2000c101908 */
[----:B--2---:R-:W-:-:S07]  /*07b0*/  IADD3 R2, PT, PT, R9, R2, RZ ;  /* 0x0000000209027210 */ /* 0x004fce0007ffe0ff */
.L_x_244:
[----:B------:R-:W-:Y:S05]  /*07c0*/  BRA.U !UP1, `(.L_x_241) ;  /* 0x0000000109ac7547 */ /* 0x000fea000b800000 */
[----:B------:R-:W-:Y:S02]  /*07d0*/  UISETP.GE.U32.AND UP0, UPT, UR6, 0x4, UPT ;  /* 0x000000040600788c */ /* 0x000fe4000bf06070 */
[----:B------:R-:W-:-:S04]  /*07e0*/  ULOP3.LUT UR4, UR4, 0x3, URZ, 0xc0, !UPT ;  /* 0x0000000304047892 */ /* 0x000fc8000f8ec0ff */
[----:B------:R-:W-:-:S03]  /*07f0*/  UISETP.NE.AND UP1, UPT, UR4, URZ, UPT ;  /* 0x000000ff0400728c */ /* 0x000fc6000bf25270 */
[----:B------:R-:W-:Y:S08]  /*0800*/  BRA.U !UP0, `(.L_x_245) ;  /* 0x0000000108587547 */ /* 0x000ff0000b800000 */
[----:B01----:R-:W0:Y:S01]  /*0810*/  LDC.64 R4, c[0x0][0x388] ;  /* 0x0000e200ff047b82 */ /* 0x003e220000000a00 */
[----:B------:R-:W-:-:S05]  /*0820*/  LEA R15, R3, R0, 0x8 ;  /* 0x00000000030f7211 */ /* 0x000fca00078e40ff */
[----:B0-----:R-:W-:-:S05]  /*0830*/  IMAD.WIDE.U32 R6, R15, 0x4, R4 ;  /* 0x000000040f067825 */ /* 0x001fca00078e0004 */
[----:B------:R-:W2:Y:S01]  /*0840*/  LDG.E R11, desc[UR8][R6.64] ;  /* 0x00000008060b7981 */ /* 0x000ea2000c1e1900 */
[----:B------:R-:W-:-:S03]  /*0850*/  VIADD R9, R15, 0x100 ;  /* 0x000001000f097836 */ /* 0x000fc60000000000 */
[----:B------:R0:W-:Y:S01]  /*0860*/  STG.E desc[UR8][R6.64], R2 ;  /* 0x0000000206007986 */ /* 0x0001e2000c101908 */
[----:B------:R-:W-:-:S05]  /*0870*/  IMAD.WIDE.U32 R8, R9, 0x4, R4 ;  /* 0x0000000409087825 */ /* 0x000fca00078e0004 */
[----:B------:R-:W3:Y:S01]  /*0880*/  LDG.E R12, desc[UR8][R8.64] ;  /* 0x00000008080c7981 */ /* 0x000ee2000c1e1900 */
[----:B------:R-:W-:Y:S02]  /*0890*/  IADD3 R17, PT, PT, R15, 0x200, RZ ;  /* 0x000002000f117810 */ /* 0x000fe40007ffe0ff */
[----:B--2---:R-:W-:-:S03]  /*08a0*/  IADD3 R13, PT, PT, R2, R11, RZ ;  /* 0x0000000b020d7210 */ /* 0x004fc60007ffe0ff */
[----:B------:R-:W-:Y:S02]  /*08b0*/  IMAD.WIDE.U32 R10, R17, 0x4, R4 ;  /* 0x00000004110a7825 */ /* 0x000fe400078e0004 */
[----:B------:R2:W-:Y:S04]  /*08c0*/  STG.E desc[UR8][R8.64], R13 ;  /* 0x0000000d08007986 */ /* 0x0005e8000c101908 */
[----:B------:R-:W4:Y:S01]  /*08d0*/  LDG.E R14, desc[UR8][R10.64] ;  /* 0x000000080a0e7981 */ /* 0x000f22000c1e1900 */
[----:B------:R-:W-:Y:S01]  /*08e0*/  VIADD R17, R15, 0x300 ;  /* 0x000003000f117836 */ /* 0x000fe20000000000 */
[----:B---3--:R-:W-:-:S03]  /*08f0*/  IADD3 R15, PT, PT, R13, R12, RZ ;  /* 0x0000000c0d0f7210 */ /* 0x008fc60007ffe0ff */
[----:B------:R-:W-:Y:S02]  /*0900*/  IMAD.WIDE.U32 R4, R17, 0x4, R4 ;  /* 0x0000000411047825 */ /* 0x000fe400078e0004 */
[----:B------:R2:W-:Y:S04]  /*0910*/  STG.E desc[UR8][R10.64], R15 ;  /* 0x0000000f0a007986 */ /* 0x0005e8000c101908 */
[----:B0-----:R-:W3:Y:S01]  /*0920*/  LDG.E R2, desc[UR8][R4.64] ;  /* 0x0000000804027981 */ /* 0x001ee2000c1e1900 */
[----:B------:R-:W-:Y:S01]  /*0930*/  VIADD R3, R3, 0x4 ;  /* 0x0000000403037836 */ /* 0x000fe20000000000 */
[----:B----4-:R-:W-:-:S05]  /*0940*/  IADD3 R7, PT, PT, R15, R14, RZ ;  /* 0x0000000e0f077210 */ /* 0x010fca0007ffe0ff */
[----:B------:R2:W-:Y:S01]  /*0950*/  STG.E desc[UR8][R4.64], R7 ;  /* 0x0000000704007986 */ /* 0x0005e2000c101908 */
[----:B---3--:R-:W-:-:S07]  /*0960*/  IADD3 R2, PT, PT, R7, R2, RZ ;  /* 0x0000000207027210 */ /* 0x008fce0007ffe0ff */
.L_x_245:
[----:B------:R-:W-:Y:S05]  /*0970*/  BRA.U !UP1, `(.L_x_241) ;  /* 0x0000000109407547 */ /* 0x000fea000b800000 */
[----:B012---:R-:W0:Y:S01]  /*0980*/  LDC.64 R4, c[0x0][0x388] ;  /* 0x0000e200ff047b82 */ /* 0x007e220000000a00 */
[----:B------:R-:W-:Y:S01]  /*0990*/  LEA R3, R3, R0, 0x8 ;  /* 0x0000000003037211 */ /* 0x000fe200078e40ff */
[----:B------:R-:W-:-:S04]  /*09a0*/  UIADD3 UR4, UPT, UPT, -UR4, URZ, URZ ;  /* 0x000000ff04047290 */ /* 0x000fc8000fffe1ff */
[----:B0-----:R-:W-:-:S04]  /*09b0*/  IMAD.WIDE.U32 R4, R3, 0x4, R4 ;  /* 0x0000000403047825 */ /* 0x001fc800078e0004 */
[----:B------:R-:W-:Y:S01]  /*09c0*/  IMAD.MOV.U32 R6, RZ, RZ, R4 ;  /* 0x000000ffff067224 */ /* 0x000fe200078e0004 */
[----:B------:R-:W-:-:S07]  /*09d0*/  MOV R7, R5 ;  /* 0x0000000500077202 */ /* 0x000fce0000000f00 */
.L_x_246:
[----:B------:R-:W-:Y:S01]  /*09e0*/  MOV R4, R6 ;  /* 0x0000000600047202 */ /* 0x000fe20000000f00 */
[----:B------:R-:W-:-:S05]  /*09f0*/  IMAD.MOV.U32 R5, RZ, RZ, R7 ;  /* 0x000000ffff057224 */ /* 0x000fca00078e0007 */
[----:B------:R-:W2:Y:S01]  /*0a00*/  LDG.E R3, desc[UR8][R4.64] ;  /* 0x0000000804037981 */ /* 0x000ea2000c1e1900 */
[----:B------:R-:W-:Y:S01]  /*0a10*/  UIADD3 UR4, UPT, UPT, UR4, 0x1, URZ ;  /* 0x0000000104047890 */ /* 0x000fe2000fffe0ff */
[----:B------:R-:W-:Y:S02]  /*0a20*/  IADD3 R6, P0, PT, R4, 0x400, RZ ;  /* 0x0000040004067810 */ /* 0x000fe40007f1e0ff */
[----:B------:R2:W-:Y:S01]  /*0a30*/  STG.E desc[UR8][R4.64], R2 ;  /* 0x0000000204007986 */ /* 0x0005e2000c101908 */
[----:B------:R-:W-:Y:S01]  /*0a40*/  UISETP.NE.AND UP0, UPT, UR4, URZ, UPT ;  /* 0x000000ff0400728c */ /* 0x000fe2000bf05270 */
[----:B------:R-:W-:Y:S02]  /*0a50*/  IADD3.X R7, PT, PT, RZ, R5, RZ, P0, !PT ;  /* 0x00000005ff077210 */ /* 0x000fe400007fe4ff */
[----:B--2---:R-:W-:-:S06]  /*0a60*/  IADD3 R2, PT, PT, R3, R2, RZ ;  /* 0x0000000203027210 */ /* 0x004fcc0007ffe0ff */
[----:B------:R-:W-:Y:S05]  /*0a70*/  BRA.U UP0, `(.L_x_246) ;  /* 0xfffffffd00d87547 */ /* 0x000fea000b83ffff */
.L_x_241:
[----:B012---:R-:W0:Y:S02]  /*0a80*/  LDC.64 R4, c[0x0][0x380] ;  /* 0x0000e000ff047b82 */ /* 0x007e240000000a00 */
[----:B0-----:R-:W-:-:S05]  /*0a90*/  IMAD.WIDE.U32 R4, R0, 0x4, R4 ;  /* 0x0000000400047825 */ /* 0x001fca00078e0004 */
[----:B------:R-:W-:Y:S01]  /*0aa0*/  STG.E desc[UR8][R4.64], R2 ;  /* 0x0000000204007986 */ /* 0x000fe2000c101908 */
[----:B------:R-:W-:Y:S05]  /*0ab0*/  EXIT ;  /* 0x000000000000794d */ /* 0x000fea0003800000 */
.L_x_247:
        /* <DEDUP_REMOVED lines=12> */
.L_x_269:


//--------------------- .text._Z17parallelPrefixSumPji --------------------------
	.section	.text._Z17parallelPrefixSumPji,"ax",@progbits
	.align	128
        .global         _Z17parallelPrefixSumPji
        .type           _Z17parallelPrefixSumPji,@function
        .size           _Z17parallelPrefixSumPji,(.L_x_270 - _Z17parallelPrefixSumPji)
        .other          _Z17parallelPrefixSumPji,@"STO_CUDA_ENTRY STV_DEFAULT"
_Z17parallelPrefixSumPji:
.text._Z17parallelPrefixSumPji:
[----:B------:R-:W-:Y:S01]  /*0000*/  LDC R1, c[0x0][0x37c] ;  /* 0x0000df00ff017b82 */ /* 0x000fe20000000800 */
[----:B------:R-:W0:Y:S01]  /*0010*/  S2R R11, SR_TID.X ;  /* 0x00000000000b7919 */ /* 0x000e220000002100 */
[----:B------:R-:W1:Y:S06]  /*0020*/  LDCU UR4, c[0x0][0x388] ;  /* 0x00007100ff0477ac */ /* 0x000e6c0008000800 */
[----:B------:R-:W2:Y:S01]  /*0030*/  LDC.64 R2, c[0x0][0x380] ;  /* 0x0000e000ff027b82 */ /* 0x000ea20000000a00 */
[----:B------:R-:W3:Y:S01]  /*0040*/  LDCU.64 UR8, c[0x0][0x358] ;  /* 0x00006b00ff0877ac */ /* 0x000ee20008000a00 */
[----:B-1----:R-:W-:-:S05]  /*0050*/  IMAD.U32 R10, RZ, RZ, UR4 ;  /* 0x00000004ff0a7e24 */ /* 0x002fca000f8e00ff */
[C---:B0-----:R-:W-:Y:S01]  /*0060*/  ISETP.GE.AND P1, PT, R11.reuse, R10, PT ;  /* 0x0000000a0b00720c */ /* 0x041fe20003f26270 */
[----:B--2---:R-:W-:-:S12]  /*0070*/  IMAD.WIDE.U32 R2, R11, 0x4, R2 ;  /* 0x000000040b027825 */ /* 0x004fd800078e0002 */
[----:B---3--:R-:W2:Y:S01]  /*0080*/  @!P1 LDG.E R5, desc[UR8][R2.64] ;  /* 0x0000000802059981 */ /* 0x008ea2000c1e1900 */
[----:B------:R-:W0:Y:S01]  /*0090*/  S2UR UR5, SR_CgaCtaId ;  /* 0x00000000000579c3 */ /* 0x000e220000008800 */
[----:B------:R-:W-:Y:S01]  /*00a0*/  UMOV UR4, 0x400 ;  /* 0x0000040000047882 */ /* 0x000fe20000000000 */
[----:B------:R-:W-:Y:S02]  /*00b0*/  ISETP.GE.AND P2, PT, R10, 0x2, PT ;  /* 0x000000020a00780c */ /* 0x000fe40003f46270 */
[----:B------:R-:W-:Y:S01]  /*00c0*/  ISETP.NE.AND P0, PT, R11, RZ, PT ;  /* 0x000000ff0b00720c */ /* 0x000fe20003f05270 */
[----:B0-----:R-:W-:-:S06]  /*00d0*/  ULEA UR4, UR5, UR4, 0x18 ;  /* 0x0000000405047291 */ /* 0x001fcc000f8ec0ff */
[----:B------:R-:W-:-:S05]  /*00e0*/  LEA R0, R11, UR4, 0x2 ;  /* 0x000000040b007c11 */ /* 0x000fca000f8e10ff */
[----:B--2---:R0:W-:Y:S04]  /*00f0*/  @!P1 STS [R0], R5 ;  /* 0x0000000500009388 */ /* 0x0041e80000000800 */
[----:B------:R0:W-:Y:S01]  /*0100*/  @P1 STS [R0], RZ ;  /* 0x000000ff00001388 */ /* 0x0001e20000000800 */
[----:B------:R-:W-:Y:S06]  /*0110*/  BAR.SYNC.DEFER_BLOCKING 0x0 ;  /* 0x0000000000007b1d */ /* 0x000fec0000010000 */
[----:B------:R-:W-:Y:S05]  /*0120*/  @!P2 BRA `(.L_x_248) ;  /* 0x000000000040a947 */ /* 0x000fea0003800000 */
[----:B------:R-:W1:Y:S01]  /*0130*/  LDC R10, c[0x0][0x388] ;  /* 0x0000e200ff0a7b82 */ /* 0x000e620000000800 */
[----:B------:R-:W-:Y:S01]  /*0140*/  LEA R4, R11, 0x2, 0x1 ;  /* 0x000000020b047811 */ /* 0x000fe200078e08ff */
[----:B0-----:R-:W-:-:S07]  /*0150*/  IMAD.MOV.U32 R5, RZ, RZ, 0x1 ;  /* 0x00000001ff057424 */ /* 0x001fce00078e00ff */
.L_x_249:
[----:B------:R-:W-:-:S05]  /*0160*/  IMAD R6, R4, R5, RZ ;  /* 0x0000000504067224 */ /* 0x000fca00078e02ff */
[----:B-1----:R-:W-:-:S13]  /*0170*/  ISETP.GT.AND P1, PT, R6, R10, PT ;  /* 0x0000000a0600720c */ /* 0x002fda0003f24270 */
[----:B------:R-:W-:-:S05]  /*0180*/  @!P1 IMAD.IADD R6, R6, 0x1, -R5 ;  /* 0x0000000106069824 */ /* 0x000fca00078e0a05 */
[----:B------:R-:W-:-:S05]  /*0190*/  @!P1 LEA R6, R6, UR4, 0x2 ;  /* 0x0000000406069c11 */ /* 0x000fca000f8e10ff */
[C---:B------:R-:W-:Y:S02]  /*01a0*/  @!P1 IMAD R7, R5.reuse, 0x4, R6 ;  /* 0x0000000405079824 */ /* 0x040fe400078e0206 */
[----:B------:R-:W-:Y:S01]  /*01b0*/  @!P1 LDS R6, [R6+-0x4] ;  /* 0xfffffc0006069984 */ /* 0x000fe20000000800 */
[----:B------:R-:W-:-:S03]  /*01c0*/  IMAD.SHL.U32 R5, R5, 0x2, RZ ;  /* 0x0000000205057824 */ /* 0x000fc600078e00ff */
[----:B------:R-:W0:Y:S02]  /*01d0*/  @!P1 LDS R9, [R7+-0x4] ;  /* 0xfffffc0007099984 */ /* 0x000e240000000800 */
[----:B0-----:R-:W-:-:S05]  /*01e0*/  @!P1 IMAD.IADD R8, R6, 0x1, R9 ;  /* 0x0000000106089824 */ /* 0x001fca00078e0209 */
[----:B------:R2:W-:Y:S01]  /*01f0*/  @!P1 STS [R7+-0x4], R8 ;  /* 0xfffffc0807009388 */ /* 0x0005e20000000800 */
[----:B------:R-:W-:Y:S01]  /*0200*/  BAR.SYNC.DEFER_BLOCKING 0x0 ;  /* 0x0000000000007b1d */ /* 0x000fe20000010000 */
[----:B------:R-:W-:-:S13]  /*0210*/  ISETP.GE.AND P1, PT, R5, R10, PT ;  /* 0x0000000a0500720c */ /* 0x000fda0003f26270 */
[----:B--2---:R-:W-:Y:S05]  /*0220*/  @!P1 BRA `(.L_x_249) ;  /* 0xfffffffc00cc9947 */ /* 0x004fea000383ffff */
.L_x_248:
[C---:B------:R-:W-:Y:S02]  /*0230*/  ISETP.GE.AND P1, PT, R10.reuse, 0x2, PT ;  /* 0x000000020a00780c */ /* 0x040fe40003f26270 */
[----:B------:R-:W-:-:S05]  /*0240*/  @!P0 LEA R4, R10, UR4, 0x2 ;  /* 0x000000040a048c11 */ /* 0x000fca000f8e10ff */
[----:B------:R1:W-:Y:S01]  /*0250*/  @!P0 STS [R4+-0x4], RZ ;  /* 0xfffffcff04008388 */ /* 0x0003e20000000800 */
[----:B------:R-:W-:Y:S06]  /*0260*/  BAR.SYNC.DEFER_BLOCKING 0x0 ;  /* 0x0000000000007b1d */ /* 0x000fec0000010000 */
[----:B------:R-:W-:Y:S05]  /*0270*/  @!P1 BRA `(.L_x_250) ;  /* 0x00000000004c9947 */ /* 0x000fea0003800000 */
[----:B------:R-:W2:Y:S01]  /*0280*/  LDC R10, c[0x0][0x388] ;  /* 0x0000e200ff0a7b82 */ /* 0x000ea20000000800 */
[----:B------:R-:W-:Y:S01]  /*0290*/  LEA R9, R11, 0x2, 0x1 ;  /* 0x000000020b097811 */ /* 0x000fe200078e08ff */
[----:B------:R-:W3:Y:S01]  /*02a0*/  LDCU UR5, c[0x0][0x388] ;  /* 0x00007100ff0577ac */ /* 0x000ee20008000800 */
[----:B------:R-:W-:-:S05]  /*02b0*/  NOP ;  /* 0x0000000000007918 */ /* 0x000fca0000000000 */
.L_x_251:
[----:B---3--:R-:W-:Y:S02]  /*02c0*/  USHF.R.U32.HI UR6, URZ, 0x1, UR5 ;  /* 0x00000001ff067899 */ /* 0x008fe40008011605 */
[----:B------:R-:W-:-:S04]  /*02d0*/  UISETP.GT.U32.AND UP0, UPT, UR5, 0x3, UPT ;  /* 0x000000030500788c */ /* 0x000fc8000bf04070 */
[----:B----4-:R-:W-:Y:S01]  /*02e0*/  IMAD R7, R9, UR6, RZ ;  /* 0x0000000609077c24 */ /* 0x010fe2000f8e02ff */
[----:B------:R-:W-:-:S04]  /*02f0*/  UMOV UR5, UR6 ;  /* 0x0000000600057c82 */ /* 0x000fc80008000000 */
[----:B--2---:R-:W-:-:S13]  /*0300*/  ISETP.GT.AND P0, PT, R7, R10, PT ;  /* 0x0000000a0700720c */ /* 0x004fda0003f04270 */
[C---:B0-----:R-:W-:Y:S01]  /*0310*/  @!P0 VIADD R5, R7.reuse, -UR6 ;  /* 0x8000000607058c36 */ /* 0x041fe20008000000 */
[----:B-1----:R-:W-:-:S04]  /*0320*/  @!P0 LEA R4, R7, UR4, 0x2 ;  /* 0x0000000407048c11 */ /* 0x002fc8000f8e10ff */
[----:B------:R-:W-:Y:S02]  /*0330*/  @!P0 LEA R6, R5, UR4, 0x2 ;  /* 0x0000000405068c11 */ /* 0x000fe4000f8e10ff */
[----:B------:R-:W-:Y:S04]  /*0340*/  @!P0 LDS R5, [R4+-0x4] ;  /* 0xfffffc0004058984 */ /* 0x000fe80000000800 */
[----:B------:R-:W0:Y:S02]  /*0350*/  @!P0 LDS R8, [R6+-0x4] ;  /* 0xfffffc0006088984 */ /* 0x000e240000000800 */
[----:B0-----:R-:W-:-:S05]  /*0360*/  @!P0 IMAD.IADD R7, R5, 0x1, R8 ;  /* 0x0000000105078824 */ /* 0x001fca00078e0208 */
[----:B------:R4:W-:Y:S04]  /*0370*/  @!P0 STS [R4+-0x4], R7 ;  /* 0xfffffc0704008388 */ /* 0x0009e80000000800 */
[----:B------:R4:W-:Y:S01]  /*0380*/  @!P0 STS [R6+-0x4], R5 ;  /* 0xfffffc0506008388 */ /* 0x0009e20000000800 */
[----:B------:R-:W-:Y:S06]  /*0390*/  BAR.SYNC.DEFER_BLOCKING 0x0 ;  /* 0x0000000000007b1d */ /* 0x000fec0000010000 */
[----:B------:R-:W-:Y:S05]  /*03a0*/  BRA.U UP0, `(.L_x_251) ;  /* 0xfffffffd00c47547 */ /* 0x000fea000b83ffff */
.L_x_250:
[----:B------:R-:W-:-:S13]  /*03b0*/  ISETP.GE.AND P0, PT, R11, R10, PT ;  /* 0x0000000a0b00720c */ /* 0x000fda0003f06270 */
[----:B------:R-:W-:Y:S05]  /*03c0*/  @P0 EXIT ;  /* 0x000000000000094d */ /* 0x000fea0003800000 */
[----:B0---4-:R-:W0:Y:S04]  /*03d0*/  LDS R5, [R0] ;  /* 0x0000000000057984 */ /* 0x011e280000000800 */
[----:B0-----:R-:W-:Y:S01]  /*03e0*/  STG.E desc[UR8][R2.64], R5 ;  /* 0x0000000502007986 */ /* 0x001fe2000c101908 */
[----:B------:R-:W-:Y:S05]  /*03f0*/  EXIT ;  /* 0x000000000000794d */ /* 0x000fea0003800000 */
.L_x_252:
        /* <DEDUP_REMOVED lines=16> */
.L_x_270:


//--------------------- .text._Z16radixCountKernelPjS_ii --------------------------
	.section	.text._Z16radixCountKernelPjS_ii,"ax",@progbits
	.align	128
        .global         _Z16radixCountKernelPjS_ii
        .type           _Z16radixCountKernelPjS_ii,@function
        .size           _Z16radixCountKernelPjS_ii,(.L_x_271 - _Z16radixCountKernelPjS_ii)
        .other          _Z16radixCountKernelPjS_ii,@"STO_CUDA_ENTRY STV_DEFAULT"
_Z16radixCountKernelPjS_ii:
.text._Z16radixCountKernelPjS_ii:
[----:B------:R-:W-:Y:S01]  /*0000*/  LDC R1, c[0x0][0x37c] ;  /* 0x0000df00ff017b82 */ /* 0x000fe20000000800 */
[----:B------:R-:W0:Y:S07]  /*0010*/  S2R R7, SR_TID.X ;  /* 0x0000000000077919 */ /* 0x000e2e0000002100 */
[----:B------:R-:W1:Y:S01]  /*0020*/  S2UR UR5, SR_CgaCtaId ;  /* 0x00000000000579c3 */ /* 0x000e620000008800 */
[----:B------:R-:W2:Y:S01]  /*0030*/  LDCU UR6, c[0x0][0x360] ;  /* 0x00006c00ff0677ac */ /* 0x000ea20008000800 */
[----:B------:R-:W-:Y:S01]  /*0040*/  BSSY.RECONVERGENT B0, `(.L_x_253) ;  /* 0x0000015000007945 */ /* 0x000fe20003800200 */
[----:B------:R-:W2:Y:S01]  /*0050*/  S2R R6, SR_CTAID.X ;  /* 0x0000000000067919 */ /* 0x000ea20000002500 */
[----:B------:R-:W3:Y:S01]  /*0060*/  LDCU UR7, c[0x0][0x390] ;  /* 0x00007200ff0777ac */ /* 0x000ee20008000800 */
[----:B------:R-:W-:-:S02]  /*0070*/  UMOV UR4, 0x400 ;  /* 0x0000040000047882 */ /* 0x000fc40000000000 */
[----:B-1----:R-:W-:Y:S01]  /*0080*/  ULEA UR4, UR5, UR4, 0x18 ;  /* 0x0000000405047291 */ /* 0x002fe2000f8ec0ff */
[----:B0-----:R-:W-:-:S05]  /*0090*/  ISETP.GT.U32.AND P0, PT, R7, 0xff, PT ;  /* 0x000000ff0700780c */ /* 0x001fca0003f04070 */
[----:B------:R-:W-:Y:S01]  /*00a0*/  LEA R0, R7, UR4, 0x2 ;  /* 0x0000000407007c11 */ /* 0x000fe2000f8e10ff */
[----:B--2---:R-:W-:-:S05]  /*00b0*/  IMAD R5, R6, UR6, R7 ;  /* 0x0000000606057c24 */ /* 0x004fca000f8e0207 */
[----:B---3--:R-:W-:Y:S01]  /*00c0*/  ISETP.GE.AND P1, PT, R5, UR7, PT ;  /* 0x0000000705007c0c */ /* 0x008fe2000bf26270 */
[----:B------:R-:W0:Y:S01]  /*00d0*/  LDCU.64 UR6, c[0x0][0x358] ;  /* 0x00006b00ff0677ac */ /* 0x000e220008000a00 */
[----:B------:R1:W-:Y:S01]  /*00e0*/  @!P0 STS [R0], RZ ;  /* 0x000000ff00008388 */ /* 0x0003e20000000800 */
[----:B------:R-:W-:Y:S10]  /*00f0*/  BAR.SYNC.DEFER_BLOCKING 0x0 ;  /* 0x0000000000007b1d */ /* 0x000ff40000010000 */
[----:B-1----:R-:W-:Y:S05]  /*0100*/  @P1 BRA `(.L_x_254) ;  /* 0x0000000000201947 */ /* 0x002fea0003800000 */
[----:B------:R-:W1:Y:S01]  /*0110*/  LDC.64 R2, c[0x0][0x380] ;  /* 0x0000e000ff027b82 */ /* 0x000e620000000a00 */
[----:B------:R-:W2:Y:S01]  /*0120*/  LDCU UR5, c[0x0][0x394] ;  /* 0x00007280ff0577ac */ /* 0x000ea20008000800 */
[----:B-1----:R-:W-:-:S06]  /*0130*/  IMAD.WIDE R2, R5, 0x4, R2 ;  /* 0x0000000405027825 */ /* 0x002fcc00078e0202 */
[----:B0-----:R-:W2:Y:S02]  /*0140*/  LDG.E R2, desc[UR6][R2.64] ;  /* 0x0000000602027981 */ /* 0x001ea4000c1e1900 */
[----:B--2---:R-:W-:-:S05]  /*0150*/  SHF.R.U32.HI R4, RZ, UR5, R2 ;  /* 0x00000005ff047c19 */ /* 0x004fca0008011602 */
[----:B------:R-:W-:-:S05]  /*0160*/  IMAD.SHL.U32 R4, R4, 0x4, RZ ;  /* 0x0000000404047824 */ /* 0x000fca00078e00ff */
[----:B------:R-:W-:-:S05]  /*0170*/  LOP3.LUT R4, R4, 0x3fc, RZ, 0xc0, !PT ;  /* 0x000003fc04047812 */ /* 0x000fca00078ec0ff */
[----:B------:R1:W-:Y:S02]  /*0180*/  ATOMS.POPC.INC.32 RZ, [R4+UR4] ;  /* 0x0000000004ff7f8c */ /* 0x0003e4000d800004 */
.L_x_254:
[----:B0-----:R-:W-:Y:S05]  /*0190*/  BSYNC.RECONVERGENT B0 ;  /* 0x0000000000007941 */ /* 0x001fea0003800200 */
.L_x_253:
[----:B------:R-:W-:Y:S06]  /*01a0*/  BAR.SYNC.DEFER_BLOCKING 0x0 ;  /* 0x0000000000007b1d */ /* 0x000fec0000010000 */
[----:B------:R-:W-:Y:S05]  /*01b0*/  @P0 EXIT ;  /* 0x000000000000094d */ /* 0x000fea0003800000 */
[----:B------:R-:W0:Y:S01]  /*01c0*/  LDS R5, [R0] ;  /* 0x0000000000057984 */ /* 0x000e220000000800 */
[----:B------:R-:W2:Y:S01]  /*01d0*/  LDC.64 R2, c[0x0][0x388] ;  /* 0x0000e200ff027b82 */ /* 0x000ea20000000a00 */
[----:B------:R-:W-:-:S04]  /*01e0*/  IMAD R7, R6, 0x100, R7 ;  /* 0x0000010006077824 */ /* 0x000fc800078e0207 */
[----:B--2---:R-:W-:-:S05]  /*01f0*/  IMAD.WIDE.U32 R2, R7, 0x4, R2 ;  /* 0x0000000407027825 */ /* 0x004fca00078e0002 */
[----:B0-----:R-:W-:Y:S01]  /*0200*/  STG.E desc[UR6][R2.64], R5 ;  /* 0x0000000502007986 */ /* 0x001fe2000c101906 */
[----:B------:R-:W-:Y:S05]  /*0210*/  EXIT ;  /* 0x000000000000794d */ /* 0x000fea0003800000 */
.L_x_255:
        /* <DEDUP_REMOVED lines=14> */
.L_x_271:


//--------------------- .text._Z23reverseCopySharedKernelPiS_i --------------------------
	.section	.text._Z23reverseCopySharedKernelPiS_i,"ax",@progbits
	.align	128
        .global         _Z23reverseCopySharedKernelPiS_i
        .type           _Z23reverseCopySharedKernelPiS_i,@function
        .size           _Z23reverseCopySharedKernelPiS_i,(.L_x_272 - _Z23reverseCopySharedKernelPiS_i)
        .other          _Z23reverseCopySharedKernelPiS_i,@"STO_CUDA_ENTRY STV_DEFAULT"
_Z23reverseCopySharedKernelPiS_i:
.text._Z23reverseCopySharedKernelPiS_i:
[----:B------:R-:W-:Y:S01]  /*0000*/  LDC R1, c[0x0][0x37c] ;  /* 0x0000df00ff017b82 */ /* 0x000fe20000000800 */
[----:B------:R-:W0:Y:S07]  /*0010*/  S2R R0, SR_TID.X ;  /* 0x0000000000007919 */ /* 0x000e2e0000002100 */
[----:B------:R-:W0:Y:S01]  /*0020*/  S2UR UR4, SR_CTAID.X ;  /* 0x00000000000479c3 */ /* 0x000e220000002500 */
[----:B------:R-:W1:Y:S01]  /*0030*/  LDCU UR8, c[0x0][0x390] ;  /* 0x00007200ff0877ac */ /* 0x000e620008000800 */
[----:B------:R-:W-:Y:S01]  /*0040*/  BSSY.RECONVERGENT B0, `(.L_x_256) ;  /* 0x000000e000007945 */ /* 0x000fe20003800200 */
[----:B------:R-:W2:Y:S05]  /*0050*/  LDCU.64 UR6, c[0x0][0x358] ;  /* 0x00006b00ff0677ac */ /* 0x000eaa0008000a00 */
[----:B------:R-:W0:Y:S02]  /*0060*/  LDC R9, c[0x0][0x360] ;  /* 0x0000d800ff097b82 */ /* 0x000e240000000800 */
[----:B0-----:R-:W-:-:S05]  /*0070*/  IMAD R5, R9, UR4, R0 ;  /* 0x0000000409057c24 */ /* 0x001fca000f8e0200 */
[----:B-1----:R-:W-:-:S13]  /*0080*/  ISETP.GE.AND P0, PT, R5, UR8, PT ;  /* 0x0000000805007c0c */ /* 0x002fda000bf06270 */
[----:B--2---:R-:W-:Y:S05]  /*0090*/  @P0 BRA `(.L_x_257) ;  /* 0x0000000000200947 */ /* 0x004fea0003800000 */
[----:B------:R-:W0:Y:S02]  /*00a0*/  LDC.64 R2, c[0x0][0x380] ;  /* 0x0000e000ff027b82 */ /* 0x000e240000000a00 */
[----:B0-----:R-:W-:-:S06]  /*00b0*/  IMAD.WIDE R2, R5, 0x4, R2 ;  /* 0x0000000405027825 */ /* 0x001fcc00078e0202 */
[----:B------:R-:W2:Y:S01]  /*00c0*/  LDG.E R2, desc[UR6][R2.64] ;  /* 0x0000000602027981 */ /* 0x000ea2000c1e1900 */
[----:B------:R-:W0:Y:S01]  /*00d0*/  S2UR UR5, SR_CgaCtaId ;  /* 0x00000000000579c3 */ /* 0x000e220000008800 */
[----:B------:R-:W-:Y:S02]  /*00e0*/  UMOV UR4, 0x400 ;  /* 0x0000040000047882 */ /* 0x000fe40000000000 */
[----:B0-----:R-:W-:-:S06]  /*00f0*/  ULEA UR4, UR5, UR4, 0x18 ;  /* 0x0000000405047291 */ /* 0x001fcc000f8ec0ff */
[----:B------:R-:W-:-:S05]  /*0100*/  LEA R7, R0, UR4, 0x2 ;  /* 0x0000000400077c11 */ /* 0x000fca000f8e10ff */
[----:B--2---:R0:W-:Y:S02]  /*0110*/  STS [R7], R2 ;  /* 0x0000000207007388 */ /* 0x0041e40000000800 */
.L_x_257:
[----:B------:R-:W-:Y:S05]  /*0120*/  BSYNC.RECONVERGENT B0 ;  /* 0x0000000000007941 */ /* 0x000fea0003800200 */
.L_x_256:
[----:B------:R-:W-:Y:S06]  /*0130*/  BAR.SYNC.DEFER_BLOCKING 0x0 ;  /* 0x0000000000007b1d */ /* 0x000fec0000010000 */
[----:B------:R-:W-:Y:S05]  /*0140*/  @P0 EXIT ;  /* 0x000000000000094d */ /* 0x000fea0003800000 */
[----:B------:R-:W1:Y:S01]  /*0150*/  S2UR UR5, SR_CgaCtaId ;  /* 0x00000000000579c3 */ /* 0x000e620000008800 */
[----:B------:R-:W-:Y:S01]  /*0160*/  LOP3.LUT R0, RZ, R0, RZ, 0x33, !PT ;  /* 0x00000000ff007212 */ /* 0x000fe200078e33ff */
[----:B------:R-:W-:Y:S01]  /*0170*/  UMOV UR4, 0x400 ;  /* 0x0000040000047882 */ /* 0x000fe20000000000 */
[----:B------:R-:W-:-:S03]  /*0180*/  LOP3.LUT R5, RZ, R5, RZ, 0x33, !PT ;  /* 0x00000005ff057212 */ /* 0x000fc600078e33ff */
[----:B------:R-:W-:Y:S02]  /*0190*/  IMAD.IADD R0, R0, 0x1, R9 ;  /* 0x0000000100007824 */ /* 0x000fe400078e0209 */
[----:B0-----:R-:W0:Y:S01]  /*01a0*/  LDC.64 R2, c[0x0][0x388] ;  /* 0x0000e200ff027b82 */ /* 0x001e220000000a00 */
[----:B------:R-:W-:Y:S01]  /*01b0*/  VIADD R5, R5, UR8 ;  /* 0x0000000805057c36 */ /* 0x000fe20008000000 */
[----:B-1----:R-:W-:-:S06]  /*01c0*/  ULEA UR4, UR5, UR4, 0x18 ;  /* 0x0000000405047291 */ /* 0x002fcc000f8ec0ff */
[----:B------:R-:W-:Y:S01]  /*01d0*/  LEA R0, R0, UR4, 0x2 ;  /* 0x0000000400007c11 */ /* 0x000fe2000f8e10ff */
[----:B0-----:R-:W-:-:S04]  /*01e0*/  IMAD.WIDE R2, R5, 0x4, R2 ;  /* 0x0000000405027825 */ /* 0x001fc800078e0202 */
[----:B------:R-:W0:Y:S04]  /*01f0*/  LDS R7, [R0] ;  /* 0x0000000000077984 */ /* 0x000e280000000800 */
[----:B0-----:R-:W-:Y:S01]  /*0200*/  STG.E desc[UR6][R2.64], R7 ;  /* 0x0000000702007986 */ /* 0x001fe2000c101906 */
[----:B------:R-:W-:Y:S05]  /*0210*/  EXIT ;  /* 0x000000000000794d */ /* 0x000fea0003800000 */
.L_x_258:
        /* <DEDUP_REMOVED lines=14> */
.L_x_272:


//--------------------- .text._Z18reverseCopyKernelNPiS_i --------------------------
	.section	.text._Z18reverseCopyKernelNPiS_i,"ax",@progbits
	.align	128
        .global         _Z18reverseCopyKernelNPiS_i
        .type           _Z18reverseCopyKernelNPiS_i,@function
        .size           _Z18reverseCopyKernelNPiS_i,(.L_x_273 - _Z18reverseCopyKernelNPiS_i)
        .other          _Z18reverseCopyKernelNPiS_i,@"STO_CUDA_ENTRY STV_DEFAULT"
_Z18reverseCopyKernelNPiS_i:
.text._Z18reverseCopyKernelNPiS_i:
[----:B------:R-:W-:Y:S01]  /*0000*/  LDC R1, c[0x0][0x37c] ;  /* 0x0000df00ff017b82 */ /* 0x000fe20000000800 */
[----:B------:R-:W0:Y:S07]  /*0010*/  S2R R0, SR_TID.X ;  /* 0x0000000000007919 */ /* 0x000e2e0000002100 */
[----:B------:R-:W0:Y:S01]  /*0020*/  S2UR UR4, SR_CTAID.X ;  /* 0x00000000000479c3 */ /* 0x000e220000002500 */
[----:B------:R-:W1:Y:S07]  /*0030*/  LDCU UR6, c[0x0][0x390] ;  /* 0x00007200ff0677ac */ /* 0x000e6e0008000800 */
[----:B------:R-:W0:Y:S02]  /*0040*/  LDC R7, c[0x0][0x360] ;  /* 0x0000d800ff077b82 */ /* 0x000e240000000800 */
[----:B0-----:R-:W-:-:S05]  /*0050*/  IMAD R7, R7, UR4, R0 ;  /* 0x0000000407077c24 */ /* 0x001fca000f8e0200 */
[----:B-1----:R-:W-:-:S13]  /*0060*/  ISETP.GE.AND P0, PT, R7, UR6, PT ;  /* 0x0000000607007c0c */ /* 0x002fda000bf06270 */
[----:B------:R-:W-:Y:S05]  /*0070*/  @P0 EXIT ;  /* 0x000000000000094d */ /* 0x000fea0003800000 */
[----:B------:R-:W0:Y:S01]  /*0080*/  LDC.64 R2, c[0x0][0x380] ;  /* 0x0000e000ff027b82 */ /* 0x000e220000000a00 */
[----:B------:R-:W1:Y:S07]  /*0090*/  LDCU.64 UR4, c[0x0][0x358] ;  /* 0x00006b00ff0477ac */ /* 0x000e6e0008000a00 */
[----:B------:R-:W2:Y:S01]  /*00a0*/  LDC.64 R4, c[0x0][0x388] ;  /* 0x0000e200ff047b82 */ /* 0x000ea20000000a00 */
[----:B0-----:R-:W-:-:S06]  /*00b0*/  IMAD.WIDE R2, R7, 0x4, R2 ;  /* 0x0000000407027825 */ /* 0x001fcc00078e0202 */
[----:B-1----:R-:W3:Y:S01]  /*00c0*/  LDG.E R3, desc[UR4][R2.64] ;  /* 0x0000000402037981 */ /* 0x002ee2000c1e1900 */
[----:B------:R-:W-:-:S04]  /*00d0*/  LOP3.LUT R7, RZ, R7, RZ, 0x33, !PT ;  /* 0x00000007ff077212 */ /* 0x000fc800078e33ff */
[----:B------:R-:W-:-:S05]  /*00e0*/  IADD3 R7, PT, PT, R7, UR6, RZ ;  /* 0x0000000607077c10 */ /* 0x000fca000fffe0ff */
[----:B--2---:R-:W-:-:S05]  /*00f0*/  IMAD.WIDE R4, R7, 0x4, R4 ;  /* 0x0000000407047825 */ /* 0x004fca00078e0204 */
[----:B---3--:R-:W-:Y:S01]  /*0100*/  STG.E desc[UR4][R4.64], R3 ;  /* 0x0000000304007986 */ /* 0x008fe2000c101904 */
[----:B------:R-:W-:Y:S05]  /*0110*/  EXIT ;  /* 0x000000000000794d */ /* 0x000fea0003800000 */
.L_x_259:
        /* <DEDUP_REMOVED lines=14> */
.L_x_273:


//--------------------- .text._Z17reverseCopyKernelPiS_i --------------------------
	.section	.text._Z17reverseCopyKernelPiS_i,"ax",@progbits
	.align	128
        .global         _Z17reverseCopyKernelPiS_i
        .type           _Z17reverseCopyKernelPiS_i,@function
        .size           _Z17reverseCopyKernelPiS_i,(.L_x_274 - _Z17reverseCopyKernelPiS_i)
        .other          _Z17reverseCopyKernelPiS_i,@"STO_CUDA_ENTRY STV_DEFAULT"
_Z17reverseCopyKernelPiS_i:
.text._Z17reverseCopyKernelPiS_i:
[----:B------:R-:W-:Y:S01]  /*0000*/  LDC R1, c[0x0][0x37c] ;  /* 0x0000df00ff017b82 */ /* 0x000fe20000000800 */
[----:B------:R-:W0:Y:S01]  /*0010*/  S2R R7, SR_TID.X ;  /* 0x0000000000077919 */ /* 0x000e220000002100 */
[----:B------:R-:W0:Y:S02]  /*0020*/  LDCU UR6, c[0x0][0x390] ;  /* 0x00007200ff0677ac */ /* 0x000e240008000800 */
[----:B0-----:R-:W-:-:S13]  /*0030*/  ISETP.GE.AND P0, PT, R7, UR6, PT ;  /* 0x0000000607007c0c */ /* 0x001fda000bf06270 */
[----:B------:R-:W-:Y:S05]  /*0040*/  @P0 EXIT ;  /* 0x000000000000094d */ /* 0x000fea0003800000 */
[----:B------:R-:W0:Y:S01]  /*0050*/  LDC.64 R2, c[0x0][0x380] ;  /* 0x0000e000ff027b82 */ /* 0x000e220000000a00 */
[----:B------:R-:W1:Y:S07]  /*0060*/  LDCU.64 UR4, c[0x0][0x358] ;  /* 0x00006b00ff0477ac */ /* 0x000e6e0008000a00 */
[----:B------:R-:W2:Y:S01]  /*0070*/  LDC.64 R4, c[0x0][0x388] ;  /* 0x0000e200ff047b82 */ /* 0x000ea20000000a00 */
[----:B0-----:R-:W-:-:S06]  /*0080*/  IMAD.WIDE.U32 R2, R7, 0x4, R2 ;  /* 0x0000000407027825 */ /* 0x001fcc00078e0002 */
[----:B-1----:R-:W3:Y:S01]  /*0090*/  LDG.E R3, desc[UR4][R2.64] ;  /* 0x0000000402037981 */ /* 0x002ee2000c1e1900 */
[----:B------:R-:W-:-:S04]  /*00a0*/  LOP3.LUT R0, RZ, R7, RZ, 0x33, !PT ;  /* 0x00000007ff007212 */ /* 0x000fc800078e33ff */
[----:B------:R-:W-:-:S05]  /*00b0*/  IADD3 R7, PT, PT, R0, UR6, RZ ;  /* 0x0000000600077c10 */ /* 0x000fca000fffe0ff */
[----:B--2---:R-:W-:-:S05]  /*00c0*/  IMAD.WIDE R4, R7, 0x4, R4 ;  /* 0x0000000407047825 */ /* 0x004fca00078e0204 */
[----:B---3--:R-:W-:Y:S01]  /*00d0*/  STG.E desc[UR4][R4.64], R3 ;  /* 0x0000000304007986 */ /* 0x008fe2000c101904 */
[----:B------:R-:W-:Y:S05]  /*00e0*/  EXIT ;  /* 0x000000000000794d */ /* 0x000fea0003800000 */
.L_x_260:
        /* <DEDUP_REMOVED lines=9> */
.L_x_274:


//--------------------- .text._Z10initKernelPii   --------------------------
	.section	.text._Z10initKernelPii,"ax",@progbits
	.align	128
        .global         _Z10initKernelPii
        .type           _Z10initKernelPii,@function
        .size           _Z10initKernelPii,(.L_x_275 - _Z10initKernelPii)
        .other          _Z10initKernelPii,@"STO_CUDA_ENTRY STV_DEFAULT"
_Z10initKernelPii:
.text._Z10initKernelPii:
        /* <DEDUP_REMOVED lines=9> */
[----:B------:R-:W1:Y:S01]  /*0090*/  LDCU.64 UR4, c[0x0][0x358] ;  /* 0x00006b00ff0477ac */ /* 0x000e620008000a00 */
[----:B0-----:R-:W-:-:S05]  /*00a0*/  IMAD.WIDE R2, R5, 0x4, R2 ;  /* 0x0000000405027825 */ /* 0x001fca00078e0202 */
[----:B-1----:R-:W-:Y:S01]  /*00b0*/  STG.E desc[UR4][R2.64], R5 ;  /* 0x0000000502007986 */ /* 0x002fe2000c101904 */
[----:B------:R-:W-:Y:S05]  /*00c0*/  EXIT ;  /* 0x000000000000794d */ /* 0x000fea0003800000 */
.L_x_261:
        /* <DEDUP_REMOVED lines=11> */
.L_x_275:


//--------------------- .nv.global.init           --------------------------
	.section	.nv.global.init,"aw",@progbits
.nv.global.init:
	.type		$str,@object
	.size		$str,(.L_45 - $str)
$str:
        /*0000*/ 	.byte	0x69, 0x64, 0x78, 0x3d, 0x25, 0x64, 0x2c, 0x20, 0x76, 0x61, 0x6c, 0x75, 0x65, 0x3d, 0x25, 0x75
        /*0010*/ 	.byte	0x2c, 0x20, 0x64, 0x69, 0x67, 0x69, 0x74, 0x3d, 0x25, 0x75, 0x2c, 0x20, 0x72, 0x61, 0x6e, 0x6b
        /*0020*/ 	.byte	0x3d, 0x25, 0x75, 0x2c, 0x20, 0x62, 0x6c, 0x6f, 0x63, 0x6b, 0x42, 0x61, 0x73, 0x65, 0x3d, 0x25
        /*0030*/ 	.byte	0x75, 0x2c, 0x20, 0x6f, 0x75, 0x74, 0x70, 0x75, 0x74, 0x50, 0x6f, 0x73, 0x3d, 0x25, 0x75, 0x0a
        /*0040*/ 	.byte	0x00
.L_45:


//--------------------- .nv.shared._ZN3cub18CUB_300001_SM_10006detail10radix_sort29DeviceRadixSortOnesweepKernelINS1_5radix10policy_hubIjNS0_8NullTypeEyE10Policy1000ELNS0_9SortOrderE0EjS6_yiiNS1_21identity_decomposer_tEEEvPT5_SC_PT3_PKSD_PT1_PKSH_PT2_PKSL_T4_iiT6_ --------------------------
	.section	.nv.shared._ZN3cub18CUB_300001_SM_10006detail10radix_sort29DeviceRadixSortOnesweepKernelINS1_5radix10policy_hubIjNS0_8NullTypeEyE10Policy1000ELNS0_9SortOrderE0EjS6_yiiNS1_21identity_decomposer_tEEEvPT5_SC_PT3_PKSD_PT1_PKSH_PT2_PKSL_T4_iiT6_,"aw",@nobits
	.sectionflags	@""
	.align	16
.nv.shared._ZN3cub18CUB_300001_SM_10006detail10radix_sort29DeviceRadixSortOnesweepKernelINS1_5radix10policy_hubIjNS0_8NullTypeEyE10Policy1000ELNS0_9SortOrderE0EjS6_yiiNS1_21identity_decomposer_tEEEvPT5_SC_PT3_PKSD_PT1_PKSH_PT2_PKSL_T4_iiT6_:
	.zero		32256


//--------------------- .nv.shared.reserved.0     --------------------------
	.section	.nv.shared.reserved.0,"aw",@nobits
	.weak		__nv_reservedSMEM_offset_0_alias
	.size		__nv_reservedSMEM_offset_0_alias, 0, 64
	.other		__nv_reservedSMEM_offset_0_alias,@"STO_CUDA_RESERVED_SHARED STV_DEFAULT"
__nv_reservedSMEM_offset_0_alias:
	.zero		0
	.zero		64


//--------------------- .nv.global                --------------------------
	.section	.nv.global,"aw",@nobits
.nv.global:
	.type		_ZN34_INTERNAL_020b9390_4_k_cu_7a2e9bd26thrust24THRUST_300001_SM_1000_NS12placeholders2_8E,@object
	.size		_ZN34_INTERNAL_020b9390_4_k_cu_7a2e9bd26thrust24THRUST_300001_SM_1000_NS12placeholders2_8E,(_ZN34_INTERNAL_020b9390_4_k_cu_7a2e9bd24cuda3std3__436_GLOBAL__N__020b9390_4_k_cu_7a2e9bd26ignoreE - _ZN34_INTERNAL_020b9390_4_k_cu_7a2e9bd26thrust24THRUST_300001_SM_1000_NS12placeholders2_8E)
_ZN34_INTERNAL_020b9390_4_k_cu_7a2e9bd26thrust24THRUST_300001_SM_1000_NS12placeholders2_8E:
	.zero		1
	.type		_ZN34_INTERNAL_020b9390_4_k_cu_7a2e9bd24cuda3std3__436_GLOBAL__N__020b9390_4_k_cu_7a2e9bd26ignoreE,@object
	.size		_ZN34_INTERNAL_020b9390_4_k_cu_7a2e9bd24cuda3std3__436_GLOBAL__N__020b9390_4_k_cu_7a2e9bd26ignoreE,(_ZN34_INTERNAL_020b9390_4_k_cu_7a2e9bd24cuda3std6ranges3__45__cpo4dataE - _ZN34_INTERNAL_020b9390_4_k_cu_7a2e9bd24cuda3std3__436_GLOBAL__N__020b9390_4_k_cu_7a2e9bd26ignoreE)
_ZN34_INTERNAL_020b9390_4_k_cu_7a2e9bd24cuda3std3__436_GLOBAL__N__020b9390_4_k_cu_7a2e9bd26ignoreE:
	.zero		1
	.type		_ZN34_INTERNAL_020b9390_4_k_cu_7a2e9bd24cuda3std6ranges3__45__cpo4dataE,@object
	.size		_ZN34_INTERNAL_020b9390_4_k_cu_7a2e9bd24cuda3std6ranges3__45__cpo4dataE,(_ZN34_INTERNAL_020b9390_4_k_cu_7a2e9bd26thrust24THRUST_300001_SM_1000_NS6system3cpp3parE - _ZN34_INTERNAL_020b9390_4_k_cu_7a2e9bd24cuda3std6ranges3__45__cpo4dataE)
_ZN34_INTERNAL_020b9390_4_k_cu_7a2e9bd24cuda3std6ranges3__45__cpo4dataE:
	.zero		1
	.type		_ZN34_INTERNAL_020b9390_4_k_cu_7a2e9bd26thrust24THRUST_300001_SM_1000_NS6system3cpp3parE,@object
	.size		_ZN34_INTERNAL_020b9390_4_k_cu_7a2e9bd26thrust24THRUST_300001_SM_1000_NS6system3cpp3parE,(_ZN34_INTERNAL_020b9390_4_k_cu_7a2e9bd24cuda3std3__45__cpo5beginE - _ZN34_INTERNAL_020b9390_4_k_cu_7a2e9bd26thrust24THRUST_300001_SM_1000_NS6system3cpp3parE)
_ZN34_INTERNAL_020b9390_4_k_cu_7a2e9bd26thrust24THRUST_300001_SM_1000_NS6system3cpp3parE:
	.zero		1
	.type		_ZN34_INTERNAL_020b9390_4_k_cu_7a2e9bd24cuda3std3__45__cpo5beginE,@object
	.size		_ZN34_INTERNAL_020b9390_4_k_cu_7a2e9bd24cuda3std3__45__cpo5beginE,(_ZN34_INTERNAL_020b9390_4_k_cu_7a2e9bd24cuda3std6ranges3__45__cpo5beginE - _ZN34_INTERNAL_020b9390_4_k_cu_7a2e9bd24cuda3std3__45__cpo5beginE)
_ZN34_INTERNAL_020b9390_4_k_cu_7a2e9bd24cuda3std3__45__cpo5beginE:
	.zero		1
	.type		_ZN34_INTERNAL_020b9390_4_k_cu_7a2e9bd24cuda3std6ranges3__45__cpo5beginE,@object
	.size		_ZN34_INTERNAL_020b9390_4_k_cu_7a2e9bd24cuda3std6ranges3__45__cpo5beginE,(_ZN34_INTERNAL_020b9390_4_k_cu_7a2e9bd26thrust24THRUST_300001_SM_1000_NS6deviceE - _ZN34_INTERNAL_020b9390_4_k_cu_7a2e9bd24cuda3std6ranges3__45__cpo5beginE)
_ZN34_INTERNAL_020b9390_4_k_cu_7a2e9bd24cuda3std6ranges3__45__cpo5beginE:
	.zero		1
	.type		_ZN34_INTERNAL_020b9390_4_k_cu_7a2e9bd26thrust24THRUST_300001_SM_1000_NS6deviceE,@object
	.size		_ZN34_INTERNAL_020b9390_4_k_cu_7a2e9bd26thrust24THRUST_300001_SM_1000_NS6deviceE,(_ZN34_INTERNAL_020b9390_4_k_cu_7a2e9bd24cuda3std3__47nulloptE - _ZN34_INTERNAL_020b9390_4_k_cu_7a2e9bd26thrust24THRUST_300001_SM_1000_NS6deviceE)
_ZN34_INTERNAL_020b9390_4_k_cu_7a2e9bd26thrust24THRUST_300001_SM_1000_NS6deviceE:
	.zero		1
	.type		_ZN34_INTERNAL_020b9390_4_k_cu_7a2e9bd24cuda3std3__47nulloptE,@object
	.size		_ZN34_INTERNAL_020b9390_4_k_cu_7a2e9bd24cuda3std3__47nulloptE,(_ZN34_INTERNAL_020b9390_4_k_cu_7a2e9bd24cuda3std6ranges3__45__cpo8distanceE - _ZN34_INTERNAL_020b9390_4_k_cu_7a2e9bd24cuda3std3__47nulloptE)
_ZN34_INTERNAL_020b9390_4_k_cu_7a2e9bd24cuda3std3__47nulloptE:
	.zero		1
	.type		_ZN34_INTERNAL_020b9390_4_k_cu_7a2e9bd24cuda3std6ranges3__45__cpo8distanceE,@object
	.size		_ZN34_INTERNAL_020b9390_4_k_cu_7a2e9bd24cuda3std6ranges3__45__cpo8distanceE,(_ZN34_INTERNAL_020b9390_4_k_cu_7a2e9bd26thrust24THRUST_300001_SM_1000_NS12placeholders2_4E - _ZN34_INTERNAL_020b9390_4_k_cu_7a2e9bd24cuda3std6ranges3__45__cpo8distanceE)
_ZN34_INTERNAL_020b9390_4_k_cu_7a2e9bd24cuda3std6ranges3__45__cpo8distanceE:
	.zero		1
	.type		_ZN34_INTERNAL_020b9390_4_k_cu_7a2e9bd26thrust24THRUST_300001_SM_1000_NS12placeholders2_4E,@object
	.size		_ZN34_INTERNAL_020b9390_4_k_cu_7a2e9bd26thrust24THRUST_300001_SM_1000_NS12placeholders2_4E,(_ZN34_INTERNAL_020b9390_4_k_cu_7a2e9bd24cuda3std3__45__cpo6rbeginE - _ZN34_INTERNAL_020b9390_4_k_cu_7a2e9bd26thrust24THRUST_300001_SM_1000_NS12placeholders2_4E)
_ZN34_INTERNAL_020b9390_4_k_cu_7a2e9bd26thrust24THRUST_300001_SM_1000_NS12placeholders2_4E:
	.zero		1
	.type		_ZN34_INTERNAL_020b9390_4_k_cu_7a2e9bd24cuda3std3__45__cpo6rbeginE,@object
	.size		_ZN34_INTERNAL_020b9390_4_k_cu_7a2e9bd24cuda3std3__45__cpo6rbeginE,(_ZN34_INTERNAL_020b9390_4_k_cu_7a2e9bd24cuda3std6ranges3__45__cpo7advanceE - _ZN34_INTERNAL_020b9390_4_k_cu_7a2e9bd24cuda3std3__45__cpo6rbeginE)
_ZN34_INTERNAL_020b9390_4_k_cu_7a2e9bd24cuda3std3__45__cpo6rbeginE:
	.zero		1
	.type		_ZN34_INTERNAL_020b9390_4_k_cu_7a2e9bd24cuda3std6ranges3__45__cpo7advanceE,@object
	.size		_ZN34_INTERNAL_020b9390_4_k_cu_7a2e9bd24cuda3std6ranges3__45__cpo7advanceE,(_ZN34_INTERNAL_020b9390_4_k_cu_7a2e9bd26thrust24THRUST_300001_SM_1000_NS12placeholders3_10E - _ZN34_INTERNAL_020b9390_4_k_cu_7a2e9bd24cuda3std6ranges3__45__cpo7advanceE)
_ZN34_INTERNAL_020b9390_4_k_cu_7a2e9bd24cuda3std6ranges3__45__cpo7advanceE:
	.zero		1
	.type		_ZN34_INTERNAL_020b9390_4_k_cu_7a2e9bd26thrust24THRUST_300001_SM_1000_NS12placeholders3_10E,@object
	.size		_ZN34_INTERNAL_020b9390_4_k_cu_7a2e9bd26thrust24THRUST_300001_SM_1000_NS12placeholders3_10E,(_ZN34_INTERNAL_020b9390_4_k_cu_7a2e9bd24cuda3std3__48in_placeE - _ZN34_INTERNAL_020b9390_4_k_cu_7a2e9bd26thrust24THRUST_300001_SM_1000_NS12placeholders3_10E)
_ZN34_INTERNAL_020b9390_4_k_cu_7a2e9bd26thrust24THRUST_300001_SM_1000_NS12placeholders3_10E:
	.zero		1
	.type		_ZN34_INTERNAL_020b9390_4_k_cu_7a2e9bd24cuda3std3__48in_placeE,@object
	.size		_ZN34_INTERNAL_020b9390_4_k_cu_7a2e9bd24cuda3std3__48in_placeE,(_ZN34_INTERNAL_020b9390_4_k_cu_7a2e9bd24cuda3std6ranges3__45__cpo4sizeE - _ZN34_INTERNAL_020b9390_4_k_cu_7a2e9bd24cuda3std3__48in_placeE)
_ZN34_INTERNAL_020b9390_4_k_cu_7a2e9bd24cuda3std3__48in_placeE:
	.zero		1
	.type		_ZN34_INTERNAL_020b9390_4_k_cu_7a2e9bd24cuda3std6ranges3__45__cpo4sizeE,@object
	.size		_ZN34_INTERNAL_020b9390_4_k_cu_7a2e9bd24cuda3std6ranges3__45__cpo4sizeE,(_ZN34_INTERNAL_020b9390_4_k_cu_7a2e9bd26thrust24THRUST_300001_SM_1000_NS12placeholders2_2E - _ZN34_INTERNAL_020b9390_4_k_cu_7a2e9bd24cuda3std6ranges3__45__cpo4sizeE)
_ZN34_INTERNAL_020b9390_4_k_cu_7a2e9bd24cuda3std6ranges3__45__cpo4sizeE:
	.zero		1
	.type		_ZN34_INTERNAL_020b9390_4_k_cu_7a2e9bd26thrust24THRUST_300001_SM_1000_NS12placeholders2_2E,@object
	.size		_ZN34_INTERNAL_020b9390_4_k_cu_7a2e9bd26thrust24THRUST_300001_SM_1000_NS12placeholders2_2E,(_ZN34_INTERNAL_020b9390_4_k_cu_7a2e9bd24cuda3std3__45__cpo6cbeginE - _ZN34_INTERNAL_020b9390_4_k_cu_7a2e9bd26thrust24THRUST_300001_SM_1000_NS12placeholders2_2E)
_ZN34_INTERNAL_020b9390_4_k_cu_7a2e9bd26thrust24THRUST_300001_SM_1000_NS12placeholders2_2E:
	.zero		1
	.type		_ZN34_INTERNAL_020b9390_4_k_cu_7a2e9bd24cuda3std3__45__cpo6cbeginE,@object
	.size		_ZN34_INTERNAL_020b9390_4_k_cu_7a2e9bd24cuda3std3__45__cpo6cbeginE,(_ZN34_INTERNAL_020b9390_4_k_cu_7a2e9bd24cuda3std6ranges3__45__cpo6cbeginE - _ZN34_INTERNAL_020b9390_4_k_cu_7a2e9bd24cuda3std3__45__cpo6cbeginE)
_ZN34_INTERNAL_020b9390_4_k_cu_7a2e9bd24cuda3std3__45__cpo6cbeginE:
	.zero		1
	.type		_ZN34_INTERNAL_020b9390_4_k_cu_7a2e9bd24cuda3std6ranges3__45__cpo6cbeginE,@object
	.size		_ZN34_INTERNAL_020b9390_4_k_cu_7a2e9bd24cuda3std6ranges3__45__cpo6cbeginE,(_ZN34_INTERNAL_020b9390_4_k_cu_7a2e9bd26thrust24THRUST_300001_SM_1000_NS12placeholders2_6E - _ZN34_INTERNAL_020b9390_4_k_cu_7a2e9bd24cuda3std6ranges3__45__cpo6cbeginE)
_ZN34_INTERNAL_020b9390_4_k_cu_7a2e9bd24cuda3std6ranges3__45__cpo6cbeginE:
	.zero		1
	.type		_ZN34_INTERNAL_020b9390_4_k_cu_7a2e9bd26thrust24THRUST_300001_SM_1000_NS12placeholders2_6E,@object
	.size		_ZN34_INTERNAL_020b9390_4_k_cu_7a2e9bd26thrust24THRUST_300001_SM_1000_NS12placeholders2_6E,(_ZN34_INTERNAL_020b9390_4_k_cu_7a2e9bd24cuda3std3__45__cpo7crbeginE - _ZN34_INTERNAL_020b9390_4_k_cu_7a2e9bd26thrust24THRUST_300001_SM_1000_NS12placeholders2_6E)
_ZN34_INTERNAL_020b9390_4_k_cu_7a2e9bd26thrust24THRUST_300001_SM_1000_NS12placeholders2_6E:
	.zero		1
	.type		_ZN34_INTERNAL_020b9390_4_k_cu_7a2e9bd24cuda3std3__45__cpo7crbeginE,@object
	.size		_ZN34_INTERNAL_020b9390_4_k_cu_7a2e9bd24cuda3std3__45__cpo7crbeginE,(_ZN34_INTERNAL_020b9390_4_k_cu_7a2e9bd24cuda3std6ranges3__45__cpo4nextE - _ZN34_INTERNAL_020b9390_4_k_cu_7a2e9bd24cuda3std3__45__cpo7crbeginE)
_ZN34_INTERNAL_020b9390_4_k_cu_7a2e9bd24cuda3std3__45__cpo7crbeginE:
	.zero		1
	.type		_ZN34_INTERNAL_020b9390_4_k_cu_7a2e9bd24cuda3std6ranges3__45__cpo4nextE,@object
	.size		_ZN34_INTERNAL_020b9390_4_k_cu_7a2e9bd24cuda3std6ranges3__45__cpo4nextE,(_ZN34_INTERNAL_020b9390_4_k_cu_7a2e9bd24cuda3std6ranges3__45__cpo4swapE - _ZN34_INTERNAL_020b9390_4_k_cu_7a2e9bd24cuda3std6ranges3__45__cpo4nextE)
_ZN34_INTERNAL_020b9390_4_k_cu_7a2e9bd24cuda3std6ranges3__45__cpo4nextE:
	.zero		1
	.type		_ZN34_INTERNAL_020b9390_4_k_cu_7a2e9bd24cuda3std6ranges3__45__cpo4swapE,@object
	.size		_ZN34_INTERNAL_020b9390_4_k_cu_7a2e9bd24cuda3std6ranges3__45__cpo4swapE,(_ZN34_INTERNAL_020b9390_4_k_cu_7a2e9bd26thrust24THRUST_300001_SM_1000_NS8cuda_cub10par_nosyncE - _ZN34_INTERNAL_020b9390_4_k_cu_7a2e9bd24cuda3std6ranges3__45__cpo4swapE)
_ZN34_INTERNAL_020b9390_4_k_cu_7a2e9bd24cuda3std6ranges3__45__cpo4swapE:
	.zero		1
	.type		_ZN34_INTERNAL_020b9390_4_k_cu_7a2e9bd26thrust24THRUST_300001_SM_1000_NS8cuda_cub10par_nosyncE,@object
	.size		_ZN34_INTERNAL_020b9390_4_k_cu_7a2e9bd26thrust24THRUST_300001_SM_1000_NS8cuda_cub10par_nosyncE,(_ZN34_INTERNAL_020b9390_4_k_cu_7a2e9bd26thrust24THRUST_300001_SM_1000_NS3seqE - _ZN34_INTERNAL_020b9390_4_k_cu_7a2e9bd26thrust24THRUST_300001_SM_1000_NS8cuda_cub10par_nosyncE)
_ZN34_INTERNAL_020b9390_4_k_cu_7a2e9bd26thrust24THRUST_300001_SM_1000_NS8cuda_cub10par_nosyncE:
	.zero		1
	.type		_ZN34_INTERNAL_020b9390_4_k_cu_7a2e9bd26thrust24THRUST_300001_SM_1000_NS3seqE,@object
	.size		_ZN34_INTERNAL_020b9390_4_k_cu_7a2e9bd26thrust24THRUST_300001_SM_1000_NS3seqE,(_ZN34_INTERNAL_020b9390_4_k_cu_7a2e9bd24cuda3std3__420unreachable_sentinelE - _ZN34_INTERNAL_020b9390_4_k_cu_7a2e9bd26thrust24THRUST_300001_SM_1000_NS3seqE)
_ZN34_INTERNAL_020b9390_4_k_cu_7a2e9bd26thrust24THRUST_300001_SM_1000_NS3seqE:
	.zero		1
	.type		_ZN34_INTERNAL_020b9390_4_k_cu_7a2e9bd24cuda3std3__420unreachable_sentinelE,@object
	.size		_ZN34_INTERNAL_020b9390_4_k_cu_7a2e9bd24cuda3std3__420unreachable_sentinelE,(_ZN34_INTERNAL_020b9390_4_k_cu_7a2e9bd24cuda3std6ranges3__45__cpo5ssizeE - _ZN34_INTERNAL_020b9390_4_k_cu_7a2e9bd24cuda3std3__420unreachable_sentinelE)
_ZN34_INTERNAL_020b9390_4_k_cu_7a2e9bd24cuda3std3__420unreachable_sentinelE:
	.zero		1
	.type		_ZN34_INTERNAL_020b9390_4_k_cu_7a2e9bd24cuda3std6ranges3__45__cpo5ssizeE,@object
	.size		_ZN34_INTERNAL_020b9390_4_k_cu_7a2e9bd24cuda3std6ranges3__45__cpo5ssizeE,(_ZN34_INTERNAL_020b9390_4_k_cu_7a2e9bd26thrust24THRUST_300001_SM_1000_NS12placeholders2_3E - _ZN34_INTERNAL_020b9390_4_k_cu_7a2e9bd24cuda3std6ranges3__45__cpo5ssizeE)
_ZN34_INTERNAL_020b9390_4_k_cu_7a2e9bd24cuda3std6ranges3__45__cpo5ssizeE:
	.zero		1
	.type		_ZN34_INTERNAL_020b9390_4_k_cu_7a2e9bd26thrust24THRUST_300001_SM_1000_NS12placeholders2_3E,@object
	.size		_ZN34_INTERNAL_020b9390_4_k_cu_7a2e9bd26thrust24THRUST_300001_SM_1000_NS12placeholders2_3E,(_ZN34_INTERNAL_020b9390_4_k_cu_7a2e9bd24cuda3std3__45__cpo4cendE - _ZN34_INTERNAL_020b9390_4_k_cu_7a2e9bd26thrust24THRUST_300001_SM_1000_NS12placeholders2_3E)
_ZN34_INTERNAL_020b9390_4_k_cu_7a2e9bd26thrust24THRUST_300001_SM_1000_NS12placeholders2_3E:
	.zero		1
	.type		_ZN34_INTERNAL_020b9390_4_k_cu_7a2e9bd24cuda3std3__45__cpo4cendE,@object
	.size		_ZN34_INTERNAL_020b9390_4_k_cu_7a2e9bd24cuda3std3__45__cpo4cendE,(_ZN34_INTERNAL_020b9390_4_k_cu_7a2e9bd24cuda3std6ranges3__45__cpo4cendE - _ZN34_INTERNAL_020b9390_4_k_cu_7a2e9bd24cuda3std3__45__cpo4cendE)
_ZN34_INTERNAL_020b9390_4_k_cu_7a2e9bd24cuda3std3__45__cpo4cendE:
	.zero		1
	.type		_ZN34_INTERNAL_020b9390_4_k_cu_7a2e9bd24cuda3std6ranges3__45__cpo4cendE,@object
	.size		_ZN34_INTERNAL_020b9390_4_k_cu_7a2e9bd24cuda3std6ranges3__45__cpo4cendE,(_ZN34_INTERNAL_020b9390_4_k_cu_7a2e9bd26thrust24THRUST_300001_SM_1000_NS12placeholders2_7E - _ZN34_INTERNAL_020b9390_4_k_cu_7a2e9bd24cuda3std6ranges3__45__cpo4cendE)
_ZN34_INTERNAL_020b9390_4_k_cu_7a2e9bd24cuda3std6ranges3__45__cpo4cendE:
	.zero		1
	.type		_ZN34_INTERNAL_020b9390_4_k_cu_7a2e9bd26thrust24THRUST_300001_SM_1000_NS12placeholders2_7E,@object
	.size		_ZN34_INTERNAL_020b9390_4_k_cu_7a2e9bd26thrust24THRUST_300001_SM_1000_NS12placeholders2_7E,(_ZN34_INTERNAL_020b9390_4_k_cu_7a2e9bd24cuda3std3__45__cpo5crendE - _ZN34_INTERNAL_020b9390_4_k_cu_7a2e9bd26thrust24THRUST_300001_SM_1000_NS12placeholders2_7E)
_ZN34_INTERNAL_020b9390_4_k_cu_7a2e9bd26thrust24THRUST_300001_SM_1000_NS12placeholders2_7E:
	.zero		1
	.type		_ZN34_INTERNAL_020b9390_4_k_cu_7a2e9bd24cuda3std3__45__cpo5crendE,@object
	.size		_ZN34_INTERNAL_020b9390_4_k_cu_7a2e9bd24cuda3std3__45__cpo5crendE,(_ZN34_INTERNAL_020b9390_4_k_cu_7a2e9bd24cuda3std6ranges3__45__cpo4prevE - _ZN34_INTERNAL_020b9390_4_k_cu_7a2e9bd24cuda3std3__45__cpo5crendE)
_ZN34_INTERNAL_020b9390_4_k_cu_7a2e9bd24cuda3std3__45__cpo5crendE:
	.zero		1
	.type		_ZN34_INTERNAL_020b9390_4_k_cu_7a2e9bd24cuda3std6ranges3__45__cpo4prevE,@object
	.size		_ZN34_INTERNAL_020b9390_4_k_cu_7a2e9bd24cuda3std6ranges3__45__cpo4prevE,(_ZN34_INTERNAL_020b9390_4_k_cu_7a2e9bd24cuda3std6ranges3__45__cpo9iter_moveE - _ZN34_INTERNAL_020b9390_4_k_cu_7a2e9bd24cuda3std6ranges3__45__cpo4prevE)
_ZN34_INTERNAL_020b9390_4_k_cu_7a2e9bd24cuda3std6ranges3__45__cpo4prevE:
	.zero		1
	.type		_ZN34_INTERNAL_020b9390_4_k_cu_7a2e9bd24cuda3std6ranges3__45__cpo9iter_moveE,@object
	.size		_ZN34_INTERNAL_020b9390_4_k_cu_7a2e9bd24cuda3std6ranges3__45__cpo9iter_moveE,(_ZN34_INTERNAL_020b9390_4_k_cu_7a2e9bd26thrust24THRUST_300001_SM_1000_NS6system6detail10sequential3seqE - _ZN34_INTERNAL_020b9390_4_k_cu_7a2e9bd24cuda3std6ranges3__45__cpo9iter_moveE)
_ZN34_INTERNAL_020b9390_4_k_cu_7a2e9bd24cuda3std6ranges3__45__cpo9iter_moveE:
	.zero		1
	.type		_ZN34_INTERNAL_020b9390_4_k_cu_7a2e9bd26thrust24THRUST_300001_SM_1000_NS6system6detail10sequential3seqE,@object
	.size		_ZN34_INTERNAL_020b9390_4_k_cu_7a2e9bd26thrust24THRUST_300001_SM_1000_NS6system6detail10sequential3seqE,(_ZN34_INTERNAL_020b9390_4_k_cu_7a2e9bd26thrust24THRUST_300001_SM_1000_NS12placeholders2_9E - _ZN34_INTERNAL_020b9390_4_k_cu_7a2e9bd26thrust24THRUST_300001_SM_1000_NS6system6detail10sequential3seqE)
_ZN34_INTERNAL_020b9390_4_k_cu_7a2e9bd26thrust24THRUST_300001_SM_1000_NS6system6detail10sequential3seqE:
	.zero		1
	.type		_ZN34_INTERNAL_020b9390_4_k_cu_7a2e9bd26thrust24THRUST_300001_SM_1000_NS12placeholders2_9E,@object
	.size		_ZN34_INTERNAL_020b9390_4_k_cu_7a2e9bd26thrust24THRUST_300001_SM_1000_NS12placeholders2_9E,(_ZN34_INTERNAL_020b9390_4_k_cu_7a2e9bd24cuda3std3__419piecewise_constructE - _ZN34_INTERNAL_020b9390_4_k_cu_7a2e9bd26thrust24THRUST_300001_SM_1000_NS12placeholders2_9E)
_ZN34_INTERNAL_020b9390_4_k_cu_7a2e9bd26thrust24THRUST_300001_SM_1000_NS12placeholders2_9E:
	.zero		1
	.type		_ZN34_INTERNAL_020b9390_4_k_cu_7a2e9bd24cuda3std3__419piecewise_constructE,@object
	.size		_ZN34_INTERNAL_020b9390_4_k_cu_7a2e9bd24cuda3std3__419piecewise_constructE,(_ZN34_INTERNAL_020b9390_4_k_cu_7a2e9bd24cuda3std6ranges3__45__cpo5cdataE - _ZN34_INTERNAL_020b9390_4_k_cu_7a2e9bd24cuda3std3__419piecewise_constructE)
_ZN34_INTERNAL_020b9390_4_k_cu_7a2e9bd24cuda3std3__419piecewise_constructE:
	.zero		1
	.type		_ZN34_INTERNAL_020b9390_4_k_cu_7a2e9bd24cuda3std6ranges3__45__cpo5cdataE,@object
	.size		_ZN34_INTERNAL_020b9390_4_k_cu_7a2e9bd24cuda3std6ranges3__45__cpo5cdataE,(_ZN34_INTERNAL_020b9390_4_k_cu_7a2e9bd26thrust24THRUST_300001_SM_1000_NS12placeholders2_1E - _ZN34_INTERNAL_020b9390_4_k_cu_7a2e9bd24cuda3std6ranges3__45__cpo5cdataE)
_ZN34_INTERNAL_020b9390_4_k_cu_7a2e9bd24cuda3std6ranges3__45__cpo5cdataE:
	.zero		1
	.type		_ZN34_INTERNAL_020b9390_4_k_cu_7a2e9bd26thrust24THRUST_300001_SM_1000_NS12placeholders2_1E,@object
	.size		_ZN34_INTERNAL_020b9390_4_k_cu_7a2e9bd26thrust24THRUST_300001_SM_1000_NS12placeholders2_1E,(_ZN34_INTERNAL_020b9390_4_k_cu_7a2e9bd24cuda3std3__45__cpo3endE - _ZN34_INTERNAL_020b9390_4_k_cu_7a2e9bd26thrust24THRUST_300001_SM_1000_NS12placeholders2_1E)
_ZN34_INTERNAL_020b9390_4_k_cu_7a2e9bd26thrust24THRUST_300001_SM_1000_NS12placeholders2_1E:
	.zero		1
	.type		_ZN34_INTERNAL_020b9390_4_k_cu_7a2e9bd24cuda3std3__45__cpo3endE,@object
	.size		_ZN34_INTERNAL_020b9390_4_k_cu_7a2e9bd24cuda3std3__45__cpo3endE,(_ZN34_INTERNAL_020b9390_4_k_cu_7a2e9bd24cuda3std6ranges3__45__cpo3endE - _ZN34_INTERNAL_020b9390_4_k_cu_7a2e9bd24cuda3std3__45__cpo3endE)
_ZN34_INTERNAL_020b9390_4_k_cu_7a2e9bd24cuda3std3__45__cpo3endE:
	.zero		1
	.type		_ZN34_INTERNAL_020b9390_4_k_cu_7a2e9bd24cuda3std6ranges3__45__cpo3endE,@object
	.size		_ZN34_INTERNAL_020b9390_4_k_cu_7a2e9bd24cuda3std6ranges3__45__cpo3endE,(_ZN34_INTERNAL_020b9390_4_k_cu_7a2e9bd26thrust24THRUST_300001_SM_1000_NS12placeholders2_5E - _ZN34_INTERNAL_020b9390_4_k_cu_7a2e9bd24cuda3std6ranges3__45__cpo3endE)
_ZN34_INTERNAL_020b9390_4_k_cu_7a2e9bd24cuda3std6ranges3__45__cpo3endE:
	.zero		1
	.type		_ZN34_INTERNAL_020b9390_4_k_cu_7a2e9bd26thrust24THRUST_300001_SM_1000_NS12placeholders2_5E,@object
	.size		_ZN34_INTERNAL_020b9390_4_k_cu_7a2e9bd26thrust24THRUST_300001_SM_1000_NS12placeholders2_5E,(_ZN34_INTERNAL_020b9390_4_k_cu_7a2e9bd24cuda3std3__45__cpo4rendE - _ZN34_INTERNAL_020b9390_4_k_cu_7a2e9bd26thrust24THRUST_300001_SM_1000_NS12placeholders2_5E)
_ZN34_INTERNAL_020b9390_4_k_cu_7a2e9bd26thrust24THRUST_300001_SM_1000_NS12placeholders2_5E:
	.zero		1
	.type		_ZN34_INTERNAL_020b9390_4_k_cu_7a2e9bd24cuda3std3__45__cpo4rendE,@object
	.size		_ZN34_INTERNAL_020b9390_4_k_cu_7a2e9bd24cuda3std3__45__cpo4rendE,(_ZN34_INTERNAL_020b9390_4_k_cu_7a2e9bd24cuda3std6ranges3__45__cpo9iter_swapE - _ZN34_INTERNAL_020b9390_4_k_cu_7a2e9bd24cuda3std3__45__cpo4rendE)
_ZN34_INTERNAL_020b9390_4_k_cu_7a2e9bd24cuda3std3__45__cpo4rendE:
	.zero		1
	.type		_ZN34_INTERNAL_020b9390_4_k_cu_7a2e9bd24cuda3std6ranges3__45__cpo9iter_swapE,@object
	.size		_ZN34_INTERNAL_020b9390_4_k_cu_7a2e9bd24cuda3std6ranges3__45__cpo9iter_swapE,(_ZN34_INTERNAL_020b9390_4_k_cu_7a2e9bd24cuda3std3__48unexpectE - _ZN34_INTERNAL_020b9390_4_k_cu_7a2e9bd24cuda3std6ranges3__45__cpo9iter_swapE)
_ZN34_INTERNAL_020b9390_4_k_cu_7a2e9bd24cuda3std6ranges3__45__cpo9iter_swapE:
	.zero		1
	.type		_ZN34_INTERNAL_020b9390_4_k_cu_7a2e9bd24cuda3std3__48unexpectE,@object
	.size		_ZN34_INTERNAL_020b9390_4_k_cu_7a2e9bd24cuda3std3__48unexpectE,(_ZN34_INTERNAL_020b9390_4_k_cu_7a2e9bd26thrust24THRUST_300001_SM_1000_NS8cuda_cub3parE - _ZN34_INTERNAL_020b9390_4_k_cu_7a2e9bd24cuda3std3__48unexpectE)
_ZN34_INTERNAL_020b9390_4_k_cu_7a2e9bd24cuda3std3__48unexpectE:
	.zero		1
	.type		_ZN34_INTERNAL_020b9390_4_k_cu_7a2e9bd26thrust24THRUST_300001_SM_1000_NS8cuda_cub3parE,@object
	.size		_ZN34_INTERNAL_020b9390_4_k_cu_7a2e9bd26thrust24THRUST_300001_SM_1000_NS8cuda_cub3parE,(.L_29 - _ZN34_INTERNAL_020b9390_4_k_cu_7a2e9bd26thrust24THRUST_300001_SM_1000_NS8cuda_cub3parE)
_ZN34_INTERNAL_020b9390_4_k_cu_7a2e9bd26thrust24THRUST_300001_SM_1000_NS8cuda_cub3parE:
	.zero		1
.L_29:


//--------------------- .nv.shared._ZN3cub18CUB_300001_SM_10006detail10radix_sort33DeviceRadixSortExclusiveSumKernelINS1_5radix10policy_hubIjNS0_8NullTypeEyE10Policy1000EyEEvPT0_ --------------------------
	.section	.nv.shared._ZN3cub18CUB_300001_SM_10006detail10radix_sort33DeviceRadixSortExclusiveSumKernelINS1_5radix10policy_hubIjNS0_8NullTypeEyE10Policy1000EyEEvPT0_,"aw",@nobits
	.sectionflags	@""
	.align	16
.nv.shared._ZN3cub18CUB_300001_SM_10006detail10radix_sort33DeviceRadixSortExclusiveSumKernelINS1_5radix10policy_hubIjNS0_8NullTypeEyE10Policy1000EyEEvPT0_:
	.zero		3360


//--------------------- .nv.shared._ZN3cub18CUB_300001_SM_10006detail10radix_sort30DeviceRadixSortHistogramKernelINS1_5radix10policy_hubIjNS0_8NullTypeEyE10Policy1000ELNS0_9SortOrderE0EjyNS1_21identity_decomposer_tEEEvPT2_PKT1_SB_iiT3_ --------------------------
	.section	.nv.shared._ZN3cub18CUB_300001_SM_10006detail10radix_sort30DeviceRadixSortHistogramKernelINS1_5radix10policy_hubIjNS0_8NullTypeEyE10Policy1000ELNS0_9SortOrderE0EjyNS1_21identity_decomposer_tEEEvPT2_PKT1_SB_iiT3_,"aw",@nobits
	.sectionflags	@""
	.align	16
.nv.shared._ZN3cub18CUB_300001_SM_10006detail10radix_sort30DeviceRadixSortHistogramKernelINS1_5radix10policy_hubIjNS0_8NullTypeEyE10Policy1000ELNS0_9SortOrderE0EjyNS1_21identity_decomposer_tEEEvPT2_PKT1_SB_iiT3_:
	.zero		5120


//--------------------- .nv.shared._ZN3cub18CUB_300001_SM_10006detail10radix_sort31DeviceRadixSortSingleTileKernelINS1_5radix10policy_hubIjNS0_8NullTypeEyE10Policy1000ELNS0_9SortOrderE0EjS6_yNS1_21identity_decomposer_tEEEvPKT1_PSB_PKT2_PSF_T3_iiT4_ --------------------------
	.section	.nv.shared._ZN3cub18CUB_300001_SM_10006detail10radix_sort31DeviceRadixSortSingleTileKernelINS1_5radix10policy_hubIjNS0_8NullTypeEyE10Policy1000ELNS0_9SortOrderE0EjS6_yNS1_21identity_decomposer_tEEEvPKT1_PSB_PKT2_PSF_T3_iiT4_,"aw",@nobits
	.sectionflags	@""
	.align	16
.nv.shared._ZN3cub18CUB_300001_SM_10006detail10radix_sort31DeviceRadixSortSingleTileKernelINS1_5radix10policy_hubIjNS0_8NullTypeEyE10Policy1000ELNS0_9SortOrderE0EjS6_yNS1_21identity_decomposer_tEEEvPKT1_PSB_PKT2_PSF_T3_iiT4_:
	.zero		34880


//--------------------- .nv.shared._ZN3cub18CUB_300001_SM_10006detail11EmptyKernelIvEEvv --------------------------
	.section	.nv.shared._ZN3cub18CUB_300001_SM_10006detail11EmptyKernelIvEEvv,"aw",@nobits
	.sectionflags	@""
	.align	16
	.zero		1024


//--------------------- .nv.shared._Z21radixScatterOptimizedPjS_S_S_iii --------------------------
	.section	.nv.shared._Z21radixScatterOptimizedPjS_S_S_iii,"aw",@nobits
	.sectionflags	@""
	.align	16
.nv.shared._Z21radixScatterOptimizedPjS_S_S_iii:
	.zero		3072


//--------------------- .nv.shared._Z18radixScatterKernelPjS_S_ii --------------------------
	.section	.nv.shared._Z18radixScatterKernelPjS_S_ii,"aw",@nobits
	.sectionflags	@""
	.align	16
.nv.shared._Z18radixScatterKernelPjS_S_ii:
	.zero		2048


//--------------------- .nv.shared._Z14blockPrefixSumPjS_i --------------------------
	.section	.nv.shared._Z14blockPrefixSumPjS_i,"aw",@nobits
	.sectionflags	@""
	.align	16
	.zero		1024


//--------------------- .nv.shared._Z17parallelPrefixSumPji --------------------------
	.section	.nv.shared._Z17parallelPrefixSumPji,"aw",@nobits
	.sectionflags	@""
	.align	16
	.zero		1024


//--------------------- .nv.shared._Z16radixCountKernelPjS_ii --------------------------
	.section	.nv.shared._Z16radixCountKernelPjS_ii,"aw",@nobits
	.sectionflags	@""
	.align	16
.nv.shared._Z16radixCountKernelPjS_ii:
	.zero		2048


//--------------------- .nv.shared._Z23reverseCopySharedKernelPiS_i --------------------------
	.section	.nv.shared._Z23reverseCopySharedKernelPiS_i,"aw",@nobits
	.sectionflags	@""
	.align	16
.nv.shared._Z23reverseCopySharedKernelPiS_i:
	.zero		2048


//--------------------- .nv.shared._Z18reverseCopyKernelNPiS_i --------------------------
	.section	.nv.shared._Z18reverseCopyKernelNPiS_i,"aw",@nobits
	.sectionflags	@""
	.align	16
	.zero		1024


//--------------------- .nv.shared._Z17reverseCopyKernelPiS_i --------------------------
	.section	.nv.shared._Z17reverseCopyKernelPiS_i,"aw",@nobits
	.sectionflags	@""
	.align	16
	.zero		1024


//--------------------- .nv.shared._Z10initKernelPii --------------------------
	.section	.nv.shared._Z10initKernelPii,"aw",@nobits
	.sectionflags	@""
	.align	16
	.zero		1024


//--------------------- .nv.constant0._ZN3cub18CUB_300001_SM_10006detail10radix_sort29DeviceRadixSortOnesweepKernelINS1_5radix10policy_hubIjNS0_8NullTypeEyE10Policy1000ELNS0_9SortOrderE0EjS6_yiiNS1_21identity_decomposer_tEEEvPT5_SC_PT3_PKSD_PT1_PKSH_PT2_PKSL_T4_iiT6_ --------------------------
	.section	.nv.constant0._ZN3cub18CUB_300001_SM_10006detail10radix_sort29DeviceRadixSortOnesweepKernelINS1_5radix10policy_hubIjNS0_8NullTypeEyE10Policy1000ELNS0_9SortOrderE0EjS6_yiiNS1_21identity_decomposer_tEEEvPT5_SC_PT3_PKSD_PT1_PKSH_PT2_PKSL_T4_iiT6_,"a",@progbits
	.sectionflags	@""
	.align	4
.nv.constant0._ZN3cub18CUB_300001_SM_10006detail10radix_sort29DeviceRadixSortOnesweepKernelINS1_5radix10policy_hubIjNS0_8NullTypeEyE10Policy1000ELNS0_9SortOrderE0EjS6_yiiNS1_21identity_decomposer_tEEEvPT5_SC_PT3_PKSD_PT1_PKSH_PT2_PKSL_T4_iiT6_:
	.zero		973


//--------------------- .nv.constant0._ZN3cub18CUB_300001_SM_10006detail10radix_sort33DeviceRadixSortExclusiveSumKernelINS1_5radix10policy_hubIjNS0_8NullTypeEyE10Policy1000EyEEvPT0_ --------------------------
	.section	.nv.constant0._ZN3cub18CUB_300001_SM_10006detail10radix_sort33DeviceRadixSortExclusiveSumKernelINS1_5radix10policy_hubIjNS0_8NullTypeEyE10Policy1000EyEEvPT0_,"a",@progbits
	.sectionflags	@""
	.align	4
.nv.constant0._ZN3cub18CUB_300001_SM_10006detail10radix_sort33DeviceRadixSortExclusiveSumKernelINS1_5radix10policy_hubIjNS0_8NullTypeEyE10Policy1000EyEEvPT0_:
	.zero		904


//--------------------- .nv.constant0._ZN3cub18CUB_300001_SM_10006detail10radix_sort30DeviceRadixSortHistogramKernelINS1_5radix10policy_hubIjNS0_8NullTypeEyE10Policy1000ELNS0_9SortOrderE0EjyNS1_21identity_decomposer_tEEEvPT2_PKT1_SB_iiT3_ --------------------------
	.section	.nv.constant0._ZN3cub18CUB_300001_SM_10006detail10radix_sort30DeviceRadixSortHistogramKernelINS1_5radix10policy_hubIjNS0_8NullTypeEyE10Policy1000ELNS0_9SortOrderE0EjyNS1_21identity_decomposer_tEEEvPT2_PKT1_SB_iiT3_,"a",@progbits
	.sectionflags	@""
	.align	4
.nv.constant0._ZN3cub18CUB_300001_SM_10006detail10radix_sort30DeviceRadixSortHistogramKernelINS1_5radix10policy_hubIjNS0_8NullTypeEyE10Policy1000ELNS0_9SortOrderE0EjyNS1_21identity_decomposer_tEEEvPT2_PKT1_SB_iiT3_:
	.zero		929


//--------------------- .nv.constant0._ZN3cub18CUB_300001_SM_10006detail10radix_sort31DeviceRadixSortSingleTileKernelINS1_5radix10policy_hubIjNS0_8NullTypeEyE10Policy1000ELNS0_9SortOrderE0EjS6_yNS1_21identity_decomposer_tEEEvPKT1_PSB_PKT2_PSF_T3_iiT4_ --------------------------
	.section	.nv.constant0._ZN3cub18CUB_300001_SM_10006detail10radix_sort31DeviceRadixSortSingleTileKernelINS1_5radix10policy_hubIjNS0_8NullTypeEyE10Policy1000ELNS0_9SortOrderE0EjS6_yNS1_21identity_decomposer_tEEEvPKT1_PSB_PKT2_PSF_T3_iiT4_,"a",@progbits
	.sectionflags	@""
	.align	4
.nv.constant0._ZN3cub18CUB_300001_SM_10006detail10radix_sort31DeviceRadixSortSingleTileKernelINS1_5radix10policy_hubIjNS0_8NullTypeEyE10Policy1000ELNS0_9SortOrderE0EjS6_yNS1_21identity_decomposer_tEEEvPKT1_PSB_PKT2_PSF_T3_iiT4_:
	.zero		945


//--------------------- .nv.constant0._ZN3cub18CUB_300001_SM_10006detail11EmptyKernelIvEEvv --------------------------
	.section	.nv.constant0._ZN3cub18CUB_300001_SM_10006detail11EmptyKernelIvEEvv,"a",@progbits
	.sectionflags	@""
	.align	4
.nv.constant0._ZN3cub18CUB_300001_SM_10006detail11EmptyKernelIvEEvv:
	.zero		896


//--------------------- .nv.constant0._Z21radixScatterOptimizedPjS_S_S_iii --------------------------
	.section	.nv.constant0._Z21radixScatterOptimizedPjS_S_S_iii,"a",@progbits
	.sectionflags	@""
	.align	4
.nv.constant0._Z21radixScatterOptimizedPjS_S_S_iii:
	.zero		940


//--------------------- .nv.constant0._Z18radixScatterKernelPjS_S_ii --------------------------
	.section	.nv.constant0._Z18radixScatterKernelPjS_S_ii,"a",@progbits
	.sectionflags	@""
	.align	4
.nv.constant0._Z18radixScatterKernelPjS_S_ii:
	.zero		928


//--------------------- .nv.constant0._Z14blockPrefixSumPjS_i --------------------------
	.section	.nv.constant0._Z14blockPrefixSumPjS_i,"a",@progbits
	.sectionflags	@""
	.align	4
.nv.constant0._Z14blockPrefixSumPjS_i:
	.zero		916


//--------------------- .nv.constant0._Z17parallelPrefixSumPji --------------------------
	.section	.nv.constant0._Z17parallelPrefixSumPji,"a",@progbits
	.sectionflags	@""
	.align	4
.nv.constant0._Z17parallelPrefixSumPji:
	.zero		908


//--------------------- .nv.constant0._Z16radixCountKernelPjS_ii --------------------------
	.section	.nv.constant0._Z16radixCountKernelPjS_ii,"a",@progbits
	.sectionflags	@""
	.align	4
.nv.constant0._Z16radixCountKernelPjS_ii:
	.zero		920


//--------------------- .nv.constant0._Z23reverseCopySharedKernelPiS_i --------------------------
	.section	.nv.constant0._Z23reverseCopySharedKernelPiS_i,"a",@progbits
	.sectionflags	@""
	.align	4
.nv.constant0._Z23reverseCopySharedKernelPiS_i:
	.zero		916


//--------------------- .nv.constant0._Z18reverseCopyKernelNPiS_i --------------------------
	.section	.nv.constant0._Z18reverseCopyKernelNPiS_i,"a",@progbits
	.sectionflags	@""
	.align	4
.nv.constant0._Z18reverseCopyKernelNPiS_i:
	.zero		916


//--------------------- .nv.constant0._Z17reverseCopyKernelPiS_i --------------------------
	.section	.nv.constant0._Z17reverseCopyKernelPiS_i,"a",@progbits
	.sectionflags	@""
	.align	4
.nv.constant0._Z17reverseCopyKernelPiS_i:
	.zero		916


//--------------------- .nv.constant0._Z10initKernelPii --------------------------
	.section	.nv.constant0._Z10initKernelPii,"a",@progbits
	.sectionflags	@""
	.align	4
.nv.constant0._Z10initKernelPii:
	.zero		908


//--------------------- SYMBOLS --------------------------

	.type		.nv.reservedSmem.offset0,@object
	.size		.nv.reservedSmem.offset0,0x4
	.type		.nv.reservedSmem.cap,@object
	.size		.nv.reservedSmem.cap,0x4
	.type		vprintf,@function
